	.target	sm_80

	.elftype	@"ET_EXEC"


//--------------------- .note.nv.tkinfo           --------------------------
	.section	.note.nv.tkinfo,"",@"SHT_NOTE"
	.sectionflags	@"SHF_NOTE_NV_TKINFO"
	.tkinfo
        /*0018*/ 	.word	0x00000002
        /*0030*/ 	.string	""
        /*0030*/ 	.string	"ptxas"
        /*0030*/ 	.string	"Cuda compilation tools, release 13.0, V13.0.88"
        /*0030*/ 	.string	"Build cuda_13.0.r13.0/compiler.36424714_0"
        /*0030*/ 	.string	"-v  -suppress-debug-info  -lineinfo  -arch sm_80 "



//--------------------- .note.nv.cuinfo           --------------------------
	.section	.note.nv.cuinfo,"",@"SHT_NOTE"
	.sectionflags	@"SHF_NOTE_NV_CUINFO"
        /*0018*/ 	.short	0x0002
        /*001a*/ 	.short	0x0050
        /*001c*/ 	.short	0x0082
	.zero		2


//--------------------- .nv.info                  --------------------------
	.section	.nv.info,"",@"SHT_CUDA_INFO"
	.align	4


	//----- nvinfo : EIATTR_REGCOUNT
	.align		4
        /*0000*/ 	.byte	0x04, 0x2f
        /*0002*/ 	.short	(.L_1 - .L_0)
	.align		4
.L_0:
        /*0004*/ 	.word	index@(matmul_kernel)
        /*0008*/ 	.word	0x000000ff


	//----- nvinfo : EIATTR_FRAME_SIZE
	.align		4
.L_1:
        /*000c*/ 	.byte	0x04, 0x11
        /*000e*/ 	.short	(.L_3 - .L_2)
	.align		4
.L_2:
        /*0010*/ 	.word	index@(matmul_kernel)
        /*0014*/ 	.word	0x00004d90


	//----- nvinfo : EIATTR_MIN_STACK_SIZE
	.align		4
.L_3:
        /*0018*/ 	.byte	0x04, 0x12
        /*001a*/ 	.short	(.L_5 - .L_4)
	.align		4
.L_4:
        /*001c*/ 	.word	index@(matmul_kernel)
        /*0020*/ 	.word	0x00004d90
.L_5:


//--------------------- .nv.info.matmul_kernel    --------------------------
	.section	.nv.info.matmul_kernel,"",@"SHT_CUDA_INFO"
	.sectionflags	@""
	.align	4


	//----- nvinfo : EIATTR_CUDA_API_VERSION
	.align		4
        /*0000*/ 	.byte	0x04, 0x37
        /*0002*/ 	.short	(.L_7 - .L_6)
.L_6:
        /*0004*/ 	.word	0x00000082


	//----- nvinfo : EIATTR_SW2861232_WAR
	.align		4
.L_7:
        /*0008*/ 	.byte	0x01, 0x35
	.zero		2


	//----- nvinfo : EIATTR_PARAM_CBANK
	.align		4
        /*000c*/ 	.byte	0x04, 0x0a
        /*000e*/ 	.short	(.L_9 - .L_8)
	.align		4
.L_8:
        /*0010*/ 	.word	index@(.nv.constant0.matmul_kernel)
        /*0014*/ 	.short	0x0160
        /*0016*/ 	.short	0x0050


	//----- nvinfo : EIATTR_CBANK_PARAM_SIZE
	.align		4
.L_9:
        /*0018*/ 	.byte	0x03, 0x19
        /*001a*/ 	.short	0x0050


	//----- nvinfo : EIATTR_KPARAM_INFO
	.align		4
        /*001c*/ 	.byte	0x04, 0x17
        /*001e*/ 	.short	(.L_11 - .L_10)
.L_10:
        /*0020*/ 	.word	0x00000000
        /*0024*/ 	.short	0x000d
        /*0026*/ 	.short	0x0048
        /*0028*/ 	.byte	0x00, 0xf4, 0x21, 0x00


	//----- nvinfo : EIATTR_KPARAM_INFO
	.align		4
.L_11:
        /*002c*/ 	.byte	0x04, 0x17
        /*002e*/ 	.short	(.L_13 - .L_12)
.L_12:
        /*0030*/ 	.word	0x00000000
        /*0034*/ 	.short	0x000c
        /*0036*/ 	.short	0x0040
        /*0038*/ 	.byte	0x00, 0xf4, 0x21, 0x00


	//----- nvinfo : EIATTR_KPARAM_INFO
	.align		4
.L_13:
        /*003c*/ 	.byte	0x04, 0x17
        /*003e*/ 	.short	(.L_15 - .L_14)
.L_14:
        /*0040*/ 	.word	0x00000000
        /*0044*/ 	.short	0x000b
        /*0046*/ 	.short	0x0038
        /*0048*/ 	.byte	0x00, 0xf0, 0x11, 0x00


	//----- nvinfo : EIATTR_KPARAM_INFO
	.align		4
.L_15:
        /*004c*/ 	.byte	0x04, 0x17
        /*004e*/ 	.short	(.L_17 - .L_16)
.L_16:
        /*0050*/ 	.word	0x00000000
        /*0054*/ 	.short	0x000a
        /*0056*/ 	.short	0x0034
        /*0058*/ 	.byte	0x00, 0xf0, 0x11, 0x00


	//----- nvinfo : EIATTR_KPARAM_INFO
	.align		4
.L_17:
        /*005c*/ 	.byte	0x04, 0x17
        /*005e*/ 	.short	(.L_19 - .L_18)
.L_18:
        /*0060*/ 	.word	0x00000000
        /*0064*/ 	.short	0x0009
        /*0066*/ 	.short	0x0030
        /*0068*/ 	.byte	0x00, 0xf0, 0x11, 0x00


	//----- nvinfo : EIATTR_KPARAM_INFO
	.align		4
.L_19:
        /*006c*/ 	.byte	0x04, 0x17
        /*006e*/ 	.short	(.L_21 - .L_20)
.L_20:
        /*0070*/ 	.word	0x00000000
        /*0074*/ 	.short	0x0008
        /*0076*/ 	.short	0x002c
        /*0078*/ 	.byte	0x00, 0xf0, 0x11, 0x00


	//----- nvinfo : EIATTR_KPARAM_INFO
	.align		4
.L_21:
        /*007c*/ 	.byte	0x04, 0x17
        /*007e*/ 	.short	(.L_23 - .L_22)
.L_22:
        /*0080*/ 	.word	0x00000000
        /*0084*/ 	.short	0x0007
        /*0086*/ 	.short	0x0028
        /*0088*/ 	.byte	0x00, 0xf0, 0x11, 0x00


	//----- nvinfo : EIATTR_KPARAM_INFO
	.align		4
.L_23:
        /*008c*/ 	.byte	0x04, 0x17
        /*008e*/ 	.short	(.L_25 - .L_24)
.L_24:
        /*0090*/ 	.word	0x00000000
        /*0094*/ 	.short	0x0006
        /*0096*/ 	.short	0x0024
        /*0098*/ 	.byte	0x00, 0xf0, 0x11, 0x00


	//----- nvinfo : EIATTR_KPARAM_INFO
	.align		4
.L_25:
        /*009c*/ 	.byte	0x04, 0x17
        /*009e*/ 	.short	(.L_27 - .L_26)
.L_26:
        /*00a0*/ 	.word	0x00000000
        /*00a4*/ 	.short	0x0005
        /*00a6*/ 	.short	0x0020
        /*00a8*/ 	.byte	0x00, 0xf0, 0x11, 0x00


	//----- nvinfo : EIATTR_KPARAM_INFO
	.align		4
.L_27:
        /*00ac*/ 	.byte	0x04, 0x17
        /*00ae*/ 	.short	(.L_29 - .L_28)
.L_28:
        /*00b0*/ 	.word	0x00000000
        /*00b4*/ 	.short	0x0004
        /*00b6*/ 	.short	0x001c
        /*00b8*/ 	.byte	0x00, 0xf0, 0x11, 0x00


	//----- nvinfo : EIATTR_KPARAM_INFO
	.align		4
.L_29:
        /*00bc*/ 	.byte	0x04, 0x17
        /*00be*/ 	.short	(.L_31 - .L_30)
.L_30:
        /*00c0*/ 	.word	0x00000000
        /*00c4*/ 	.short	0x0003
        /*00c6*/ 	.short	0x0018
        /*00c8*/ 	.byte	0x00, 0xf0, 0x11, 0x00


	//----- nvinfo : EIATTR_KPARAM_INFO
	.align		4
.L_31:
        /*00cc*/ 	.byte	0x04, 0x17
        /*00ce*/ 	.short	(.L_33 - .L_32)
.L_32:
        /*00d0*/ 	.word	0x00000000
        /*00d4*/ 	.short	0x0002
        /*00d6*/ 	.short	0x0010
        /*00d8*/ 	.byte	0x00, 0xf4, 0x21, 0x00


	//----- nvinfo : EIATTR_KPARAM_INFO
	.align		4
.L_33:
        /*00dc*/ 	.byte	0x04, 0x17
        /*00de*/ 	.short	(.L_35 - .L_34)
.L_34:
        /*00e0*/ 	.word	0x00000000
        /*00e4*/ 	.short	0x0001
        /*00e6*/ 	.short	0x0008
        /*00e8*/ 	.byte	0x00, 0xf4, 0x21, 0x00


	//----- nvinfo : EIATTR_KPARAM_INFO
	.align		4
.L_35:
        /*00ec*/ 	.byte	0x04, 0x17
        /*00ee*/ 	.short	(.L_37 - .L_36)
.L_36:
        /*00f0*/ 	.word	0x00000000
        /*00f4*/ 	.short	0x0000
        /*00f6*/ 	.short	0x0000
        /*00f8*/ 	.byte	0x00, 0xf4, 0x21, 0x00


	//----- nvinfo : EIATTR_MAXREG_COUNT
	.align		4
.L_37:
        /*00fc*/ 	.byte	0x03, 0x1b
        /*00fe*/ 	.short	0x00ff


	//----- nvinfo : EIATTR_NUM_BARRIERS
	.align		4
        /*0100*/ 	.byte	0x02, 0x4c
        /*0102*/ 	.byte	0x01
	.zero		1


	//----- nvinfo : EIATTR_ANNOTATIONS
	.align		4
        /*0104*/ 	.byte	0x04, 0x55
        /*0106*/ 	.short	(.L_39 - .L_38)


	//   ....[0]....
.L_38:
        /*0108*/ 	.word	0x00000001
        /*010c*/ 	.byte	0x00, 0x06, 0x00, 0x00, 0x01, 0x00, 0x00, 0x00, 0x40, 0x06, 0x00, 0x00, 0x01, 0x00, 0x00, 0x00
        /* <DEDUP_REMOVED lines=803> */
        /*334c*/ 	.byte	0x20, 0x8f, 0x01, 0x00, 0x01, 0x00, 0x00, 0x00, 0x40, 0x8f, 0x01, 0x00


	//----- nvinfo : EIATTR_MERCURY_ISA_VERSION
	.align		4
.L_39:
        /*3358*/ 	.byte	0x03, 0x5f
        /*335a*/ 	.short	0x0000


	//----- nvinfo : EIATTR_EXIT_INSTR_OFFSETS
	.align		4
        /*335c*/ 	.byte	0x04, 0x1c
        /*335e*/ 	.short	(.L_41 - .L_40)


	//   ....[0]....
.L_40:
        /*3360*/ 	.word	0x000c6590


	//   ....[1]....
        /*3364*/ 	.word	0x000c65b0


	//----- nvinfo : EIATTR_REQNTID
	.align		4
.L_41:
        /*3368*/ 	.byte	0x04, 0x10
        /*336a*/ 	.short	(.L_43 - .L_42)
.L_42:
        /*336c*/ 	.word	0x00000040
        /*3370*/ 	.word	0x00000001
        /*3374*/ 	.word	0x00000001
.L_43:


//--------------------- .nv.callgraph             --------------------------
	.section	.nv.callgraph,"",@"SHT_CUDA_CALLGRAPH"
	.align	4
	.sectionentsize	8
	.align		4
        /*0000*/ 	.word	0x00000000
	.align		4
        /*0004*/ 	.word	0xffffffff
	.align		4
        /*0008*/ 	.word	0x00000000
	.align		4
        /*000c*/ 	.word	0xfffffffe
	.align		4
        /*0010*/ 	.word	0x00000000
	.align		4
        /*0014*/ 	.word	0xfffffffd
	.align		4
        /*0018*/ 	.word	0x00000000
	.align		4
        /*001c*/ 	.word	0xfffffffc


//--------------------- .nv.rel.action            --------------------------
	.section	.nv.rel.action,"",@"SHT_CUDA_RELOCINFO"
	.align	8
	.sectionentsize	8
        /*0000*/ 	.byte	0x73, 0x00, 0x00, 0x00, 0x00, 0x00, 0x00, 0x00, 0x00, 0x00, 0x00, 0x11, 0x25, 0x00, 0x05, 0x36


//--------------------- .nv.constant0.matmul_kernel --------------------------
	.section	.nv.constant0.matmul_kernel,"a",@progbits
	.sectionflags	@""
	.align	4
.nv.constant0.matmul_kernel:
	.zero		432


//--------------------- .text.matmul_kernel       --------------------------
	.section	.text.matmul_kernel,"ax",@progbits
	.sectioninfo	@"SHI_REGISTERS=255"
	.align	128
        .global         matmul_kernel
        .type           matmul_kernel,@function
        .size           matmul_kernel,(.L_x_3 - matmul_kernel)
        .other          matmul_kernel,@"STO_CUDA_ENTRY STV_DEFAULT"
matmul_kernel:
.text.matmul_kernel:
[----:B------:R-:W-:Y:S02]  /*0000*/  IMAD.MOV.U32 R1, RZ, RZ, c[0x0][0x28] ;  /* 0x00000a00ff017624 */ /* 0x000fe400078e00ff */
[----:B------:R-:W-:Y:S01]  /*0010*/  IMAD.MOV.U32 R0, RZ, RZ, c[0x0][0x17c] ;  /* 0x00005f00ff007624 */ /* 0x000fe200078e00ff */
[----:B------:R-:W1:Y:S01]  /*0020*/  S2R R5, SR_CTAID.X ;  /* 0x0000000000057919 */ /* 0x000e620000002500 */
[----:B------:R-:W-:Y:S01]  /*0030*/  IABS R247, c[0x0][0x17c] ;  /* 0x00005f0000f77a13 */ /* 0x000fe20000000000 */
[----:B------:R-:W-:Y:S01]  /*0040*/  IMAD.MOV.U32 R12, RZ, RZ, c[0x0][0x180] ;  /* 0x00006000ff0c7624 */ /* 0x000fe200078e00ff */
[----:B------:R-:W-:Y:S02]  /*0050*/  IADD3 R1, R1, -0x4d90, RZ ;  /* 0xffffb27001017810 */ /* 0x000fe40007ffe0ff */
[----:B------:R-:W-:-:S04]  /*0060*/  IADD3 R0, R0, 0x1ff, RZ ;  /* 0x000001ff00007810 */ /* 0x000fc80007ffe0ff */
[----:B------:R-:W-:-:S04]  /*0070*/  SHF.R.S32.HI R3, RZ, 0x1f, R0 ;  /* 0x0000001fff037819 */ /* 0x000fc80000011400 */
[----:B------:R-:W-:-:S04]  /*0080*/  LEA.HI R3, R3, R0, RZ, 0x9 ;  /* 0x0000000003037211 */ /* 0x000fc800078f48ff */
[----:B------:R-:W-:-:S05]  /*0090*/  SHF.R.S32.HI R3, RZ, 0x9, R3 ;  /* 0x00000009ff037819 */ /* 0x000fca0000011403 */
[----:B------:R-:W-:Y:S01]  /*00a0*/  IMAD.SHL.U32 R4, R3, 0x8, RZ ;  /* 0x0000000803047824 */ /* 0x000fe200078e00ff */
[----:B-1----:R-:W-:-:S04]  /*00b0*/  IABS R8, R5 ;  /* 0x0000000500087213 */ /* 0x002fc80000000000 */
[-C--:B------:R-:W-:Y:S02]  /*00c0*/  IABS R7, R4.reuse ;  /* 0x0000000400077213 */ /* 0x080fe40000000000 */
[----:B------:R-:W-:Y:S02]  /*00d0*/  IABS R10, R4 ;  /* 0x00000004000a7213 */ /* 0x000fe40000000000 */
[----:B------:R-:W1:Y:S08]  /*00e0*/  I2F.RP R0, R7 ;  /* 0x0000000700007306 */ /* 0x000e700000209400 */
[----:B-1----:R-:W1:Y:S02]  /*00f0*/  MUFU.RCP R0, R0 ;  /* 0x0000000000007308 */ /* 0x002e640000001000 */
[----:B-1----:R-:W-:Y:S01]  /*0100*/  IADD3 R2, R0, 0xffffffe, RZ ;  /* 0x0ffffffe00027810 */ /* 0x002fe20007ffe0ff */
[----:B------:R-:W-:Y:S01]  /*0110*/  IMAD.MOV R0, RZ, RZ, -R10 ;  /* 0x000000ffff007224 */ /* 0x000fe200078e0a0a */
[----:B------:R-:W-:-:S04]  /*0120*/  IABS R10, c[0x0][0x178] ;  /* 0x00005e00000a7a13 */ /* 0x000fc80000000000 */
[----:B------:R1:W2:Y:S01]  /*0130*/  F2I.FTZ.U32.TRUNC.NTZ R3, R2 ;  /* 0x0000000200037305 */ /* 0x0002a2000021f000 */
[----:B------:R-:W-:Y:S02]  /*0140*/  IMAD.MOV.U32 R11, RZ, RZ, R10 ;  /* 0x000000ffff0b7224 */ /* 0x000fe400078e000a */
[----:B-1----:R-:W-:Y:S02]  /*0150*/  IMAD.MOV.U32 R2, RZ, RZ, RZ ;  /* 0x000000ffff027224 */ /* 0x002fe400078e00ff */
[----:B--2---:R-:W-:-:S04]  /*0160*/  IMAD.MOV R6, RZ, RZ, -R3 ;  /* 0x000000ffff067224 */ /* 0x004fc800078e0a03 */
[----:B------:R-:W-:Y:S02]  /*0170*/  IMAD R9, R6, R7, RZ ;  /* 0x0000000706097224 */ /* 0x000fe400078e02ff */
[----:B------:R-:W-:Y:S02]  /*0180*/  IMAD.MOV.U32 R6, RZ, RZ, R8 ;  /* 0x000000ffff067224 */ /* 0x000fe400078e0008 */
[----:B------:R-:W-:-:S06]  /*0190*/  IMAD.HI.U32 R3, R3, R9, R2 ;  /* 0x0000000903037227 */ /* 0x000fcc00078e0002 */
[----:B------:R-:W-:-:S04]  /*01a0*/  IMAD.HI.U32 R3, R3, R6, RZ ;  /* 0x0000000603037227 */ /* 0x000fc800078e00ff */
[----:B------:R-:W-:-:S05]  /*01b0*/  IMAD R0, R3, R0, R6 ;  /* 0x0000000003007224 */ /* 0x000fca00078e0206 */
[----:B------:R-:W-:-:S13]  /*01c0*/  ISETP.GT.U32.AND P1, PT, R7, R0, PT ;  /* 0x000000000700720c */ /* 0x000fda0003f24070 */
[----:B------:R-:W-:Y:S01]  /*01d0*/  @!P1 IMAD.IADD R0, R0, 0x1, -R7 ;  /* 0x0000000100009824 */ /* 0x000fe200078e0a07 */
[----:B------:R-:W-:Y:S02]  /*01e0*/  @!P1 IADD3 R3, R3, 0x1, RZ ;  /* 0x0000000103039810 */ /* 0x000fe40007ffe0ff */
[----:B------:R-:W-:Y:S02]  /*01f0*/  ISETP.NE.AND P1, PT, R4, RZ, PT ;  /* 0x000000ff0400720c */ /* 0x000fe40003f25270 */
[----:B------:R-:W-:Y:S02]  /*0200*/  ISETP.GE.U32.AND P0, PT, R0, R7, PT ;  /* 0x000000070000720c */ /* 0x000fe40003f06070 */
[----:B------:R-:W-:-:S04]  /*0210*/  LOP3.LUT R0, R5, R4, RZ, 0x3c, !PT ;  /* 0x0000000405007212 */ /* 0x000fc800078e3cff */
[----:B------:R-:W-:Y:S02]  /*0220*/  ISETP.GE.AND P2, PT, R0, RZ, PT ;  /* 0x000000ff0000720c */ /* 0x000fe40003f46270 */
[----:B------:R-:W-:-:S04]  /*0230*/  MOV R0, c[0x0][0x178] ;  /* 0x00005e0000007a02 */ /* 0x000fc80000000f00 */
[----:B------:R-:W-:Y:S02]  /*0240*/  IADD3 R0, R0, 0x7f, RZ ;  /* 0x0000007f00007810 */ /* 0x000fe40007ffe0ff */
[----:B------:R-:W-:-:S05]  /*0250*/  @P0 IADD3 R3, R3, 0x1, RZ ;  /* 0x0000000103030810 */ /* 0x000fca0007ffe0ff */
[----:B------:R-:W-:Y:S01]  /*0260*/  IMAD.MOV.U32 R2, RZ, RZ, R3 ;  /* 0x000000ffff027224 */ /* 0x000fe200078e0003 */
[----:B------:R-:W-:-:S03]  /*0270*/  SHF.R.S32.HI R3, RZ, 0x1f, R0 ;  /* 0x0000001fff037819 */ /* 0x000fc60000011400 */
[----:B------:R-:W-:Y:S01]  /*0280*/  @!P2 IMAD.MOV R2, RZ, RZ, -R2 ;  /* 0x000000ffff02a224 */ /* 0x000fe200078e0a02 */
[----:B------:R-:W-:Y:S02]  /*0290*/  @!P1 LOP3.LUT R2, RZ, R4, RZ, 0x33, !PT ;  /* 0x00000004ff029212 */ /* 0x000fe400078e33ff */
[----:B------:R-:W-:-:S03]  /*02a0*/  LEA.HI R3, R3, R0, RZ, 0x7 ;  /* 0x0000000003037211 */ /* 0x000fc600078f38ff */
[----:B------:R-:W-:Y:S02]  /*02b0*/  IMAD.SHL.U32 R8, R2, 0x8, RZ ;  /* 0x0000000802087824 */ /* 0x000fe400078e00ff */
[----:B------:R-:W-:-:S03]  /*02c0*/  IMAD.MOV R2, RZ, RZ, -R2 ;  /* 0x000000ffff027224 */ /* 0x000fc600078e0a02 */
[----:B------:R-:W-:Y:S01]  /*02d0*/  LEA.HI.SX32 R3, R3, -R8, 0x19 ;  /* 0x8000000803037211 */ /* 0x000fe200078fcaff */
[----:B------:R-:W-:Y:S02]  /*02e0*/  IMAD R10, R4, R2, R5 ;  /* 0x00000002040a7224 */ /* 0x000fe400078e0205 */
[----:B------:R-:W-:Y:S01]  /*02f0*/  IMAD.MOV.U32 R2, RZ, RZ, RZ ;  /* 0x000000ffff027224 */ /* 0x000fe200078e00ff */
[----:B------:R-:W-:Y:S01]  /*0300*/  IMNMX R9, R3, 0x8, PT ;  /* 0x0000000803097817 */ /* 0x000fe20003800200 */
[----:B------:R-:W1:Y:S03]  /*0310*/  I2F.RP R4, R11 ;  /* 0x0000000b00047306 */ /* 0x000e660000209400 */
[----:B------:R-:W-:-:S05]  /*0320*/  IABS R7, R9 ;  /* 0x0000000900077213 */ /* 0x000fca0000000000 */
[----:B------:R-:W2:Y:S08]  /*0330*/  I2F.RP R0, R7 ;  /* 0x0000000700007306 */ /* 0x000eb00000209400 */
[----:B-1----:R-:W-:Y:S08]  /*0340*/  MUFU.RCP R4, R4 ;  /* 0x0000000400047308 */ /* 0x002ff00000001000 */
[----:B--2---:R-:W1:Y:S02]  /*0350*/  MUFU.RCP R0, R0 ;  /* 0x0000000000007308 */ /* 0x004e640000001000 */
[----:B-1----:R-:W-:-:S02]  /*0360*/  IADD3 R3, R0, 0xffffffe, RZ ;  /* 0x0ffffffe00037810 */ /* 0x002fc40007ffe0ff */
[----:B------:R-:W-:-:S04]  /*0370*/  IABS R0, R10 ;  /* 0x0000000a00007213 */ /* 0x000fc80000000000 */
[----:B------:R-:W1:Y:S02]  /*0380*/  F2I.FTZ.U32.TRUNC.NTZ R3, R3 ;  /* 0x0000000300037305 */ /* 0x000e64000021f000 */
[----:B-1----:R-:W-:-:S04]  /*0390*/  IMAD.MOV R6, RZ, RZ, -R3 ;  /* 0x000000ffff067224 */ /* 0x002fc800078e0a03 */
[----:B------:R-:W-:Y:S01]  /*03a0*/  IMAD R5, R6, R7, RZ ;  /* 0x0000000706057224 */ /* 0x000fe200078e02ff */
[----:B------:R-:W-:-:S03]  /*03b0*/  IABS R6, R9 ;  /* 0x0000000900067213 */ /* 0x000fc60000000000 */
[----:B------:R-:W-:-:S04]  /*03c0*/  IMAD.HI.U32 R2, R3, R5, R2 ;  /* 0x0000000503027227 */ /* 0x000fc800078e0002 */
[----:B------:R-:W-:Y:S01]  /*03d0*/  IMAD.MOV.U32 R3, RZ, RZ, R0 ;  /* 0x000000ffff037224 */ /* 0x000fe200078e0000 */
[----:B------:R-:W-:Y:S02]  /*03e0*/  IADD3 R0, RZ, -R6, RZ ;  /* 0x80000006ff007210 */ /* 0x000fe40007ffe0ff */
[----:B------:R-:W1:Y:S01]  /*03f0*/  I2F.RP R6, R247 ;  /* 0x000000f700067306 */ /* 0x000e620000209400 */
[----:B------:R-:W-:-:S04]  /*0400*/  IMAD.HI.U32 R2, R2, R3, RZ ;  /* 0x0000000302027227 */ /* 0x000fc800078e00ff */
[----:B------:R-:W-:Y:S01]  /*0410*/  IMAD R0, R2, R0, R3 ;  /* 0x0000000002007224 */ /* 0x000fe200078e0203 */
[----:B------:R-:W-:-:S04]  /*0420*/  IADD3 R3, R4, 0xffffffe, RZ ;  /* 0x0ffffffe04037810 */ /* 0x000fc80007ffe0ff */
[----:B------:R-:W-:Y:S02]  /*0430*/  ISETP.GT.U32.AND P1, PT, R7, R0, PT ;  /* 0x000000000700720c */ /* 0x000fe40003f24070 */
[----:B------:R-:W2:Y:S08]  /*0440*/  F2I.FTZ.U32.TRUNC.NTZ R3, R3 ;  /* 0x0000000300037305 */ /* 0x000eb0000021f000 */
[----:B-1----:R-:W1:Y:S03]  /*0450*/  MUFU.RCP R6, R6 ;  /* 0x0000000600067308 */ /* 0x002e660000001000 */
[----:B------:R-:W-:Y:S01]  /*0460*/  @!P1 IMAD.IADD R0, R0, 0x1, -R7 ;  /* 0x0000000100009824 */ /* 0x000fe200078e0a07 */
[----:B------:R-:W-:-:S02]  /*0470*/  @!P1 IADD3 R2, R2, 0x1, RZ ;  /* 0x0000000102029810 */ /* 0x000fc40007ffe0ff */
[----:B------:R-:W-:Y:S02]  /*0480*/  ISETP.NE.AND P1, PT, R9, RZ, PT ;  /* 0x000000ff0900720c */ /* 0x000fe40003f25270 */
[----:B------:R-:W-:Y:S01]  /*0490*/  ISETP.GE.U32.AND P0, PT, R0, R7, PT ;  /* 0x000000070000720c */ /* 0x000fe20003f06070 */
[----:B--2---:R-:W-:Y:S01]  /*04a0*/  IMAD.MOV R243, RZ, RZ, -R3 ;  /* 0x000000fffff37224 */ /* 0x004fe200078e0a03 */
[----:B------:R-:W-:-:S03]  /*04b0*/  LOP3.LUT R0, R10, R9, RZ, 0x3c, !PT ;  /* 0x000000090a007212 */ /* 0x000fc600078e3cff */
[----:B------:R-:W-:Y:S01]  /*04c0*/  IMAD R243, R243, R11, RZ ;  /* 0x0000000bf3f37224 */ /* 0x000fe200078e02ff */
[----:B------:R-:W-:Y:S02]  /*04d0*/  ISETP.GE.AND P2, PT, R0, RZ, PT ;  /* 0x000000ff0000720c */ /* 0x000fe40003f46270 */
[----:B-1----:R-:W-:Y:S02]  /*04e0*/  IADD3 R5, R6, 0xffffffe, RZ ;  /* 0x0ffffffe06057810 */ /* 0x002fe40007ffe0ff */
[----:B------:R-:W-:-:S03]  /*04f0*/  IADD3 R0, R12, -0x3c, RZ ;  /* 0xffffffc40c007810 */ /* 0x000fc60007ffe0ff */
[----:B------:R-:W-:Y:S01]  /*0500*/  @P0 IADD3 R2, R2, 0x1, RZ ;  /* 0x0000000102020810 */ /* 0x000fe20007ffe0ff */
[----:B------:R-:W1:Y:S01]  /*0510*/  F2I.FTZ.U32.TRUNC.NTZ R5, R5 ;  /* 0x0000000500057305 */ /* 0x000e62000021f000 */
[----:B------:R-:W-:-:S03]  /*0520*/  ISETP.GE.U32.AND P0, PT, R0, 0x7fffff85, PT ;  /* 0x7fffff850000780c */ /* 0x000fc60003f06070 */
[----:B------:R-:W-:Y:S02]  /*0530*/  IMAD.MOV.U32 R4, RZ, RZ, R2 ;  /* 0x000000ffff047224 */ /* 0x000fe400078e0002 */
[----:B------:R-:W-:Y:S02]  /*0540*/  IMAD.MOV.U32 R2, RZ, RZ, RZ ;  /* 0x000000ffff027224 */ /* 0x000fe400078e00ff */
[----:B------:R-:W-:Y:S01]  /*0550*/  @!P2 IMAD.MOV R4, RZ, RZ, -R4 ;  /* 0x000000ffff04a224 */ /* 0x000fe200078e0a04 */
[----:B------:R-:W-:Y:S01]  /*0560*/  @!P1 LOP3.LUT R4, RZ, R9, RZ, 0x33, !PT ;  /* 0x00000009ff049212 */ /* 0x000fe200078e33ff */
[----:B------:R-:W-:-:S03]  /*0570*/  IMAD.HI.U32 R243, R3, R243, R2 ;  /* 0x000000f303f37227 */ /* 0x000fc600078e0002 */
[----:B------:R-:W-:Y:S01]  /*0580*/  SHF.L.U32 R11, R4, 0x9, RZ ;  /* 0x00000009040b7819 */ /* 0x000fe200000006ff */
[----:B------:R-:W-:Y:S02]  /*0590*/  IMAD.MOV R242, RZ, RZ, -R4 ;  /* 0x000000fffff27224 */ /* 0x000fe400078e0a04 */
[--C-:B-1----:R-:W-:Y:S01]  /*05a0*/  IMAD.MOV R6, RZ, RZ, -R5.reuse ;  /* 0x000000ffff067224 */ /* 0x102fe200078e0a05 */
[C---:B------:R-:W-:Y:S01]  /*05b0*/  IADD3 R14, R11.reuse, 0x1, RZ ;  /* 0x000000010b0e7810 */ /* 0x040fe20007ffe0ff */
[----:B------:R-:W-:Y:S01]  /*05c0*/  IMAD.MOV.U32 R4, RZ, RZ, RZ ;  /* 0x000000ffff047224 */ /* 0x000fe200078e00ff */
[C---:B------:R-:W-:Y:S01]  /*05d0*/  IADD3 R13, R11.reuse, 0x2, RZ ;  /* 0x000000020b0d7810 */ /* 0x040fe20007ffe0ff */
[----:B------:R-:W-:Y:S01]  /*05e0*/  IMAD R7, R6, R247, RZ ;  /* 0x000000f706077224 */ /* 0x000fe200078e02ff */
[C---:B------:R-:W-:Y:S01]  /*05f0*/  IADD3 R12, R11.reuse, 0x3, RZ ;  /* 0x000000030b0c7810 */ /* 0x040fe20007ffe0ff */
[----:B------:R-:W-:Y:S01]  /*0600*/  STL [R1+0x17bc], R11 ;  /* 0x0017bc0b01007387 */ /* 0x000fe20000100800 */
[----:B------:R-:W-:Y:S01]  /*0610*/  IADD3 R0, R11, 0x4, RZ ;  /* 0x000000040b007810 */ /* 0x000fe20007ffe0ff */
[----:B------:R-:W-:Y:S01]  /*0620*/  IMAD.HI.U32 R246, R5, R7, R4 ;  /* 0x0000000705f67227 */ /* 0x000fe200078e0004 */
[----:B------:R-:W-:Y:S01]  /*0630*/  IABS R240, R11 ;  /* 0x0000000b00f07213 */ /* 0x000fe20000000000 */
[----:B------:R-:W-:Y:S01]  /*0640*/  STL [R1+0x2e4c], R14 ;  /* 0x002e4c0e01007387 */ /* 0x000fe20000100800 */
[----:B------:R-:W-:Y:S01]  /*0650*/  IABS R6, R14 ;  /* 0x0000000e00067213 */ /* 0x000fe20000000000 */
[----:B------:R-:W-:Y:S01]  /*0660*/  IMAD R242, R9, R242, R10 ;  /* 0x000000f209f27224 */ /* 0x000fe200078e020a */
[----:B------:R-:W-:Y:S01]  /*0670*/  IABS R250, R0 ;  /* 0x0000000000fa7213 */ /* 0x000fe20000000000 */
[----:B------:R-:W-:Y:S01]  /*0680*/  STL [R1+0x2e54], R13 ;  /* 0x002e540d01007387 */ /* 0x000fe20000100800 */
[C---:B------:R-:W-:Y:S01]  /*0690*/  IADD3 R10, R11.reuse, 0x5, RZ ;  /* 0x000000050b0a7810 */ /* 0x040fe20007ffe0ff */
[----:B------:R-:W-:Y:S01]  /*06a0*/  IMAD.HI.U32 R2, R246, R6, RZ ;  /* 0x00000006f6027227 */ /* 0x000fe200078e00ff */
[C---:B------:R-:W-:Y:S01]  /*06b0*/  IADD3 R9, R11.reuse, 0x6, RZ ;  /* 0x000000060b097810 */ /* 0x040fe20007ffe0ff */
[----:B------:R-:W-:Y:S01]  /*06c0*/  STL [R1+0x2e50], R12 ;  /* 0x002e500c01007387 */ /* 0x000fe20000100800 */
[----:B------:R-:W-:Y:S01]  /*06d0*/  IABS R252, R13 ;  /* 0x0000000d00fc7213 */ /* 0x000fe20000000000 */
[----:B------:R-:W-:Y:S01]  /*06e0*/  IMAD.MOV R2, RZ, RZ, -R2 ;  /* 0x000000ffff027224 */ /* 0x000fe200078e0a02 */
[----:B------:R-:W-:Y:S01]  /*06f0*/  IABS R251, R12 ;  /* 0x0000000c00fb7213 */ /* 0x000fe20000000000 */
[----:B------:R1:W-:Y:S01]  /*0700*/  STL [R1+0x2e58], R0 ;  /* 0x002e580001007387 */ /* 0x0003e20000100800 */
[----:B------:R-:W-:Y:S01]  /*0710*/  IMAD.IADD R242, R8, 0x1, R242 ;  /* 0x0000000108f27824 */ /* 0x000fe200078e02f2 */
[C---:B------:R-:W-:Y:S01]  /*0720*/  IADD3 R7, R11.reuse, 0x7, RZ ;  /* 0x000000070b077810 */ /* 0x040fe20007ffe0ff */
[----:B------:R-:W-:Y:S01]  /*0730*/  IMAD.HI.U32 R3, R246, R252, RZ ;  /* 0x000000fcf6037227 */ /* 0x000fe200078e00ff */
[----:B------:R-:W-:-:S02]  /*0740*/  IADD3 R8, R11, 0x8, RZ ;  /* 0x000000080b087810 */ /* 0x000fc40007ffe0ff */
[----:B------:R-:W-:Y:S01]  /*0750*/  IABS R239, R10 ;  /* 0x0000000a00ef7213 */ /* 0x000fe20000000000 */
[----:B------:R-:W-:-:S04]  /*0760*/  IMAD.HI.U32 R4, R246, R251, RZ ;  /* 0x000000fbf6047227 */ /* 0x000fc800078e00ff */
[----:B-1----:R-:W-:-:S04]  /*0770*/  IMAD.HI.U32 R0, R246, R240, RZ ;  /* 0x000000f0f6007227 */ /* 0x002fc800078e00ff */
[----:B------:R-:W-:Y:S02]  /*0780*/  IMAD.MOV R0, RZ, RZ, -R0 ;  /* 0x000000ffff007224 */ /* 0x000fe400078e0a00 */
[----:B------:R-:W-:-:S04]  /*0790*/  IMAD.HI.U32 R5, R246, R250, RZ ;  /* 0x000000faf6057227 */ /* 0x000fc800078e00ff */
[C---:B------:R-:W-:Y:S02]  /*07a0*/  IMAD R240, R247.reuse, R0, R240 ;  /* 0x00000000f7f07224 */ /* 0x040fe400078e02f0 */
[----:B------:R-:W-:Y:S01]  /*07b0*/  IMAD R0, R247, R2, R6 ;  /* 0x00000002f7007224 */ /* 0x000fe200078e0206 */
[----:B------:R-:W-:Y:S01]  /*07c0*/  IABS R6, R9 ;  /* 0x0000000900067213 */ /* 0x000fe20000000000 */
[----:B------:R-:W-:Y:S02]  /*07d0*/  IMAD.MOV R3, RZ, RZ, -R3 ;  /* 0x000000ffff037224 */ /* 0x000fe400078e0a03 */
[----:B------:R-:W-:Y:S01]  /*07e0*/  IMAD.MOV R4, RZ, RZ, -R4 ;  /* 0x000000ffff047224 */ /* 0x000fe200078e0a04 */
[----:B------:R1:W-:Y:S01]  /*07f0*/  STL [R1], R0 ;  /* 0x0000000001007387 */ /* 0x0003e20000100800 */
[----:B------:R-:W-:-:S03]  /*0800*/  IMAD.HI.U32 R2, R246, R6, RZ ;  /* 0x00000006f6027227 */ /* 0x000fc600078e00ff */
[----:B------:R2:W-:Y:S01]  /*0810*/  STL [R1+0x2e5c], R10 ;  /* 0x002e5c0a01007387 */ /* 0x0005e20000100800 */
[----:B------:R-:W-:Y:S01]  /*0820*/  IMAD.MOV R5, RZ, RZ, -R5 ;  /* 0x000000ffff057224 */ /* 0x000fe200078e0a05 */
[----:B------:R-:W-:Y:S01]  /*0830*/  IADD3 R2, -R2, RZ, RZ ;  /* 0x000000ff02027210 */ /* 0x000fe20007ffe1ff */
[C---:B------:R-:W-:Y:S01]  /*0840*/  IMAD R252, R247.reuse, R3, R252 ;  /* 0x00000003f7fc7224 */ /* 0x040fe200078e02fc */
[----:B------:R3:W-:Y:S01]  /*0850*/  STL [R1+0x2e60], R9 ;  /* 0x002e600901007387 */ /* 0x0007e20000100800 */
[----:B------:R-:W-:Y:S01]  /*0860*/  IMAD R251, R247, R4, R251 ;  /* 0x00000004f7fb7224 */ /* 0x000fe200078e02fb */
[----:B-1----:R-:W-:Y:S01]  /*0870*/  IADD3 R0, R11, 0x9, RZ ;  /* 0x000000090b007810 */ /* 0x002fe20007ffe0ff */
[----:B------:R-:W-:Y:S01]  /*0880*/  IMAD R250, R247, R5, R250 ;  /* 0x00000005f7fa7224 */ /* 0x000fe200078e02fa */
[----:B------:R1:W-:Y:S02]  /*0890*/  STL [R1+0x2e64], R7 ;  /* 0x002e640701007387 */ /* 0x0003e40000100800 */
[----:B--2---:R-:W-:-:S02]  /*08a0*/  IABS R10, R0 ;  /* 0x00000000000a7213 */ /* 0x004fc40000000000 */
[----:B------:R-:W-:Y:S01]  /*08b0*/  STL [R1+0x2e68], R8 ;  /* 0x002e680801007387 */ /* 0x000fe20000100800 */
[----:B---3--:R-:W-:Y:S02]  /*08c0*/  IABS R9, R8 ;  /* 0x0000000800097213 */ /* 0x008fe40000000000 */
[C---:B------:R-:W-:Y:S01]  /*08d0*/  IMAD.HI.U32 R5, R246.reuse, R10, RZ ;  /* 0x0000000af6057227 */ /* 0x040fe200078e00ff */
[----:B------:R2:W-:Y:S01]  /*08e0*/  STL [R1+0x2e6c], R0 ;  /* 0x002e6c0001007387 */ /* 0x0005e20000100800 */
[----:B-1----:R-:W-:Y:S02]  /*08f0*/  IABS R7, R7 ;  /* 0x0000000700077213 */ /* 0x002fe40000000000 */
[----:B------:R-:W-:-:S04]  /*0900*/  IMAD.HI.U32 R4, R246, R9, RZ ;  /* 0x00000009f6047227 */ /* 0x000fc800078e00ff */
[----:B------:R-:W-:-:S04]  /*0910*/  IMAD.HI.U32 R3, R246, R7, RZ ;  /* 0x00000007f6037227 */ /* 0x000fc800078e00ff */
[----:B--2---:R-:W-:-:S04]  /*0920*/  IMAD.HI.U32 R0, R246, R239, RZ ;  /* 0x000000eff6007227 */ /* 0x004fc800078e00ff */
[----:B------:R-:W-:Y:S02]  /*0930*/  IMAD.MOV R0, RZ, RZ, -R0 ;  /* 0x000000ffff007224 */ /* 0x000fe400078e0a00 */
[----:B------:R-:W-:Y:S02]  /*0940*/  IMAD.MOV R8, RZ, RZ, -R3 ;  /* 0x000000ffff087224 */ /* 0x000fe400078e0a03 */
[C---:B------:R-:W-:Y:S02]  /*0950*/  IMAD R239, R247.reuse, R0, R239 ;  /* 0x00000000f7ef7224 */ /* 0x040fe400078e02ef */
[----:B------:R-:W-:Y:S01]  /*0960*/  IMAD R0, R247, R2, R6 ;  /* 0x00000002f7007224 */ /* 0x000fe200078e0206 */
[----:B------:R-:W-:Y:S01]  /*0970*/  IADD3 R6, R11, 0xa, RZ ;  /* 0x0000000a0b067810 */ /* 0x000fe20007ffe0ff */
[----:B------:R-:W-:Y:S02]  /*0980*/  IMAD.MOV R4, RZ, RZ, -R4 ;  /* 0x000000ffff047224 */ /* 0x000fe400078e0a04 */
[----:B------:R-:W-:Y:S01]  /*0990*/  IMAD.MOV R5, RZ, RZ, -R5 ;  /* 0x000000ffff057224 */ /* 0x000fe200078e0a05 */
[----:B------:R1:W-:Y:S01]  /*09a0*/  STL [R1+0x10], R0 ;  /* 0x0000100001007387 */ /* 0x0003e20000100800 */
[C---:B------:R-:W-:Y:S01]  /*09b0*/  IMAD R3, R247.reuse, R8, R7 ;  /* 0x00000008f7037224 */ /* 0x040fe200078e0207 */
[----:B------:R-:W-:Y:S01]  /*09c0*/  IABS R238, R6 ;  /* 0x0000000600ee7213 */ /* 0x000fe20000000000 */
[----:B------:R-:W-:Y:S01]  /*09d0*/  IMAD R2, R247, R4, R9 ;  /* 0x00000004f7027224 */ /* 0x000fe200078e0209 */
[----:B------:R-:W-:-:S02]  /*09e0*/  IADD3 R4, R11, 0xb, RZ ;  /* 0x0000000b0b047810 */ /* 0x000fc40007ffe0ff */
[----:B------:R2:W-:Y:S01]  /*09f0*/  STL [R1+0xc], R3 ;  /* 0x00000c0301007387 */ /* 0x0005e20000100800 */
[----:B-1----:R-:W-:-:S03]  /*0a00*/  IMAD R0, R247, R5, R10 ;  /* 0x00000005f7007224 */ /* 0x002fc600078e020a */
[----:B------:R1:W-:Y:S04]  /*0a10*/  STL [R1+0x8], R2 ;  /* 0x0000080201007387 */ /* 0x0003e80000100800 */
[----:B------:R3:W-:Y:S01]  /*0a20*/  STL [R1+0x4], R0 ;  /* 0x0000040001007387 */ /* 0x0007e20000100800 */
[----:B--2---:R-:W-:-:S03]  /*0a30*/  IADD3 R3, R11, 0xc, RZ ;  /* 0x0000000c0b037810 */ /* 0x004fc60007ffe0ff */
[----:B------:R2:W-:Y:S01]  /*0a40*/  STL [R1+0x2e70], R6 ;  /* 0x002e700601007387 */ /* 0x0005e20000100800 */
[----:B------:R-:W-:Y:S02]  /*0a50*/  IABS R7, R3 ;  /* 0x0000000300077213 */ /* 0x000fe40000000000 */
[C---:B-1----:R-:W-:Y:S01]  /*0a60*/  IADD3 R2, R11.reuse, 0xd, RZ ;  /* 0x0000000d0b027810 */ /* 0x042fe20007ffe0ff */
[----:B------:R1:W-:Y:S01]  /*0a70*/  STL [R1+0x2e74], R4 ;  /* 0x002e740401007387 */ /* 0x0003e20000100800 */
[----:B---3--:R-:W-:-:S03]  /*0a80*/  IADD3 R0, R11, 0xe, RZ ;  /* 0x0000000e0b007810 */ /* 0x008fc60007ffe0ff */
[----:B------:R3:W-:Y:S01]  /*0a90*/  STL [R1+0x2e78], R3 ;  /* 0x002e780301007387 */ /* 0x0007e20000100800 */
[----:B------:R-:W-:Y:S02]  /*0aa0*/  IABS R9, R2 ;  /* 0x0000000200097213 */ /* 0x000fe40000000000 */
[----:B--2---:R-:W-:Y:S01]  /*0ab0*/  IABS R6, R4 ;  /* 0x0000000400067213 */ /* 0x004fe20000000000 */
[----:B------:R2:W-:Y:S01]  /*0ac0*/  STL [R1+0x2e7c], R2 ;  /* 0x002e7c0201007387 */ /* 0x0005e20000100800 */
[----:B------:R-:W-:Y:S01]  /*0ad0*/  IABS R10, R0 ;  /* 0x00000000000a7213 */ /* 0x000fe20000000000 */
[C---:B-1----:R-:W-:Y:S02]  /*0ae0*/  IMAD.HI.U32 R4, R246.reuse, R9, RZ ;  /* 0x00000009f6047227 */ /* 0x042fe400078e00ff */
[----:B------:R1:W-:Y:S02]  /*0af0*/  STL [R1+0x2e80], R0 ;  /* 0x002e800001007387 */ /* 0x0003e40000100800 */
[----:B---3--:R-:W-:-:S04]  /*0b00*/  IMAD.HI.U32 R3, R246, R7, RZ ;  /* 0x00000007f6037227 */ /* 0x008fc800078e00ff */
[----:B--2---:R-:W-:-:S04]  /*0b10*/  IMAD.HI.U32 R2, R246, R6, RZ ;  /* 0x00000006f6027227 */ /* 0x004fc800078e00ff */
[----:B-1----:R-:W-:-:S04]  /*0b20*/  IMAD.HI.U32 R0, R246, R238, RZ ;  /* 0x000000eef6007227 */ /* 0x002fc800078e00ff */
[----:B------:R-:W-:Y:S02]  /*0b30*/  IMAD.MOV R0, RZ, RZ, -R0 ;  /* 0x000000ffff007224 */ /* 0x000fe400078e0a00 */
[----:B------:R-:W-:Y:S02]  /*0b40*/  IMAD.MOV R2, RZ, RZ, -R2 ;  /* 0x000000ffff027224 */ /* 0x000fe400078e0a02 */
[----:B------:R-:W-:-:S04]  /*0b50*/  IMAD.HI.U32 R5, R246, R10, RZ ;  /* 0x0000000af6057227 */ /* 0x000fc800078e00ff */
[C---:B------:R-:W-:Y:S02]  /*0b60*/  IMAD R238, R247.reuse, R0, R238 ;  /* 0x00000000f7ee7224 */ /* 0x040fe400078e02ee */
[----:B------:R-:W-:Y:S02]  /*0b70*/  IMAD.MOV R8, RZ, RZ, -R3 ;  /* 0x000000ffff087224 */ /* 0x000fe400078e0a03 */
        /* <DEDUP_REMOVED lines=29> */
[----:B------:R-:W-:Y:S01]  /*0d50*/  IMAD.MOV R2, RZ, RZ, -R2 ;  /* 0x000000ffff027224 */ /* 0x000fe200078e0a02 */
[----:B------:R-:W-:Y:S01]  /*0d60*/  IADD3 R0, -R0, RZ, RZ ;  /* 0x000000ff00007210 */ /* 0x000fe20007ffe1ff */
[----:B------:R-:W-:-:S04]  /*0d70*/  IMAD.HI.U32 R5, R246, R10, RZ ;  /* 0x0000000af6057227 */ /* 0x000fc800078e00ff */
[C---:B------:R-:W-:Y:S02]  /*0d80*/  IMAD R237, R247.reuse, R0, R237 ;  /* 0x00000000f7ed7224 */ /* 0x040fe400078e02ed */
[----:B------:R-:W-:Y:S02]  /*0d90*/  IMAD.MOV R8, RZ, RZ, -R3 ;  /* 0x000000ffff087224 */ /* 0x000fe400078e0a03 */
[----:B------:R-:W-:Y:S01]  /*0da0*/  IMAD R0, R247, R2, R6 ;  /* 0x00000002f7007224 */ /* 0x000fe200078e0206 */
[----:B------:R-:W-:Y:S01]  /*0db0*/  STL [R1+0x3af0], R237 ;  /* 0x003af0ed01007387 */ /* 0x000fe20000100800 */
[----:B------:R-:W-:Y:S01]  /*0dc0*/  IMAD.MOV R4, RZ, RZ, -R4 ;  /* 0x000000ffff047224 */ /* 0x000fe200078e0a04 */
[----:B------:R-:W-:Y:S01]  /*0dd0*/  IADD3 R6, R11, 0x14, RZ ;  /* 0x000000140b067810 */ /* 0x000fe20007ffe0ff */
        /* <DEDUP_REMOVED lines=27> */
[----:B------:R-:W-:-:S04]  /*0f90*/  IMAD.HI.U32 R5, R246, R10, RZ ;  /* 0x0000000af6057227 */ /* 0x000fc800078e00ff */
[----:B------:R-:W-:Y:S01]  /*0fa0*/  IMAD.MOV R2, RZ, RZ, -R2 ;  /* 0x000000ffff027224 */ /* 0x000fe200078e0a02 */
[----:B------:R-:W-:Y:S01]  /*0fb0*/  IADD3 R5, -R5, RZ, RZ ;  /* 0x000000ff05057210 */ /* 0x000fe20007ffe1ff */
[C---:B------:R-:W-:Y:S02]  /*0fc0*/  IMAD R236, R247.reuse, R0, R236 ;  /* 0x00000000f7ec7224 */ /* 0x040fe400078e02ec */
[----:B------:R-:W-:Y:S02]  /*0fd0*/  IMAD.MOV R8, RZ, RZ, -R3 ;  /* 0x000000ffff087224 */ /* 0x000fe400078e0a03 */
[----:B------:R-:W-:Y:S01]  /*0fe0*/  IMAD R0, R247, R2, R6 ;  /* 0x00000002f7007224 */ /* 0x000fe200078e0206 */
[----:B------:R-:W-:Y:S01]  /*0ff0*/  STL [R1+0x3aec], R236 ;  /* 0x003aecec01007387 */ /* 0x000fe20000100800 */
[----:B------:R-:W-:Y:S01]  /*1000*/  IMAD.MOV R4, RZ, RZ, -R4 ;  /* 0x000000ffff047224 */ /* 0x000fe200078e0a04 */
[----:B------:R-:W-:Y:S01]  /*1010*/  IADD3 R6, R11, 0x19, RZ ;  /* 0x000000190b067810 */ /* 0x000fe20007ffe0ff */
[C---:B------:R-:W-:Y:S01]  /*1020*/  IMAD R3, R247.reuse, R8, R7 ;  /* 0x00000008f7037224 */ /* 0x040fe200078e0207 */
[----:B------:R1:W-:Y:S01]  /*1030*/  STL [R1+0x40], R0 ;  /* 0x0000400001007387 */ /* 0x0003e20000100800 */
[----:B------:R-:W-:Y:S01]  /*1040*/  IMAD R2, R247, R4, R9 ;  /* 0x00000004f7027224 */ /* 0x000fe200078e0209 */
[----:B------:R-:W-:-:S02]  /*1050*/  IADD3 R4, R11, 0x1a, RZ ;  /* 0x0000001a0b047810 */ /* 0x000fc40007ffe0ff */
[----:B------:R2:W-:Y:S01]  /*1060*/  STL [R1+0x3c], R3 ;  /* 0x00003c0301007387 */ /* 0x0005e20000100800 */
[----:B------:R-:W-:-:S03]  /*1070*/  IABS R235, R6 ;  /* 0x0000000600eb7213 */ /* 0x000fc60000000000 */
[----:B------:R3:W-:Y:S01]  /*1080*/  STL [R1+0x38], R2 ;  /* 0x0000380201007387 */ /* 0x0007e20000100800 */
[----:B-1----:R-:W-:Y:S01]  /*1090*/  IMAD R0, R247, R5, R10 ;  /* 0x00000005f7007224 */ /* 0x002fe200078e020a */
[----:B--2---:R-:W-:-:S04]  /*10a0*/  IADD3 R3, R11, 0x1b, RZ ;  /* 0x0000001b0b037810 */ /* 0x004fc80007ffe0ff */
[----:B------:R1:W-:Y:S01]  /*10b0*/  STL [R1+0x34], R0 ;  /* 0x0000340001007387 */ /* 0x0003e20000100800 */
[----:B---3--:R-:W-:-:S03]  /*10c0*/  IADD3 R2, R11, 0x1c, RZ ;  /* 0x0000001c0b027810 */ /* 0x008fc60007ffe0ff */
[----:B------:R2:W-:Y:S01]  /*10d0*/  STL [R1+0x2eac], R6 ;  /* 0x002eac0601007387 */ /* 0x0005e20000100800 */
[----:B------:R-:W-:Y:S02]  /*10e0*/  IABS R7, R3 ;  /* 0x0000000300077213 */ /* 0x000fe40000000000 */
[----:B------:R-:W-:Y:S01]  /*10f0*/  IABS R9, R2 ;  /* 0x0000000200097213 */ /* 0x000fe20000000000 */
[----:B------:R3:W-:Y:S01]  /*1100*/  STL [R1+0x2eb0], R4 ;  /* 0x002eb00401007387 */ /* 0x0007e20000100800 */
[----:B-1----:R-:W-:-:S03]  /*1110*/  IADD3 R0, R11, 0x1d, RZ ;  /* 0x0000001d0b007810 */ /* 0x002fc60007ffe0ff */
[----:B------:R1:W-:Y:S01]  /*1120*/  STL [R1+0x2eb4], R3 ;  /* 0x002eb40301007387 */ /* 0x0003e20000100800 */
[----:B--2---:R-:W-:-:S03]  /*1130*/  IABS R6, R4 ;  /* 0x0000000400067213 */ /* 0x004fc60000000000 */
[----:B------:R2:W-:Y:S01]  /*1140*/  STL [R1+0x2eb8], R2 ;  /* 0x002eb80201007387 */ /* 0x0005e20000100800 */
[----:B------:R-:W-:Y:S01]  /*1150*/  IABS R10, R0 ;  /* 0x00000000000a7213 */ /* 0x000fe20000000000 */
[C---:B---3--:R-:W-:Y:S02]  /*1160*/  IMAD.HI.U32 R4, R246.reuse, R9, RZ ;  /* 0x00000009f6047227 */ /* 0x048fe400078e00ff */
[----:B------:R3:W-:Y:S02]  /*1170*/  STL [R1+0x2ebc], R0 ;  /* 0x002ebc0001007387 */ /* 0x0007e40000100800 */
[----:B-1----:R-:W-:-:S04]  /*1180*/  IMAD.HI.U32 R3, R246, R7, RZ ;  /* 0x00000007f6037227 */ /* 0x002fc800078e00ff */
[----:B--2---:R-:W-:-:S04]  /*1190*/  IMAD.HI.U32 R2, R246, R6, RZ ;  /* 0x00000006f6027227 */ /* 0x004fc800078e00ff */
[----:B---3--:R-:W-:-:S04]  /*11a0*/  IMAD.HI.U32 R0, R246, R235, RZ ;  /* 0x000000ebf6007227 */ /* 0x008fc800078e00ff */
        /* <DEDUP_REMOVED lines=31> */
[----:B---3--:R-:W-:Y:S01]  /*13a0*/  IMAD.HI.U32 R3, R246, R7, RZ ;  /* 0x00000007f6037227 */ /* 0x008fe200078e00ff */
[----:B------:R-:W-:-:S03]  /*13b0*/  IADD3 R4, -R4, RZ, RZ ;  /* 0x000000ff04047210 */ /* 0x000fc60007ffe1ff */
        /* <DEDUP_REMOVED lines=67> */
[----:B--2---:R-:W-:Y:S01]  /*17f0*/  IMAD.HI.U32 R2, R246, R6, RZ ;  /* 0x00000006f6027227 */ /* 0x004fe200078e00ff */
[----:B------:R-:W-:-:S03]  /*1800*/  IADD3 R8, -R3, RZ, RZ ;  /* 0x000000ff03087210 */ /* 0x000fc60007ffe1ff */
[----:B-1----:R-:W-:-:S04]  /*1810*/  IMAD.HI.U32 R0, R246, R232, RZ ;  /* 0x000000e8f6007227 */ /* 0x002fc800078e00ff */
[----:B------:R-:W-:Y:S02]  /*1820*/  IMAD.MOV R0, RZ, RZ, -R0 ;  /* 0x000000ffff007224 */ /* 0x000fe400078e0a00 */
[----:B------:R-:W-:Y:S02]  /*1830*/  IMAD.MOV R2, RZ, RZ, -R2 ;  /* 0x000000ffff027224 */ /* 0x000fe400078e0a02 */
[----:B------:R-:W-:-:S04]  /*1840*/  IMAD.HI.U32 R5, R246, R10, RZ ;  /* 0x0000000af6057227 */ /* 0x000fc800078e00ff */
        /* <DEDUP_REMOVED lines=63> */
[----:B-1----:R-:W-:Y:S01]  /*1c40*/  IMAD.HI.U32 R0, R246, R230, RZ ;  /* 0x000000e6f6007227 */ /* 0x002fe200078e00ff */
[----:B------:R-:W-:-:S03]  /*1c50*/  IADD3 R2, -R2, RZ, RZ ;  /* 0x000000ff02027210 */ /* 0x000fc60007ffe1ff */
        /* <DEDUP_REMOVED lines=421> */
[----:B------:R-:W-:Y:S02]  /*36b0*/  IABS R217, R6 ;  /* 0x0000000600d97213 */ /* 0x000fe40000000000 */
[----:B------:R-:W-:Y:S01]  /*36c0*/  IABS R7, R4 ;  /* 0x0000000400077213 */ /* 0x000fe20000000000 */
[----:B------:R3:W-:Y:S01]  /*36d0*/  STL [R1+0x158], R2 ;  /* 0x0001580201007387 */ /* 0x0007e20000100800 */
[----:B-1----:R-:W-:-:S03]  /*36e0*/  IMAD R0, R247, R5, R10 ;  /* 0x00000005f7007224 */ /* 0x002fc600078e020a */
[C---:B------:R-:W-:Y:S01]  /*36f0*/  IMAD.HI.U32 R8, R246.reuse, R7, RZ ;  /* 0x00000007f6087227 */ /* 0x040fe200078e00ff */
[C---:B--2---:R-:W-:Y:S01]  /*3700*/  IADD3 R3, R11.reuse, 0x75, RZ ;  /* 0x000000750b037810 */ /* 0x044fe20007ffe0ff */
[----:B------:R1:W-:Y:S02]  /*3710*/  STL [R1+0x154], R0 ;  /* 0x0001540001007387 */ /* 0x0003e40000100800 */
[----:B------:R-:W-:Y:S01]  /*3720*/  IMAD.MOV R8, RZ, RZ, -R8 ;  /* 0x000000ffff087224 */ /* 0x000fe200078e0a08 */
[----:B---3--:R-:W-:Y:S01]  /*3730*/  IADD3 R2, R11, 0x76, RZ ;  /* 0x000000760b027810 */ /* 0x008fe20007ffe0ff */
[----:B------:R2:W-:Y:S01]  /*3740*/  STL [R1+0x30e8], R6 ;  /* 0x0030e80601007387 */ /* 0x0005e20000100800 */
[----:B------:R-:W-:Y:S01]  /*3750*/  IABS R5, R3 ;  /* 0x0000000300057213 */ /* 0x000fe20000000000 */
[----:B------:R-:W-:Y:S02]  /*3760*/  IMAD R7, R247, R8, R7 ;  /* 0x00000008f7077224 */ /* 0x000fe400078e0207 */
[----:B------:R-:W-:Y:S01]  /*3770*/  STL [R1+0x30f4], R4 ;  /* 0x0030f40401007387 */ /* 0x000fe20000100800 */
[----:B------:R-:W-:Y:S01]  /*3780*/  IMAD.HI.U32 R10, R246, R217, RZ ;  /* 0x000000d9f60a7227 */ /* 0x000fe200078e00ff */
[----:B-1----:R-:W-:-:S02]  /*3790*/  IADD3 R0, R11, 0x77, RZ ;  /* 0x000000770b007810 */ /* 0x002fc40007ffe0ff */
[----:B------:R1:W-:Y:S01]  /*37a0*/  STL [R1+0x30fc], R3 ;  /* 0x0030fc0301007387 */ /* 0x0003e20000100800 */
[----:B------:R-:W-:Y:S02]  /*37b0*/  IMAD.MOV R10, RZ, RZ, -R10 ;  /* 0x000000ffff0a7224 */ /* 0x000fe400078e0a0a */
[----:B--2---:R-:W-:Y:S01]  /*37c0*/  IMAD.HI.U32 R6, R246, R5, RZ ;  /* 0x00000005f6067227 */ /* 0x004fe200078e00ff */
[----:B------:R-:W-:Y:S03]  /*37d0*/  STL [R1+0x30f8], R2 ;  /* 0x0030f80201007387 */ /* 0x000fe60000100800 */
[----:B------:R-:W-:Y:S01]  /*37e0*/  IMAD.MOV R6, RZ, RZ, -R6 ;  /* 0x000000ffff067224 */ /* 0x000fe200078e0a06 */
[----:B------:R2:W-:Y:S01]  /*37f0*/  STL [R1+0x3104], R0 ;  /* 0x0031040001007387 */ /* 0x0005e20000100800 */
[C---:B------:R-:W-:Y:S01]  /*3800*/  IMAD R217, R247.reuse, R10, R217 ;  /* 0x0000000af7d97224 */ /* 0x040fe200078e02d9 */
[----:B-1----:R-:W-:Y:S01]  /*3810*/  IABS R3, R2 ;  /* 0x0000000200037213 */ /* 0x002fe20000000000 */
[----:B------:R-:W-:Y:S01]  /*3820*/  IMAD R5, R247, R6, R5 ;  /* 0x00000006f7057224 */ /* 0x000fe200078e0205 */
[----:B------:R1:W-:Y:S01]  /*3830*/  STL [R1+0x170], R7 ;  /* 0x0001700701007387 */ /* 0x0003e20000100800 */
[----:B------:R-:W-:-:S02]  /*3840*/  IADD3 R6, R11, 0x79, RZ ;  /* 0x000000790b067810 */ /* 0x000fc40007ffe0ff */
[C---:B------:R-:W-:Y:S01]  /*3850*/  IMAD.HI.U32 R4, R246.reuse, R3, RZ ;  /* 0x00000003f6047227 */ /* 0x040fe200078e00ff */
[----:B------:R3:W-:Y:S01]  /*3860*/  STL [R1+0x16c], R5 ;  /* 0x00016c0501007387 */ /* 0x0007e20000100800 */
[----:B--2---:R-:W-:Y:S02]  /*3870*/  IABS R0, R0 ;  /* 0x0000000000007213 */ /* 0x004fe40000000000 */
[----:B------:R-:W-:Y:S01]  /*3880*/  IMAD.MOV R4, RZ, RZ, -R4 ;  /* 0x000000ffff047224 */ /* 0x000fe200078e0a04 */
[C---:B-1----:R-:W-:Y:S02]  /*3890*/  IADD3 R7, R11.reuse, 0x78, RZ ;  /* 0x000000780b077810 */ /* 0x042fe40007ffe0ff */
[----:B------:R-:W-:Y:S01]  /*38a0*/  IMAD.HI.U32 R2, R246, R0, RZ ;  /* 0x00000000f6027227 */ /* 0x000fe200078e00ff */
[----:B---3--:R-:W-:-:S03]  /*38b0*/  IADD3 R5, R11, 0x7a, RZ ;  /* 0x0000007a0b057810 */ /* 0x008fc60007ffe0ff */
[----:B------:R-:W-:Y:S01]  /*38c0*/  IMAD.MOV R2, RZ, RZ, -R2 ;  /* 0x000000ffff027224 */ /* 0x000fe200078e0a02 */
[----:B------:R-:W-:Y:S01]  /*38d0*/  IABS R216, R7 ;  /* 0x0000000700d87213 */ /* 0x000fe20000000000 */
[----:B------:R-:W-:Y:S01]  /*38e0*/  IMAD R3, R247, R4, R3 ;  /* 0x00000004f7037224 */ /* 0x000fe200078e0203 */
[----:B------:R-:W-:Y:S01]  /*38f0*/  IADD3 R4, R11, 0x7c, RZ ;  /* 0x0000007c0b047810 */ /* 0x000fe20007ffe0ff */
[C---:B------:R-:W-:Y:S02]  /*3900*/  IMAD R0, R247.reuse, R2, R0 ;  /* 0x00000002f7007224 */ /* 0x040fe400078e0200 */
[----:B------:R-:W-:Y:S01]  /*3910*/  IMAD.HI.U32 R9, R246, R216, RZ ;  /* 0x000000d8f6097227 */ /* 0x000fe200078e00ff */
[----:B------:R1:W-:Y:S03]  /*3920*/  STL [R1+0x168], R3 ;  /* 0x0001680301007387 */ /* 0x0003e60000100800 */
[----:B------:R-:W-:Y:S01]  /*3930*/  IMAD.MOV R9, RZ, RZ, -R9 ;  /* 0x000000ffff097224 */ /* 0x000fe200078e0a09 */
[----:B------:R2:W-:Y:S03]  /*3940*/  STL [R1+0x164], R0 ;  /* 0x0001640001007387 */ /* 0x0005e60000100800 */
[----:B------:R-:W-:Y:S01]  /*3950*/  IMAD R216, R247, R9, R216 ;  /* 0x00000009f7d87224 */ /* 0x000fe200078e02d8 */
[----:B------:R3:W-:Y:S01]  /*3960*/  STL [R1+0x310c], R7 ;  /* 0x00310c0701007387 */ /* 0x0007e20000100800 */
[----:B-1----:R-:W-:-:S03]  /*3970*/  IADD3 R3, R11, 0x7b, RZ ;  /* 0x0000007b0b037810 */ /* 0x002fc60007ffe0ff */
[----:B------:R-:W-:Y:S01]  /*3980*/  STL [R1+0x3120], R6 ;  /* 0x0031200601007387 */ /* 0x000fe20000100800 */
[----:B--2---:R-:W-:-:S03]  /*3990*/  IABS R0, R4 ;  /* 0x0000000400007213 */ /* 0x004fc60000000000 */
[----:B------:R1:W-:Y:S01]  /*39a0*/  STL [R1+0x3128], R5 ;  /* 0x0031280501007387 */ /* 0x0003e20000100800 */
[----:B---3--:R-:W-:Y:S01]  /*39b0*/  IABS R7, R6 ;  /* 0x0000000600077213 */ /* 0x008fe20000000000 */
[C---:B------:R-:W-:Y:S02]  /*39c0*/  IMAD.HI.U32 R2, R246.reuse, R0, RZ ;  /* 0x00000000f6027227 */ /* 0x040fe400078e00ff */
[----:B------:R2:W-:Y:S02]  /*39d0*/  STL [R1+0x3114], R3 ;  /* 0x0031140301007387 */ /* 0x0005e40000100800 */
[----:B------:R-:W-:Y:S02]  /*39e0*/  IMAD.HI.U32 R8, R246, R7, RZ ;  /* 0x00000007f6087227 */ /* 0x000fe400078e00ff */
[----:B------:R3:W-:Y:S01]  /*39f0*/  STL [R1+0x3148], R4 ;  /* 0x0031480401007387 */ /* 0x0007e20000100800 */
[----:B-1----:R-:W-:Y:S01]  /*3a00*/  IABS R5, R5 ;  /* 0x0000000500057213 */ /* 0x002fe20000000000 */
[----:B------:R-:W-:-:S02]  /*3a10*/  IMAD.MOV R8, RZ, RZ, -R8 ;  /* 0x000000ffff087224 */ /* 0x000fc400078e0a08 */
[----:B------:R-:W-:Y:S01]  /*3a20*/  IMAD.MOV R2, RZ, RZ, -R2 ;  /* 0x000000ffff027224 */ /* 0x000fe200078e0a02 */
[----:B--2---:R-:W-:Y:S01]  /*3a30*/  IABS R3, R3 ;  /* 0x0000000300037213 */ /* 0x004fe20000000000 */
[----:B------:R-:W-:-:S04]  /*3a40*/  IMAD.HI.U32 R6, R246, R5, RZ ;  /* 0x00000005f6067227 */ /* 0x000fc800078e00ff */
[----:B---3--:R-:W-:-:S04]  /*3a50*/  IMAD.HI.U32 R4, R246, R3, RZ ;  /* 0x00000003f6047227 */ /* 0x008fc800078e00ff */
[----:B------:R-:W-:Y:S01]  /*3a60*/  IMAD.MOV R6, RZ, RZ, -R6 ;  /* 0x000000ffff067224 */ /* 0x000fe200078e0a06 */
[----:B------:R-:W-:Y:S01]  /*3a70*/  IADD3 R4, -R4, RZ, RZ ;  /* 0x000000ff04047210 */ /* 0x000fe20007ffe1ff */
[C---:B------:R-:W-:Y:S02]  /*3a80*/  IMAD R7, R247.reuse, R8, R7 ;  /* 0x00000008f7077224 */ /* 0x040fe400078e0207 */
[----:B------:R-:W-:Y:S01]  /*3a90*/  IMAD R5, R247, R6, R5 ;  /* 0x00000006f7057224 */ /* 0x000fe200078e0205 */
[----:B------:R-:W-:Y:S01]  /*3aa0*/  IADD3 R6, R11, 0x7e, RZ ;  /* 0x0000007e0b067810 */ /* 0x000fe20007ffe0ff */
[C---:B------:R-:W-:Y:S01]  /*3ab0*/  IMAD R3, R247.reuse, R4, R3 ;  /* 0x00000004f7037224 */ /* 0x040fe200078e0203 */
[----:B------:R1:W-:Y:S01]  /*3ac0*/  STL [R1+0x180], R7 ;  /* 0x0001800701007387 */ /* 0x0003e20000100800 */
[----:B------:R-:W-:Y:S01]  /*3ad0*/  IMAD R0, R247, R2, R0 ;  /* 0x00000002f7007224 */ /* 0x000fe200078e0200 */
[C---:B------:R-:W-:Y:S02]  /*3ae0*/  IADD3 R4, R11.reuse, 0x81, RZ ;  /* 0x000000810b047810 */ /* 0x040fe40007ffe0ff */
[----:B------:R2:W-:Y:S04]  /*3af0*/  STL [R1+0x17c], R5 ;  /* 0x00017c0501007387 */ /* 0x0005e80000100800 */
[----:B------:R3:W-:Y:S01]  /*3b00*/  STL [R1+0x178], R3 ;  /* 0x0001780301007387 */ /* 0x0007e20000100800 */
[----:B-1----:R-:W-:-:S03]  /*3b10*/  IADD3 R7, R11, 0x7d, RZ ;  /* 0x0000007d0b077810 */ /* 0x002fc60007ffe0ff */
[----:B------:R1:W-:Y:S01]  /*3b20*/  STL [R1+0x174], R0 ;  /* 0x0001740001007387 */ /* 0x0003e20000100800 */
[----:B--2---:R-:W-:-:S03]  /*3b30*/  IADD3 R5, R11, 0x7f, RZ ;  /* 0x0000007f0b057810 */ /* 0x004fc60007ffe0ff */
[----:B------:R2:W-:Y:S01]  /*3b40*/  STL [R1+0x3110], R7 ;  /* 0x0031100701007387 */ /* 0x0005e20000100800 */
[----:B------:R-:W-:Y:S02]  /*3b50*/  IABS R215, R7 ;  /* 0x0000000700d77213 */ /* 0x000fe40000000000 */
[----:B---3--:R-:W-:Y:S01]  /*3b60*/  IADD3 R3, R11, 0x80, RZ ;  /* 0x000000800b037810 */ /* 0x008fe20007ffe0ff */
[----:B------:R-:W-:Y:S01]  /*3b70*/  STL [R1+0x3134], R6 ;  /* 0x0031340601007387 */ /* 0x000fe20000100800 */
[----:B-1----:R-:W-:Y:S01]  /*3b80*/  IABS R0, R4 ;  /* 0x0000000400007213 */ /* 0x002fe20000000000 */
[C---:B------:R-:W-:Y:S02]  /*3b90*/  IMAD.HI.U32 R9, R246.reuse, R215, RZ ;  /* 0x000000d7f6097227 */ /* 0x040fe400078e00ff */
[----:B------:R1:W-:Y:S01]  /*3ba0*/  STL [R1+0x3138], R5 ;  /* 0x0031380501007387 */ /* 0x0003e20000100800 */
[----:B--2---:R-:W-:Y:S01]  /*3bb0*/  IABS R7, R6 ;  /* 0x0000000600077213 */ /* 0x004fe20000000000 */
[----:B------:R-:W-:-:S02]  /*3bc0*/  IMAD.HI.U32 R2, R246, R0, RZ ;  /* 0x00000000f6027227 */ /* 0x000fc400078e00ff */
[----:B------:R2:W-:Y:S02]  /*3bd0*/  STL [R1+0x311c], R3 ;  /* 0x00311c0301007387 */ /* 0x0005e40000100800 */
[C---:B------:R-:W-:Y:S02]  /*3be0*/  IMAD.HI.U32 R8, R246.reuse, R7, RZ ;  /* 0x00000007f6087227 */ /* 0x040fe400078e00ff */
[----:B------:R3:W-:Y:S01]  /*3bf0*/  STL [R1+0x315c], R4 ;  /* 0x00315c0401007387 */ /* 0x0007e20000100800 */
[----:B-1----:R-:W-:Y:S01]  /*3c00*/  IABS R5, R5 ;  /* 0x0000000500057213 */ /* 0x002fe20000000000 */
[----:B------:R-:W-:Y:S02]  /*3c10*/  IMAD.MOV R8, RZ, RZ, -R8 ;  /* 0x000000ffff087224 */ /* 0x000fe400078e0a08 */
[----:B------:R-:W-:Y:S01]  /*3c20*/  IMAD.MOV R2, RZ, RZ, -R2 ;  /* 0x000000ffff027224 */ /* 0x000fe200078e0a02 */
[----:B--2---:R-:W-:Y:S01]  /*3c30*/  IABS R3, R3 ;  /* 0x0000000300037213 */ /* 0x004fe20000000000 */
[----:B------:R-:W-:-:S04]  /*3c40*/  IMAD.HI.U32 R6, R246, R5, RZ ;  /* 0x00000005f6067227 */ /* 0x000fc800078e00ff */
[----:B---3--:R-:W-:-:S04]  /*3c50*/  IMAD.HI.U32 R4, R246, R3, RZ ;  /* 0x00000003f6047227 */ /* 0x008fc800078e00ff */
[----:B------:R-:W-:Y:S02]  /*3c60*/  IMAD.MOV R6, RZ, RZ, -R6 ;  /* 0x000000ffff067224 */ /* 0x000fe400078e0a06 */
[----:B------:R-:W-:Y:S02]  /*3c70*/  IMAD.MOV R4, RZ, RZ, -R4 ;  /* 0x000000ffff047224 */ /* 0x000fe400078e0a04 */
[C---:B------:R-:W-:Y:S02]  /*3c80*/  IMAD R7, R247.reuse, R8, R7 ;  /* 0x00000008f7077224 */ /* 0x040fe400078e0207 */
[----:B------:R-:W-:Y:S01]  /*3c90*/  IMAD R5, R247, R6, R5 ;  /* 0x00000006f7057224 */ /* 0x000fe200078e0205 */
[----:B------:R-:W-:Y:S01]  /*3ca0*/  IADD3 R6, R11, 0x83, RZ ;  /* 0x000000830b067810 */ /* 0x000fe20007ffe0ff */
[C---:B------:R-:W-:Y:S01]  /*3cb0*/  IMAD R3, R247.reuse, R4, R3 ;  /* 0x00000004f7037224 */ /* 0x040fe200078e0203 */
[----:B------:R1:W-:Y:S01]  /*3cc0*/  STL [R1+0x190], R7 ;  /* 0x0001900701007387 */ /* 0x0003e20000100800 */
[----:B------:R-:W-:Y:S01]  /*3cd0*/  IMAD R0, R247, R2, R0 ;  /* 0x00000002f7007224 */ /* 0x000fe200078e0200 */
[----:B------:R-:W-:Y:S01]  /*3ce0*/  IADD3 R4, R11, 0x86, RZ ;  /* 0x000000860b047810 */ /* 0x000fe20007ffe0ff */
[----:B------:R-:W-:Y:S01]  /*3cf0*/  IMAD.MOV R9, RZ, RZ, -R9 ;  /* 0x000000ffff097224 */ /* 0x000fe200078e0a09 */
[----:B------:R2:W-:Y:S03]  /*3d00*/  STL [R1+0x18c], R5 ;  /* 0x00018c0501007387 */ /* 0x0005e60000100800 */
[----:B------:R-:W-:Y:S01]  /*3d10*/  IMAD R215, R247, R9, R215 ;  /* 0x00000009f7d77224 */ /* 0x000fe200078e02d7 */
        /* <DEDUP_REMOVED lines=21> */
[----:B---3--:R-:W-:Y:S01]  /*3e70*/  IMAD.HI.U32 R4, R246, R3, RZ ;  /* 0x00000003f6047227 */ /* 0x008fe200078e00ff */
[----:B------:R-:W-:-:S03]  /*3e80*/  IADD3 R6, -R6, RZ, RZ ;  /* 0x000000ff06067210 */ /* 0x000fc60007ffe1ff */
        /* <DEDUP_REMOVED lines=59> */
[----:B------:R-:W-:Y:S02]  /*4240*/  IMAD.HI.U32 R8, R246, R7, RZ ;  /* 0x00000007f6087227 */ /* 0x000fe400078e00ff */
[----:B------:R3:W-:Y:S01]  /*4250*/  STL [R1+0x31a0], R4 ;  /* 0x0031a00401007387 */ /* 0x0007e20000100800 */
[----:B-1----:R-:W-:Y:S01]  /*4260*/  IABS R5, R5 ;  /* 0x0000000500057213 */ /* 0x002fe20000000000 */
[----:B------:R-:W-:Y:S01]  /*4270*/  IMAD.MOV R2, RZ, RZ, -R2 ;  /* 0x000000ffff027224 */ /* 0x000fe200078e0a02 */
[----:B------:R-:W-:Y:S01]  /*4280*/  IADD3 R8, -R8, RZ, RZ ;  /* 0x000000ff08087210 */ /* 0x000fe20007ffe1ff */
        /* <DEDUP_REMOVED lines=13> */
[----:B------:R-:W-:Y:S01]  /*4360*/  IMAD R212, R247, R9, R212 ;  /* 0x00000009f7d47224 */ /* 0x000fe200078e02d4 */
        /* <DEDUP_REMOVED lines=48> */
[----:B------:R2:W-:Y:S01]  /*4670*/  STL [R1+0x3180], R3 ;  /* 0x0031800301007387 */ /* 0x0005e20000100800 */
[----:B------:R-:W-:Y:S01]  /*4680*/  IADD3 R9, -R9, RZ, RZ ;  /* 0x000000ff09097210 */ /* 0x000fe20007ffe1ff */
        /* <DEDUP_REMOVED lines=35> */
[----:B------:R-:W-:Y:S02]  /*48c0*/  IADD3 R2, -R2, RZ, RZ ;  /* 0x000000ff02027210 */ /* 0x000fe40007ffe1ff */
[----:B-1----:R-:W-:Y:S01]  /*48d0*/  IABS R5, R5 ;  /* 0x0000000500057213 */ /* 0x002fe20000000000 */
[----:B------:R-:W-:Y:S01]  /*48e0*/  IMAD.MOV R8, RZ, RZ, -R8 ;  /* 0x000000ffff087224 */ /* 0x000fe200078e0a08 */
[----:B--2---:R-:W-:Y:S01]  /*48f0*/  IABS R3, R3 ;  /* 0x0000000300037213 */ /* 0x004fe20000000000 */
[----:B------:R-:W-:-:S02]  /*4900*/  IMAD R0, R247, R2, R0 ;  /* 0x00000002f7007224 */ /* 0x000fc400078e0200 */
[----:B------:R-:W-:-:S04]  /*4910*/  IMAD.HI.U32 R6, R246, R5, RZ ;  /* 0x00000005f6067227 */ /* 0x000fc800078e00ff */
[----:B---3--:R-:W-:-:S04]  /*4920*/  IMAD.HI.U32 R4, R246, R3, RZ ;  /* 0x00000003f6047227 */ /* 0x008fc800078e00ff */
[----:B------:R-:W-:Y:S02]  /*4930*/  IMAD.MOV R6, RZ, RZ, -R6 ;  /* 0x000000ffff067224 */ /* 0x000fe400078e0a06 */
[----:B------:R-:W-:Y:S02]  /*4940*/  IMAD.MOV R4, RZ, RZ, -R4 ;  /* 0x000000ffff047224 */ /* 0x000fe400078e0a04 */
[C---:B------:R-:W-:Y:S02]  /*4950*/  IMAD R7, R247.reuse, R8, R7 ;  /* 0x00000008f7077224 */ /* 0x040fe400078e0207 */
[----:B------:R-:W-:Y:S01]  /*4960*/  IMAD R5, R247, R6, R5 ;  /* 0x00000006f7057224 */ /* 0x000fe200078e0205 */
[----:B------:R-:W-:Y:S01]  /*4970*/  IADD3 R6, R11, 0xa1, RZ ;  /* 0x000000a10b067810 */ /* 0x000fe20007ffe0ff */
[----:B------:R-:W-:Y:S01]  /*4980*/  IMAD R3, R247, R4, R3 ;  /* 0x00000004f7037224 */ /* 0x000fe200078e0203 */
[----:B------:R1:W-:Y:S01]  /*4990*/  STL [R1+0x1f0], R7 ;  /* 0x0001f00701007387 */ /* 0x0003e20000100800 */
[----:B------:R-:W-:Y:S01]  /*49a0*/  IADD3 R4, R11, 0xa4, RZ ;  /* 0x000000a40b047810 */ /* 0x000fe20007ffe0ff */
[----:B------:R-:W-:-:S02]  /*49b0*/  IMAD.MOV R9, RZ, RZ, -R9 ;  /* 0x000000ffff097224 */ /* 0x000fc400078e0a09 */
[----:B------:R2:W-:Y:S02]  /*49c0*/  STL [R1+0x1ec], R5 ;  /* 0x0001ec0501007387 */ /* 0x0005e40000100800 */
[----:B------:R-:W-:Y:S02]  /*49d0*/  IMAD R209, R247, R9, R209 ;  /* 0x00000009f7d17224 */ /* 0x000fe400078e02d1 */
        /* <DEDUP_REMOVED lines=274> */
[----:B------:R-:W-:Y:S01]  /*5b00*/  STL [R1+0x264], R0 ;  /* 0x0002640001007387 */ /* 0x000fe20000100800 */
[----:B------:R-:W-:-:S03]  /*5b10*/  IABS R200, R7 ;  /* 0x0000000700c87213 */ /* 0x000fc60000000000 */
[----:B------:R-:W-:Y:S01]  /*5b20*/  STL [R1+0x3240], R7 ;  /* 0x0032400701007387 */ /* 0x000fe20000100800 */
[C---:B--2---:R-:W-:Y:S02]  /*5b30*/  IADD3 R5, R11.reuse, 0xcb, RZ ;  /* 0x000000cb0b057810 */ /* 0x044fe40007ffe0ff */
[----:B---3--:R-:W-:Y:S01]  /*5b40*/  IADD3 R3, R11, 0xcc, RZ ;  /* 0x000000cc0b037810 */ /* 0x008fe20007ffe0ff */
[----:B------:R1:W-:Y:S01]  /*5b50*/  STL [R1+0x3278], R6 ;  /* 0x0032780601007387 */ /* 0x0003e20000100800 */
[----:B------:R-:W-:Y:S01]  /*5b60*/  IMAD.HI.U32 R8, R246, R200, RZ ;  /* 0x000000c8f6087227 */ /* 0x000fe200078e00ff */
[----:B------:R-:W-:Y:S02]  /*5b70*/  IABS R2, R5 ;  /* 0x0000000500027213 */ /* 0x000fe40000000000 */
[----:B------:R2:W-:Y:S01]  /*5b80*/  STL [R1+0x3280], R4 ;  /* 0x0032800401007387 */ /* 0x0005e20000100800 */
[----:B------:R-:W-:Y:S01]  /*5b90*/  IABS R199, R3 ;  /* 0x0000000300c77213 */ /* 0x000fe20000000000 */
[----:B------:R-:W-:-:S02]  /*5ba0*/  IMAD.MOV R8, RZ, RZ, -R8 ;  /* 0x000000ffff087224 */ /* 0x000fc400078e0a08 */
[----:B------:R3:W-:Y:S01]  /*5bb0*/  STL [R1+0x325c], R5 ;  /* 0x00325c0501007387 */ /* 0x0007e20000100800 */
[----:B-1----:R-:W-:Y:S01]  /*5bc0*/  IABS R6, R6 ;  /* 0x0000000600067213 */ /* 0x002fe20000000000 */
[C---:B------:R-:W-:Y:S02]  /*5bd0*/  IMAD.HI.U32 R0, R246.reuse, R199, RZ ;  /* 0x000000c7f6007227 */ /* 0x040fe400078e00ff */
[----:B------:R1:W-:Y:S01]  /*5be0*/  STL [R1+0x32ac], R3 ;  /* 0x0032ac0301007387 */ /* 0x0003e20000100800 */
[----:B--2---:R-:W-:Y:S01]  /*5bf0*/  IABS R4, R4 ;  /* 0x0000000400047213 */ /* 0x004fe20000000000 */
[----:B------:R-:W-:Y:S01]  /*5c00*/  IMAD.HI.U32 R7, R246, R6, RZ ;  /* 0x00000006f6077227 */ /* 0x000fe200078e00ff */
[----:B------:R-:W-:-:S03]  /*5c10*/  IADD3 R0, -R0, RZ, RZ ;  /* 0x000000ff00007210 */ /* 0x000fc60007ffe1ff */
[----:B---3--:R-:W-:-:S04]  /*5c20*/  IMAD.HI.U32 R5, R246, R4, RZ ;  /* 0x00000004f6057227 */ /* 0x008fc800078e00ff */
[----:B------:R-:W-:Y:S02]  /*5c30*/  IMAD.MOV R7, RZ, RZ, -R7 ;  /* 0x000000ffff077224 */ /* 0x000fe400078e0a07 */
[----:B-1----:R-:W-:-:S04]  /*5c40*/  IMAD.HI.U32 R3, R246, R2, RZ ;  /* 0x00000002f6037227 */ /* 0x002fc800078e00ff */
[----:B------:R-:W-:Y:S02]  /*5c50*/  IMAD.MOV R5, RZ, RZ, -R5 ;  /* 0x000000ffff057224 */ /* 0x000fe400078e0a05 */
[C---:B------:R-:W-:Y:S02]  /*5c60*/  IMAD R200, R247.reuse, R8, R200 ;  /* 0x00000008f7c87224 */ /* 0x040fe400078e02c8 */
[----:B------:R-:W-:Y:S01]  /*5c70*/  IMAD R6, R247, R7, R6 ;  /* 0x00000007f7067224 */ /* 0x000fe200078e0206 */
[----:B------:R-:W-:Y:S01]  /*5c80*/  IADD3 R7, R11, 0xcd, RZ ;  /* 0x000000cd0b077810 */ /* 0x000fe20007ffe0ff */
[----:B------:R-:W-:Y:S01]  /*5c90*/  IMAD.MOV R3, RZ, RZ, -R3 ;  /* 0x000000ffff037224 */ /* 0x000fe200078e0a03 */
[----:B------:R-:W-:Y:S01]  /*5ca0*/  STL [R1+0x3ae4], R200 ;  /* 0x003ae4c801007387 */ /* 0x000fe20000100800 */
[----:B------:R-:W-:Y:S01]  /*5cb0*/  IMAD R4, R247, R5, R4 ;  /* 0x00000005f7047224 */ /* 0x000fe200078e0204 */
[----:B------:R-:W-:Y:S01]  /*5cc0*/  IADD3 R5, R11, 0xcf, RZ ;  /* 0x000000cf0b057810 */ /* 0x000fe20007ffe0ff */
[C---:B------:R-:W-:Y:S01]  /*5cd0*/  IMAD R199, R247.reuse, R0, R199 ;  /* 0x00000000f7c77224 */ /* 0x040fe200078e02c7 */
[----:B------:R1:W-:Y:S01]  /*5ce0*/  STL [R1+0x27c], R6 ;  /* 0x00027c0601007387 */ /* 0x0003e20000100800 */
[----:B------:R-:W-:Y:S01]  /*5cf0*/  IMAD R2, R247, R3, R2 ;  /* 0x00000003f7027224 */ /* 0x000fe200078e0202 */
[----:B------:R-:W-:-:S02]  /*5d00*/  IABS R198, R7 ;  /* 0x0000000700c67213 */ /* 0x000fc40000000000 */
[----:B------:R2:W-:Y:S01]  /*5d10*/  STL [R1+0x278], R4 ;  /* 0x0002780401007387 */ /* 0x0005e20000100800 */
[----:B------:R-:W-:Y:S02]  /*5d20*/  IABS R196, R5 ;  /* 0x0000000500c47213 */ /* 0x000fe40000000000 */
[C---:B------:R-:W-:Y:S01]  /*5d30*/  IADD3 R0, R11.reuse, 0xd1, RZ ;  /* 0x000000d10b007810 */ /* 0x040fe20007ffe0ff */
[----:B------:R-:W-:Y:S01]  /*5d40*/  STL [R1+0x3ad4], R199 ;  /* 0x003ad4c701007387 */ /* 0x000fe20000100800 */
[C---:B-1----:R-:W-:Y:S01]  /*5d50*/  IADD3 R6, R11.reuse, 0xce, RZ ;  /* 0x000000ce0b067810 */ /* 0x042fe20007ffe0ff */
[----:B------:R-:W-:Y:S02]  /*5d60*/  IMAD.HI.U32 R3, R246, R196, RZ ;  /* 0x000000c4f6037227 */ /* 0x000fe400078e00ff */
[----:B------:R1:W-:Y:S01]  /*5d70*/  STL [R1+0x274], R2 ;  /* 0x0002740201007387 */ /* 0x0003e20000100800 */
[----:B------:R-:W-:Y:S02]  /*5d80*/  IABS R194, R0 ;  /* 0x0000000000c27213 */ /* 0x000fe40000000000 */
[----:B--2---:R-:W-:Y:S01]  /*5d90*/  IADD3 R4, R11, 0xd0, RZ ;  /* 0x000000d00b047810 */ /* 0x004fe20007ffe0ff */
[----:B------:R-:W-:Y:S01]  /*5da0*/  STL [R1+0x3258], R7 ;  /* 0x0032580701007387 */ /* 0x000fe20000100800 */
[----:B------:R-:W-:Y:S01]  /*5db0*/  IABS R197, R6 ;  /* 0x0000000600c57213 */ /* 0x000fe20000000000 */
[----:B------:R-:W-:Y:S01]  /*5dc0*/  IMAD.MOV R3, RZ, RZ, -R3 ;  /* 0x000000ffff037224 */ /* 0x000fe200078e0a03 */
[----:B------:R-:W-:Y:S01]  /*5dd0*/  IABS R195, R4 ;  /* 0x0000000400c37213 */ /* 0x000fe20000000000 */
[----:B------:R-:W-:Y:S02]  /*5de0*/  STL [R1+0x3290], R6 ;  /* 0x0032900601007387 */ /* 0x000fe40000100800 */
[----:B------:R-:W-:-:S02]  /*5df0*/  IMAD R196, R247, R3, R196 ;  /* 0x00000003f7c47224 */ /* 0x000fc400078e02c4 */
[----:B------:R2:W-:Y:S01]  /*5e00*/  STL [R1+0x3298], R5 ;  /* 0x0032980501007387 */ /* 0x0005e20000100800 */
[----:B-1----:R-:W-:-:S03]  /*5e10*/  IMAD.HI.U32 R2, R246, R195, RZ ;  /* 0x000000c3f6027227 */ /* 0x002fc600078e00ff */
[----:B------:R1:W-:Y:S01]  /*5e20*/  STL [R1+0x3274], R4 ;  /* 0x0032740401007387 */ /* 0x0003e20000100800 */
[----:B------:R-:W-:-:S03]  /*5e30*/  IMAD.MOV R2, RZ, RZ, -R2 ;  /* 0x000000ffff027224 */ /* 0x000fc600078e0a02 */
[----:B------:R3:W-:Y:S01]  /*5e40*/  STL [R1+0x32c0], R0 ;  /* 0x0032c00001007387 */ /* 0x0007e20000100800 */
[----:B------:R-:W-:Y:S02]  /*5e50*/  IMAD R195, R247, R2, R195 ;  /* 0x00000002f7c37224 */ /* 0x000fe400078e02c3 */
[----:B--2---:R-:W-:-:S04]  /*5e60*/  IMAD.HI.U32 R5, R246, R198, RZ ;  /* 0x000000c6f6057227 */ /* 0x004fc800078e00ff */
[----:B-1----:R-:W-:-:S04]  /*5e70*/  IMAD.HI.U32 R4, R246, R197, RZ ;  /* 0x000000c5f6047227 */ /* 0x002fc800078e00ff */
[----:B------:R-:W-:Y:S02]  /*5e80*/  IMAD.MOV R5, RZ, RZ, -R5 ;  /* 0x000000ffff057224 */ /* 0x000fe400078e0a05 */
[----:B------:R-:W-:Y:S02]  /*5e90*/  IMAD.MOV R4, RZ, RZ, -R4 ;  /* 0x000000ffff047224 */ /* 0x000fe400078e0a04 */
[C---:B------:R-:W-:Y:S02]  /*5ea0*/  IMAD R198, R247.reuse, R5, R198 ;  /* 0x00000005f7c67224 */ /* 0x040fe400078e02c6 */
[C---:B------:R-:W-:Y:S02]  /*5eb0*/  IMAD R197, R247.reuse, R4, R197 ;  /* 0x00000004f7c57224 */ /* 0x040fe400078e02c5 */
[----:B---3--:R-:W-:Y:S01]  /*5ec0*/  IMAD.HI.U32 R0, R246, R194, RZ ;  /* 0x000000c2f6007227 */ /* 0x008fe200078e00ff */
[----:B------:R-:W-:Y:S03]  /*5ed0*/  STL [R1+0x3ad8], R198 ;  /* 0x003ad8c601007387 */ /* 0x000fe60000100800 */
[----:B------:R-:W-:Y:S01]  /*5ee0*/  IMAD.MOV R0, RZ, RZ, -R0 ;  /* 0x000000ffff007224 */ /* 0x000fe200078e0a00 */
[----:B------:R-:W-:Y:S04]  /*5ef0*/  STL [R1+0x3ac4], R197 ;  /* 0x003ac4c501007387 */ /* 0x000fe80000100800 */
[----:B------:R-:W-:Y:S04]  /*5f00*/  STL [R1+0x3ac8], R196 ;  /* 0x003ac8c401007387 */ /* 0x000fe80000100800 */
[----:B------:R1:W-:Y:S04]  /*5f10*/  STL [R1+0x3ac0], R195 ;  /* 0x003ac0c301007387 */ /* 0x0003e80000100800 */
[----:B-1----:R-:W2:Y:S01]  /*5f20*/  LDL R195, [R1+0x17bc] ;  /* 0x0017bc0001c37983 */ /* 0x002ea20000100800 */
[----:B------:R-:W-:Y:S01]  /*5f30*/  IMAD R194, R247, R0, R194 ;  /* 0x00000000f7c27224 */ /* 0x000fe200078e02c2 */
[----:B------:R-:W-:-:S04]  /*5f40*/  IABS R237, c[0x0][0x178] ;  /* 0x00005e0000ed7a13 */ /* 0x000fc80000000000 */
[----:B------:R-:W-:Y:S01]  /*5f50*/  STL [R1+0x3acc], R194 ;  /* 0x003accc201007387 */ /* 0x000fe20000100800 */
[C---:B--2---:R-:W-:Y:S02]  /*5f60*/  IADD3 R10, R195.reuse, 0xd2, RZ ;  /* 0x000000d2c30a7810 */ /* 0x044fe40007ffe0ff */
[C---:B------:R-:W-:Y:S02]  /*5f70*/  IADD3 R9, R195.reuse, 0xd3, RZ ;  /* 0x000000d3c3097810 */ /* 0x040fe40007ffe0ff */
[C---:B------:R-:W-:Y:S01]  /*5f80*/  IADD3 R7, R195.reuse, 0xd5, RZ ;  /* 0x000000d5c3077810 */ /* 0x040fe20007ffe0ff */
[----:B------:R1:W-:Y:S01]  /*5f90*/  STL [R1+0x3270], R10 ;  /* 0x0032700a01007387 */ /* 0x0003e20000100800 */
[C---:B------:R-:W-:Y:S02]  /*5fa0*/  IADD3 R8, R195.reuse, 0xd4, RZ ;  /* 0x000000d4c3087810 */ /* 0x040fe40007ffe0ff */
[----:B------:R-:W-:Y:S01]  /*5fb0*/  IADD3 R6, R195, 0xd6, RZ ;  /* 0x000000d6c3067810 */ /* 0x000fe20007ffe0ff */
[----:B------:R2:W-:Y:S01]  /*5fc0*/  STL [R1+0x32a8], R9 ;  /* 0x0032a80901007387 */ /* 0x0005e20000100800 */
[----:B------:R-:W-:-:S02]  /*5fd0*/  IABS R193, R10 ;  /* 0x0000000a00c17213 */ /* 0x000fc40000000000 */
[----:B------:R-:W-:Y:S01]  /*5fe0*/  IABS R192, R9 ;  /* 0x0000000900c07213 */ /* 0x000fe20000000000 */
[----:B------:R3:W-:Y:S01]  /*5ff0*/  STL [R1+0x32b0], R8 ;  /* 0x0032b00801007387 */ /* 0x0007e20000100800 */
[----:B------:R-:W-:Y:S01]  /*6000*/  IABS R190, R7 ;  /* 0x0000000700be7213 */ /* 0x000fe20000000000 */
[C---:B------:R-:W-:Y:S01]  /*6010*/  IMAD.HI.U32 R5, R246.reuse, R193, RZ ;  /* 0x000000c1f6057227 */ /* 0x040fe200078e00ff */
[----:B------:R-:W-:Y:S01]  /*6020*/  IABS R191, R8 ;  /* 0x0000000800bf7213 */ /* 0x000fe20000000000 */
[----:B------:R-:W-:Y:S01]  /*6030*/  STL [R1+0x328c], R7 ;  /* 0x00328c0701007387 */ /* 0x000fe20000100800 */
[----:B------:R-:W-:Y:S01]  /*6040*/  IABS R189, R6 ;  /* 0x0000000600bd7213 */ /* 0x000fe20000000000 */
[C---:B------:R-:W-:Y:S01]  /*6050*/  IMAD.HI.U32 R4, R246.reuse, R192, RZ ;  /* 0x000000c0f6047227 */ /* 0x040fe200078e00ff */
[C---:B-1----:R-:W-:Y:S01]  /*6060*/  IADD3 R10, R195.reuse, 0xd7, RZ ;  /* 0x000000d7c30a7810 */ /* 0x042fe20007ffe0ff */
[----:B------:R1:W-:Y:S01]  /*6070*/  STL [R1+0x32d8], R6 ;  /* 0x0032d80601007387 */ /* 0x0003e20000100800 */
[----:B--2---:R-:W-:Y:S01]  /*6080*/  IADD3 R9, R195, 0xd8, RZ ;  /* 0x000000d8c3097810 */ /* 0x004fe20007ffe0ff */
[----:B------:R-:W-:Y:S01]  /*6090*/  IMAD.HI.U32 R2, R246, R190, RZ ;  /* 0x000000bef6027227 */ /* 0x000fe200078e00ff */
[----:B------:R-:W-:-:S02]  /*60a0*/  IABS R188, R10 ;  /* 0x0000000a00bc7213 */ /* 0x000fc40000000000 */
[C---:B---3--:R-:W-:Y:S01]  /*60b0*/  IADD3 R8, R195.reuse, 0xd9, RZ ;  /* 0x000000d9c3087810 */ /* 0x048fe20007ffe0ff */
[----:B------:R-:W-:Y:S01]  /*60c0*/  IMAD.HI.U32 R3, R246, R191, RZ ;  /* 0x000000bff6037227 */ /* 0x000fe200078e00ff */
[----:B------:R-:W-:Y:S02]  /*60d0*/  IADD3 R2, -R2, RZ, RZ ;  /* 0x000000ff02027210 */ /* 0x000fe40007ffe1ff */
[----:B------:R-:W-:Y:S01]  /*60e0*/  IABS R187, R9 ;  /* 0x0000000900bb7213 */ /* 0x000fe20000000000 */
[----:B------:R-:W-:Y:S01]  /*60f0*/  IMAD.HI.U32 R0, R246, R189, RZ ;  /* 0x000000bdf6007227 */ /* 0x000fe200078e00ff */
[C---:B-1----:R-:W-:Y:S02]  /*6100*/  IADD3 R6, R195.reuse, 0xdb, RZ ;  /* 0x000000dbc3067810 */ /* 0x042fe40007ffe0ff */
[----:B------:R-:W-:Y:S01]  /*6110*/  IADD3 R7, R195, 0xda, RZ ;  /* 0x000000dac3077810 */ /* 0x000fe20007ffe0ff */
[----:B------:R-:W-:Y:S01]  /*6120*/  IMAD.MOV R5, RZ, RZ, -R5 ;  /* 0x000000ffff057224 */ /* 0x000fe200078e0a05 */
[----:B------:R-:W-:Y:S01]  /*6130*/  IABS R184, R6 ;  /* 0x0000000600b87213 */ /* 0x000fe20000000000 */
[----:B------:R-:W-:Y:S01]  /*6140*/  IMAD.MOV R4, RZ, RZ, -R4 ;  /* 0x000000ffff047224 */ /* 0x000fe200078e0a04 */
[----:B------:R-:W-:Y:S01]  /*6150*/  IABS R186, R8 ;  /* 0x0000000800ba7213 */ /* 0x000fe20000000000 */
[----:B------:R-:W-:Y:S01]  /*6160*/  IMAD.MOV R3, RZ, RZ, -R3 ;  /* 0x000000ffff037224 */ /* 0x000fe200078e0a03 */
[----:B------:R-:W-:Y:S01]  /*6170*/  IABS R185, R7 ;  /* 0x0000000700b97213 */ /* 0x000fe20000000000 */
[----:B------:R-:W-:-:S02]  /*6180*/  IMAD.MOV R0, RZ, RZ, -R0 ;  /* 0x000000ffff007224 */ /* 0x000fc400078e0a00 */
[C---:B------:R-:W-:Y:S02]  /*6190*/  IMAD R193, R247.reuse, R5, R193 ;  /* 0x00000005f7c17224 */ /* 0x040fe400078e02c1 */
[C---:B------:R-:W-:Y:S02]  /*61a0*/  IMAD R192, R247.reuse, R4, R192 ;  /* 0x00000004f7c07224 */ /* 0x040fe400078e02c0 */
[C---:B------:R-:W-:Y:S01]  /*61b0*/  IMAD R191, R247.reuse, R3, R191 ;  /* 0x00000003f7bf7224 */ /* 0x040fe200078e02bf */
[----:B------:R-:W-:Y:S01]  /*61c0*/  STL [R1+0x3ad0], R193 ;  /* 0x003ad0c101007387 */ /* 0x000fe20000100800 */
[C---:B------:R-:W-:Y:S02]  /*61d0*/  IMAD R190, R247.reuse, R2, R190 ;  /* 0x00000002f7be7224 */ /* 0x040fe400078e02be */
[----:B------:R-:W-:Y:S01]  /*61e0*/  IMAD R189, R247, R0, R189 ;  /* 0x00000000f7bd7224 */ /* 0x000fe200078e02bd */
[----:B------:R1:W-:Y:S01]  /*61f0*/  STL [R1+0x3ab8], R192 ;  /* 0x003ab8c001007387 */ /* 0x0003e20000100800 */
[----:B------:R-:W-:-:S03]  /*6200*/  IMAD.HI.U32 R5, R246, R188, RZ ;  /* 0x000000bcf6057227 */ /* 0x000fc600078e00ff */
[----:B------:R2:W-:Y:S01]  /*6210*/  STL [R1+0x3abc], R191 ;  /* 0x003abcbf01007387 */ /* 0x0005e20000100800 */
[----:B------:R-:W-:Y:S02]  /*6220*/  IMAD.MOV R5, RZ, RZ, -R5 ;  /* 0x000000ffff057224 */ /* 0x000fe400078e0a05 */
[C---:B------:R-:W-:Y:S01]  /*6230*/  IMAD.HI.U32 R4, R246.reuse, R187, RZ ;  /* 0x000000bbf6047227 */ /* 0x040fe200078e00ff */
[----:B------:R3:W-:Y:S01]  /*6240*/  STL [R1+0x3adc], R190 ;  /* 0x003adcbe01007387 */ /* 0x0007e20000100800 */
[----:B-1----:R-:W-:Y:S02]  /*6250*/  IADD3 R192, R195, 0x194, RZ ;  /* 0x00000194c3c07810 */ /* 0x002fe40007ffe0ff */
[----:B------:R-:W-:Y:S01]  /*6260*/  IMAD R188, R247, R5, R188 ;  /* 0x00000005f7bc7224 */ /* 0x000fe200078e02bc */
[----:B------:R1:W-:Y:S01]  /*6270*/  STL [R1+0x3ae0], R189 ;  /* 0x003ae0bd01007387 */ /* 0x0003e20000100800 */
[----:B------:R-:W-:Y:S01]  /*6280*/  IMAD.HI.U32 R0, R246, R184, RZ ;  /* 0x000000b8f6007227 */ /* 0x000fe200078e00ff */
[----:B--2---:R-:W-:-:S02]  /*6290*/  IADD3 R191, R195, 0x192, RZ ;  /* 0x00000192c3bf7810 */ /* 0x004fc40007ffe0ff */
[----:B------:R2:W-:Y:S01]  /*62a0*/  STL [R1+0x3288], R10 ;  /* 0x0032880a01007387 */ /* 0x0005e20000100800 */
[----:B------:R-:W-:Y:S01]  /*62b0*/  IMAD.MOV R4, RZ, RZ, -R4 ;  /* 0x000000ffff047224 */ /* 0x000fe200078e0a04 */
[----:B---3--:R-:W-:Y:S01]  /*62c0*/  IADD3 R190, R195, 0x18f, RZ ;  /* 0x0000018fc3be7810 */ /* 0x008fe20007ffe0ff */
[----:B------:R-:W-:Y:S01]  /*62d0*/  IMAD.MOV R0, RZ, RZ, -R0 ;  /* 0x000000ffff007224 */ /* 0x000fe200078e0a00 */
[----:B------:R3:W-:Y:S01]  /*62e0*/  STL [R1+0x32bc], R9 ;  /* 0x0032bc0901007387 */ /* 0x0007e20000100800 */
[----:B------:R-:W-:Y:S01]  /*62f0*/  IMAD R187, R247, R4, R187 ;  /* 0x00000004f7bb7224 */ /* 0x000fe200078e02bb */
[C---:B-1----:R-:W-:Y:S01]  /*6300*/  IADD3 R189, R195.reuse, 0x190, RZ ;  /* 0x00000190c3bd7810 */ /* 0x042fe20007ffe0ff */
[C---:B------:R-:W-:Y:S01]  /*6310*/  IMAD.HI.U32 R3, R246.reuse, R186, RZ ;  /* 0x000000baf6037227 */ /* 0x040fe200078e00ff */
[----:B------:R1:W-:Y:S01]  /*6320*/  STL [R1+0x32c8], R8 ;  /* 0x0032c80801007387 */ /* 0x0003e20000100800 */
[----:B------:R-:W-:Y:S02]  /*6330*/  IABS R245, R192 ;  /* 0x000000c000f57213 */ /* 0x000fe40000000000 */
[----:B--2---:R-:W-:Y:S01]  /*6340*/  IADD3 R10, R195, 0xdc, RZ ;  /* 0x000000dcc30a7810 */ /* 0x004fe20007ffe0ff */
[----:B------:R2:W-:Y:S01]  /*6350*/  STL [R1+0x32a4], R7 ;  /* 0x0032a40701007387 */ /* 0x0005e20000100800 */
[----:B------:R-:W-:Y:S01]  /*6360*/  IMAD R184, R247, R0, R184 ;  /* 0x00000000f7b87224 */ /* 0x000fe200078e02b8 */
[----:B---3--:R-:W-:Y:S01]  /*6370*/  IADD3 R9, R195, 0xdd, RZ ;  /* 0x000000ddc3097810 */ /* 0x008fe20007ffe0ff */
[----:B------:R-:W-:Y:S01]  /*6380*/  IMAD.HI.U32 R2, R246, R185, RZ ;  /* 0x000000b9f6027227 */ /* 0x000fe200078e00ff */
[----:B------:R3:W-:Y:S01]  /*6390*/  STL [R1+0x32f0], R6 ;  /* 0x0032f00601007387 */ /* 0x0007e20000100800 */
[----:B------:R-:W-:-:S02]  /*63a0*/  IABS R183, R10 ;  /* 0x0000000a00b77213 */ /* 0x000fc40000000000 */
[C---:B-1----:R-:W-:Y:S01]  /*63b0*/  IADD3 R8, R195.reuse, 0xde, RZ ;  /* 0x000000dec3087810 */ /* 0x042fe20007ffe0ff */
[----:B------:R-:W-:Y:S01]  /*63c0*/  STL [R1+0x3ae8], R188 ;  /* 0x003ae8bc01007387 */ /* 0x000fe20000100800 */
[----:B------:R-:W-:Y:S01]  /*63d0*/  IABS R182, R9 ;  /* 0x0000000900b67213 */ /* 0x000fe20000000000 */
[----:B------:R-:W-:Y:S01]  /*63e0*/  IMAD.MOV R3, RZ, RZ, -R3 ;  /* 0x000000ffff037224 */ /* 0x000fe200078e0a03 */
[C---:B--2---:R-:W-:Y:S01]  /*63f0*/  IADD3 R7, R195.reuse, 0xdf, RZ ;  /* 0x000000dfc3077810 */ /* 0x044fe20007ffe0ff */
[----:B------:R1:W-:Y:S01]  /*6400*/  STL [R1+0x32a0], R10 ;  /* 0x0032a00a01007387 */ /* 0x0003e20000100800 */
[----:B------:R-:W-:Y:S01]  /*6410*/  IABS R181, R8 ;  /* 0x0000000800b57213 */ /* 0x000fe20000000000 */
[C---:B------:R-:W-:Y:S01]  /*6420*/  IMAD.HI.U32 R4, R246.reuse, R182, RZ ;  /* 0x000000b6f6047227 */ /* 0x040fe200078e00ff */
[C---:B---3--:R-:W-:Y:S01]  /*6430*/  IADD3 R6, R195.reuse, 0xe0, RZ ;  /* 0x000000e0c3067810 */ /* 0x048fe20007ffe0ff */
[----:B------:R2:W-:Y:S01]  /*6440*/  STL [R1+0x32d4], R9 ;  /* 0x0032d40901007387 */ /* 0x0005e20000100800 */
[----:B------:R-:W-:Y:S01]  /*6450*/  IABS R180, R7 ;  /* 0x0000000700b47213 */ /* 0x000fe20000000000 */
[----:B------:R-:W-:Y:S01]  /*6460*/  IMAD.MOV R4, RZ, RZ, -R4 ;  /* 0x000000ffff047224 */ /* 0x000fe200078e0a04 */
[----:B------:R-:W-:Y:S01]  /*6470*/  IABS R179, R6 ;  /* 0x0000000600b37213 */ /* 0x000fe20000000000 */
[----:B------:R3:W-:Y:S01]  /*6480*/  STL [R1+0x32e0], R8 ;  /* 0x0032e00801007387 */ /* 0x0007e20000100800 */
[----:B------:R-:W-:Y:S01]  /*6490*/  IMAD.MOV R2, RZ, RZ, -R2 ;  /* 0x000000ffff027224 */ /* 0x000fe200078e0a02 */
[----:B-1----:R-:W-:Y:S01]  /*64a0*/  IADD3 R10, R195, 0xe1, RZ ;  /* 0x000000e1c30a7810 */ /* 0x002fe20007ffe0ff */
[----:B------:R-:W-:Y:S01]  /*64b0*/  IMAD R182, R247, R4, R182 ;  /* 0x00000004f7b67224 */ /* 0x000fe200078e02b6 */
[----:B------:R1:W-:Y:S01]  /*64c0*/  STL [R1+0x32b8], R7 ;  /* 0x0032b80701007387 */ /* 0x0003e20000100800 */
[----:B------:R-:W-:Y:S01]  /*64d0*/  IMAD.HI.U32 R0, R246, R179, RZ ;  /* 0x000000b3f6007227 */ /* 0x000fe200078e00ff */
[----:B--2---:R-:W-:-:S02]  /*64e0*/  IADD3 R9, R195, 0xe2, RZ ;  /* 0x000000e2c3097810 */ /* 0x004fc40007ffe0ff */
[----:B------:R2:W-:Y:S01]  /*64f0*/  STL [R1+0x3308], R6 ;  /* 0x0033080601007387 */ /* 0x0005e20000100800 */
[----:B------:R-:W-:Y:S01]  /*6500*/  IMAD.MOV R0, RZ, RZ, -R0 ;  /* 0x000000ffff007224 */ /* 0x000fe200078e0a00 */
[----:B---3--:R-:W-:Y:S01]  /*6510*/  IADD3 R8, R195, 0xe3, RZ ;  /* 0x000000e3c3087810 */ /* 0x008fe20007ffe0ff */
[----:B------:R-:W-:Y:S01]  /*6520*/  IMAD R186, R247, R3, R186 ;  /* 0x00000003f7ba7224 */ /* 0x000fe200078e02ba */
[----:B------:R-:W-:Y:S01]  /*6530*/  IABS R177, R9 ;  /* 0x0000000900b17213 */ /* 0x000fe20000000000 */
[----:B------:R3:W-:Y:S01]  /*6540*/  STL [R1+0x32b4], R10 ;  /* 0x0032b40a01007387 */ /* 0x0007e20000100800 */
[C---:B-1----:R-:W-:Y:S01]  /*6550*/  IADD3 R7, R195.reuse, 0xe4, RZ ;  /* 0x000000e4c3077810 */ /* 0x042fe20007ffe0ff */
[C---:B------:R-:W-:Y:S01]  /*6560*/  IMAD.HI.U32 R3, R246.reuse, R181, RZ ;  /* 0x000000b5f6037227 */ /* 0x040fe200078e00ff */
[----:B------:R-:W-:Y:S01]  /*6570*/  IABS R178, R10 ;  /* 0x0000000a00b27213 */ /* 0x000fe20000000000 */
[----:B------:R1:W-:Y:S01]  /*6580*/  STL [R1+0x32ec], R9 ;  /* 0x0032ec0901007387 */ /* 0x0003e20000100800 */
[----:B--2---:R-:W-:Y:S01]  /*6590*/  IADD3 R6, R195, 0xe5, RZ ;  /* 0x000000e5c3067810 */ /* 0x004fe20007ffe0ff */
[C---:B------:R-:W-:Y:S01]  /*65a0*/  IMAD.HI.U32 R4, R246.reuse, R177, RZ ;  /* 0x000000b1f6047227 */ /* 0x040fe200078e00ff */
[----:B------:R-:W-:Y:S01]  /*65b0*/  IABS R176, R8 ;  /* 0x0000000800b07213 */ /* 0x000fe20000000000 */
[----:B------:R2:W-:Y:S01]  /*65c0*/  STL [R1+0x32f8], R8 ;  /* 0x0032f80801007387 */ /* 0x0005e20000100800 */
[----:B------:R-:W-:Y:S01]  /*65d0*/  IABS R174, R6 ;  /* 0x0000000600ae7213 */ /* 0x000fe20000000000 */
[----:B------:R-:W-:Y:S01]  /*65e0*/  IMAD R179, R247, R0, R179 ;  /* 0x00000000f7b37224 */ /* 0x000fe200078e02b3 */
[----:B---3--:R-:W-:Y:S01]  /*65f0*/  IADD3 R10, R195, 0xe6, RZ ;  /* 0x000000e6c30a7810 */ /* 0x008fe20007ffe0ff */
[----:B------:R3:W-:Y:S01]  /*6600*/  STL [R1+0x32d0], R7 ;  /* 0x0032d00701007387 */ /* 0x0007e20000100800 */
[----:B------:R-:W-:Y:S01]  /*6610*/  IMAD R185, R247, R2, R185 ;  /* 0x00000002f7b97224 */ /* 0x000fe200078e02b9 */
[----:B-1----:R-:W-:Y:S01]  /*6620*/  IADD3 R9, R195, 0xe7, RZ ;  /* 0x000000e7c3097810 */ /* 0x002fe20007ffe0ff */
[----:B------:R-:W-:Y:S01]  /*6630*/  IMAD.HI.U32 R0, R246, R174, RZ ;  /* 0x000000aef6007227 */ /* 0x000fe200078e00ff */
[----:B------:R1:W-:Y:S01]  /*6640*/  STL [R1+0x3320], R6 ;  /* 0x0033200601007387 */ /* 0x0003e20000100800 */
[----:B------:R-:W-:-:S02]  /*6650*/  IABS R175, R7 ;  /* 0x0000000700af7213 */ /* 0x000fc40000000000 */
[C---:B------:R-:W-:Y:S01]  /*6660*/  IMAD.HI.U32 R2, R246.reuse, R180, RZ ;  /* 0x000000b4f6027227 */ /* 0x040fe200078e00ff */
[C---:B--2---:R-:W-:Y:S01]  /*6670*/  IADD3 R8, R195.reuse, 0xe8, RZ ;  /* 0x000000e8c3087810 */ /* 0x044fe20007ffe0ff */
[----:B------:R-:W-:Y:S01]  /*6680*/  STL [R1+0x32cc], R10 ;  /* 0x0032cc0a01007387 */ /* 0x000fe20000100800 */
[----:B------:R-:W-:Y:S01]  /*6690*/  IABS R172, R9 ;  /* 0x0000000900ac7213 */ /* 0x000fe20000000000 */
[----:B------:R-:W-:Y:S01]  /*66a0*/  IMAD.MOV R4, RZ, RZ, -R4 ;  /* 0x000000ffff047224 */ /* 0x000fe200078e0a04 */
[C---:B---3--:R-:W-:Y:S01]  /*66b0*/  IADD3 R7, R195.reuse, 0xe9, RZ ;  /* 0x000000e9c3077810 */ /* 0x048fe20007ffe0ff */
[C---:B------:R-:W-:Y:S01]  /*66c0*/  IMAD.HI.U32 R5, R246.reuse, R183, RZ ;  /* 0x000000b7f6057227 */ /* 0x040fe200078e00ff */
[----:B-1----:R-:W-:Y:S01]  /*66d0*/  IADD3 R6, R195, 0xea, RZ ;  /* 0x000000eac3067810 */ /* 0x002fe20007ffe0ff */
[----:B------:R1:W-:Y:S01]  /*66e0*/  STL [R1+0x3304], R9 ;  /* 0x0033040901007387 */ /* 0x0003e20000100800 */
[----:B------:R-:W-:Y:S01]  /*66f0*/  IADD3 R3, -R3, RZ, RZ ;  /* 0x000000ff03037210 */ /* 0x000fe20007ffe1ff */
[----:B------:R-:W-:Y:S01]  /*6700*/  IMAD.MOV R0, RZ, RZ, -R0 ;  /* 0x000000ffff007224 */ /* 0x000fe200078e0a00 */
[----:B------:R-:W-:Y:S01]  /*6710*/  IABS R169, R6 ;  /* 0x0000000600a97213 */ /* 0x000fe20000000000 */
[----:B------:R-:W-:Y:S01]  /*6720*/  IMAD.MOV R2, RZ, RZ, -R2 ;  /* 0x000000ffff027224 */ /* 0x000fe200078e0a02 */
[----:B------:R-:W-:Y:S01]  /*6730*/  STL [R1+0x330c], R8 ;  /* 0x00330c0801007387 */ /* 0x000fe20000100800 */
[----:B------:R-:W-:Y:S01]  /*6740*/  IMAD R177, R247, R4, R177 ;  /* 0x00000004f7b17224 */ /* 0x000fe200078e02b1 */
[----:B------:R-:W-:Y:S01]  /*6750*/  IABS R173, R10 ;  /* 0x0000000a00ad7213 */ /* 0x000fe20000000000 */
[----:B------:R-:W-:Y:S01]  /*6760*/  IMAD.MOV R5, RZ, RZ, -R5 ;  /* 0x000000ffff057224 */ /* 0x000fe200078e0a05 */
[----:B------:R-:W-:Y:S01]  /*6770*/  STL [R1+0x32e8], R7 ;  /* 0x0032e80701007387 */ /* 0x000fe20000100800 */
[----:B------:R-:W-:Y:S01]  /*6780*/  IMAD.HI.U32 R4, R246, R172, RZ ;  /* 0x000000acf6047227 */ /* 0x000fe200078e00ff */
[----:B-1----:R-:W-:-:S02]  /*6790*/  IADD3 R9, R195, 0xec, RZ ;  /* 0x000000ecc3097810 */ /* 0x002fc40007ffe0ff */
[----:B------:R1:W-:Y:S01]  /*67a0*/  STL [R1+0x3338], R6 ;  /* 0x0033380601007387 */ /* 0x0003e20000100800 */
[----:B------:R-:W-:Y:S01]  /*67b0*/  IMAD R181, R247, R3, R181 ;  /* 0x00000003f7b57224 */ /* 0x000fe200078e02b5 */
[----:B------:R-:W-:Y:S01]  /*67c0*/  IADD3 R10, R195, 0xeb, RZ ;  /* 0x000000ebc30a7810 */ /* 0x000fe20007ffe0ff */
[C---:B------:R-:W-:Y:S01]  /*67d0*/  IMAD R174, R247.reuse, R0, R174 ;  /* 0x00000000f7ae7224 */ /* 0x040fe200078e02ae */
[----:B------:R-:W-:Y:S01]  /*67e0*/  IABS R171, R8 ;  /* 0x0000000800ab7213 */ /* 0x000fe20000000000 */
[----:B------:R-:W-:Y:S01]  /*67f0*/  IMAD R180, R247, R2, R180 ;  /* 0x00000002f7b47224 */ /* 0x000fe200078e02b4 */
[----:B------:R-:W-:Y:S01]  /*6800*/  IABS R170, R7 ;  /* 0x0000000700aa7213 */ /* 0x000fe20000000000 */
[----:B------:R-:W-:Y:S01]  /*6810*/  IMAD.HI.U32 R3, R246, R176, RZ ;  /* 0x000000b0f6037227 */ /* 0x000fe200078e00ff */
[----:B------:R-:W-:Y:S01]  /*6820*/  IADD3 R4, -R4, RZ, RZ ;  /* 0x000000ff04047210 */ /* 0x000fe20007ffe1ff */
[----:B------:R2:W-:Y:S01]  /*6830*/  STL [R1+0x32e4], R10 ;  /* 0x0032e40a01007387 */ /* 0x0005e20000100800 */
[C---:B-1----:R-:W-:Y:S01]  /*6840*/  IADD3 R6, R195.reuse, 0xef, RZ ;  /* 0x000000efc3067810 */ /* 0x042fe20007ffe0ff */
[C---:B------:R-:W-:Y:S01]  /*6850*/  IMAD.HI.U32 R0, R246.reuse, R169, RZ ;  /* 0x000000a9f6007227 */ /* 0x040fe200078e00ff */
[C---:B------:R-:W-:Y:S01]  /*6860*/  IADD3 R8, R195.reuse, 0xed, RZ ;  /* 0x000000edc3087810 */ /* 0x040fe20007ffe0ff */
[----:B------:R1:W-:Y:S01]  /*6870*/  STL [R1+0x331c], R9 ;  /* 0x00331c0901007387 */ /* 0x0003e20000100800 */
[----:B------:R-:W-:Y:S01]  /*6880*/  IADD3 R7, R195, 0xee, RZ ;  /* 0x000000eec3077810 */ /* 0x000fe20007ffe0ff */
[----:B------:R-:W-:Y:S01]  /*6890*/  IMAD R183, R247, R5, R183 ;  /* 0x00000005f7b77224 */ /* 0x000fe200078e02b7 */
[----:B------:R-:W-:Y:S01]  /*68a0*/  IABS R167, R9 ;  /* 0x0000000900a77213 */ /* 0x000fe20000000000 */
[C---:B------:R-:W-:Y:S01]  /*68b0*/  IMAD.HI.U32 R2, R246.reuse, R175, RZ ;  /* 0x000000aff6027227 */ /* 0x040fe200078e00ff */
[----:B------:R-:W-:Y:S01]  /*68c0*/  IABS R164, R6 ;  /* 0x0000000600a47213 */ /* 0x000fe20000000000 */
[----:B------:R-:W-:Y:S01]  /*68d0*/  STL [R1+0x3328], R8 ;  /* 0x0033280801007387 */ /* 0x000fe20000100800 */
[----:B------:R-:W-:Y:S01]  /*68e0*/  IABS R165, R7 ;  /* 0x0000000700a57213 */ /* 0x000fe20000000000 */
[C---:B------:R-:W-:Y:S01]  /*68f0*/  IMAD.HI.U32 R5, R246.reuse, R178, RZ ;  /* 0x000000b2f6057227 */ /* 0x040fe200078e00ff */
[----:B------:R-:W-:Y:S01]  /*6900*/  IABS R168, R10 ;  /* 0x0000000a00a87213 */ /* 0x000fe20000000000 */
[----:B------:R3:W-:Y:S01]  /*6910*/  STL [R1+0x3300], R7 ;  /* 0x0033000701007387 */ /* 0x0007e20000100800 */
[C---:B--2---:R-:W-:Y:S01]  /*6920*/  IADD3 R10, R195.reuse, 0xf0, RZ ;  /* 0x000000f0c30a7810 */ /* 0x044fe20007ffe0ff */
[----:B------:R-:W-:Y:S01]  /*6930*/  IMAD.MOV R3, RZ, RZ, -R3 ;  /* 0x000000ffff037224 */ /* 0x000fe200078e0a03 */
[----:B------:R-:W-:Y:S01]  /*6940*/  IABS R166, R8 ;  /* 0x0000000800a67213 */ /* 0x000fe20000000000 */
[----:B------:R-:W-:Y:S01]  /*6950*/  IMAD.MOV R0, RZ, RZ, -R0 ;  /* 0x000000ffff007224 */ /* 0x000fe200078e0a00 */
[----:B------:R2:W-:Y:S01]  /*6960*/  STL [R1+0x3350], R6 ;  /* 0x0033500601007387 */ /* 0x0005e20000100800 */
[----:B------:R-:W-:Y:S01]  /*6970*/  IMAD.MOV R2, RZ, RZ, -R2 ;  /* 0x000000ffff027224 */ /* 0x000fe200078e0a02 */
[----:B-1----:R-:W-:Y:S01]  /*6980*/  IADD3 R9, R195, 0xf1, RZ ;  /* 0x000000f1c3097810 */ /* 0x002fe20007ffe0ff */
[----:B------:R-:W-:Y:S01]  /*6990*/  IMAD.MOV R5, RZ, RZ, -R5 ;  /* 0x000000ffff057224 */ /* 0x000fe200078e0a05 */
[----:B------:R-:W-:Y:S01]  /*69a0*/  STL [R1+0x32fc], R10 ;  /* 0x0032fc0a01007387 */ /* 0x000fe20000100800 */
[----:B------:R-:W-:Y:S01]  /*69b0*/  IMAD R172, R247, R4, R172 ;  /* 0x00000004f7ac7224 */ /* 0x000fe200078e02ac */
[----:B---3--:R-:W-:Y:S01]  /*69c0*/  IADD3 R7, R195, 0xf3, RZ ;  /* 0x000000f3c3077810 */ /* 0x008fe20007ffe0ff */
[----:B------:R-:W-:Y:S01]  /*69d0*/  IMAD R176, R247, R3, R176 ;  /* 0x00000003f7b07224 */ /* 0x000fe200078e02b0 */
[----:B------:R-:W-:Y:S01]  /*69e0*/  IADD3 R8, R195, 0xf2, RZ ;  /* 0x000000f2c3087810 */ /* 0x000fe20007ffe0ff */
[----:B------:R-:W-:Y:S01]  /*69f0*/  IMAD R169, R247, R0, R169 ;  /* 0x00000000f7a97224 */ /* 0x000fe200078e02a9 */
[----:B------:R-:W-:Y:S01]  /*6a00*/  IABS R160, R7 ;  /* 0x0000000700a07213 */ /* 0x000fe20000000000 */
[C---:B------:R-:W-:Y:S01]  /*6a10*/  IMAD.HI.U32 R4, R246.reuse, R167, RZ ;  /* 0x000000a7f6047227 */ /* 0x040fe200078e00ff */
[----:B--2---:R-:W-:Y:S01]  /*6a20*/  IADD3 R6, R195, 0xf4, RZ ;  /* 0x000000f4c3067810 */ /* 0x004fe20007ffe0ff */
[----:B------:R1:W-:Y:S01]  /*6a30*/  STL [R1+0x3334], R9 ;  /* 0x0033340901007387 */ /* 0x0003e20000100800 */
[----:B------:R-:W-:Y:S01]  /*6a40*/  IABS R162, R9 ;  /* 0x0000000900a27213 */ /* 0x000fe20000000000 */
[----:B------:R-:W-:Y:S01]  /*6a50*/  IMAD R175, R247, R2, R175 ;  /* 0x00000002f7af7224 */ /* 0x000fe200078e02af */
[----:B------:R-:W-:Y:S01]  /*6a60*/  IABS R161, R8 ;  /* 0x0000000800a17213 */ /* 0x000fe20000000000 */
[----:B------:R-:W-:Y:S01]  /*6a70*/  IMAD.HI.U32 R3, R246, R171, RZ ;  /* 0x000000abf6037227 */ /* 0x000fe200078e00ff */
[----:B------:R2:W-:Y:S01]  /*6a80*/  STL [R1+0x333c], R8 ;  /* 0x00333c0801007387 */ /* 0x0005e20000100800 */
[----:B------:R-:W-:-:S02]  /*6a90*/  IABS R159, R6 ;  /* 0x00000006009f7213 */ /* 0x000fc40000000000 */
[C---:B------:R-:W-:Y:S01]  /*6aa0*/  IMAD.HI.U32 R0, R246.reuse, R164, RZ ;  /* 0x000000a4f6007227 */ /* 0x040fe200078e00ff */
[----:B------:R3:W-:Y:S01]  /*6ab0*/  STL [R1+0x3318], R7 ;  /* 0x0033180701007387 */ /* 0x0007e20000100800 */
[----:B-1----:R-:W-:Y:S02]  /*6ac0*/  IADD3 R9, R195, 0xf6, RZ ;  /* 0x000000f6c3097810 */ /* 0x002fe40007ffe0ff */
[----:B------:R-:W-:Y:S01]  /*6ad0*/  IMAD R178, R247, R5, R178 ;  /* 0x00000005f7b27224 */ /* 0x000fe200078e02b2 */
[----:B------:R1:W-:Y:S01]  /*6ae0*/  STL [R1+0x3370], R6 ;  /* 0x0033700601007387 */ /* 0x0003e20000100800 */
[C---:B------:R-:W-:Y:S01]  /*6af0*/  IMAD.HI.U32 R2, R246.reuse, R170, RZ ;  /* 0x000000aaf6027227 */ /* 0x040fe200078e00ff */
[C---:B--2---:R-:W-:Y:S02]  /*6b00*/  IADD3 R8, R195.reuse, 0xf7, RZ ;  /* 0x000000f7c3087810 */ /* 0x044fe40007ffe0ff */
[----:B------:R-:W-:Y:S01]  /*6b10*/  IABS R157, R9 ;  /* 0x00000009009d7213 */ /* 0x000fe20000000000 */
[----:B------:R-:W-:Y:S01]  /*6b20*/  IMAD.HI.U32 R5, R246, R173, RZ ;  /* 0x000000adf6057227 */ /* 0x000fe200078e00ff */
[C---:B---3--:R-:W-:Y:S01]  /*6b30*/  IADD3 R7, R195.reuse, 0xf8, RZ ;  /* 0x000000f8c3077810 */ /* 0x048fe20007ffe0ff */
[----:B------:R-:W2:Y:S01]  /*6b40*/  S2R R188, SR_TID.X ;  /* 0x0000000000bc7919 */ /* 0x000ea20000002100 */
[----:B------:R-:W-:Y:S01]  /*6b50*/  IABS R156, R8 ;  /* 0x00000008009c7213 */ /* 0x000fe20000000000 */
[----:B------:R-:W-:Y:S01]  /*6b60*/  IMAD.MOV R4, RZ, RZ, -R4 ;  /* 0x000000ffff047224 */ /* 0x000fe200078e0a04 */
[----:B-1----:R-:W-:Y:S01]  /*6b70*/  IADD3 R6, R195, 0xf9, RZ ;  /* 0x000000f9c3067810 */ /* 0x002fe20007ffe0ff */
[----:B------:R-:W-:Y:S01]  /*6b80*/  IMAD.MOV R3, RZ, RZ, -R3 ;  /* 0x000000ffff037224 */ /* 0x000fe200078e0a03 */
[----:B------:R-:W-:Y:S01]  /*6b90*/  IABS R155, R7 ;  /* 0x00000007009b7213 */ /* 0x000fe20000000000 */
[----:B------:R-:W-:Y:S01]  /*6ba0*/  IMAD.MOV R0, RZ, RZ, -R0 ;  /* 0x000000ffff007224 */ /* 0x000fe200078e0a00 */
[----:B------:R-:W-:Y:S01]  /*6bb0*/  IABS R154, R6 ;  /* 0x00000006009a7213 */ /* 0x000fe20000000000 */
[----:B------:R-:W-:-:S02]  /*6bc0*/  IMAD.MOV R2, RZ, RZ, -R2 ;  /* 0x000000ffff027224 */ /* 0x000fc400078e0a02 */
[----:B------:R-:W-:Y:S02]  /*6bd0*/  IMAD.MOV R5, RZ, RZ, -R5 ;  /* 0x000000ffff057224 */ /* 0x000fe400078e0a05 */
[C---:B------:R-:W-:Y:S01]  /*6be0*/  IMAD R167, R247.reuse, R4, R167 ;  /* 0x00000004f7a77224 */ /* 0x040fe200078e02a7 */
[----:B------:R-:W-:Y:S01]  /*6bf0*/  IABS R4, R10 ;  /* 0x0000000a00047213 */ /* 0x000fe20000000000 */
[----:B------:R-:W-:Y:S01]  /*6c00*/  IMAD R171, R247, R3, R171 ;  /* 0x00000003f7ab7224 */ /* 0x000fe200078e02ab */
[----:B------:R-:W-:Y:S01]  /*6c10*/  IADD3 R10, R195, 0xf5, RZ ;  /* 0x000000f5c30a7810 */ /* 0x000fe20007ffe0ff */
[C---:B------:R-:W-:Y:S02]  /*6c20*/  IMAD R164, R247.reuse, R0, R164 ;  /* 0x00000000f7a47224 */ /* 0x040fe400078e02a4 */
[----:B------:R-:W-:Y:S01]  /*6c30*/  IMAD R170, R247, R2, R170 ;  /* 0x00000002f7aa7224 */ /* 0x000fe200078e02aa */
[----:B------:R-:W-:Y:S01]  /*6c40*/  IABS R158, R10 ;  /* 0x0000000a009e7213 */ /* 0x000fe20000000000 */
[C---:B------:R-:W-:Y:S01]  /*6c50*/  IMAD.HI.U32 R3, R246.reuse, R166, RZ ;  /* 0x000000a6f6037227 */ /* 0x040fe200078e00ff */
[----:B------:R1:W-:Y:S03]  /*6c60*/  STL [R1+0x3314], R10 ;  /* 0x0033140a01007387 */ /* 0x0003e60000100800 */
[----:B------:R-:W-:Y:S01]  /*6c70*/  IMAD.HI.U32 R0, R246, R160, RZ ;  /* 0x000000a0f6007227 */ /* 0x000fe200078e00ff */
[----:B------:R3:W-:Y:S01]  /*6c80*/  STL [R1+0x334c], R9 ;  /* 0x00334c0901007387 */ /* 0x0007e20000100800 */
[----:B--2---:R-:W-:-:S02]  /*6c90*/  LOP3.LUT R188, R188, 0x3f, RZ, 0xc0, !PT ;  /* 0x0000003fbcbc7812 */ /* 0x004fc400078ec0ff */
[----:B------:R-:W-:Y:S01]  /*6ca0*/  IMAD R173, R247, R5, R173 ;  /* 0x00000005f7ad7224 */ /* 0x000fe200078e02ad */
[----:B------:R2:W-:Y:S01]  /*6cb0*/  STL [R1+0x3358], R8 ;  /* 0x0033580801007387 */ /* 0x0005e20000100800 */
[C---:B------:R-:W-:Y:S01]  /*6cc0*/  IMAD.HI.U32 R2, R246.reuse, R165, RZ ;  /* 0x000000a5f6027227 */ /* 0x040fe200078e00ff */
[C---:B-1----:R-:W-:Y:S02]  /*6cd0*/  IADD3 R10, R195.reuse, 0xfa, RZ ;  /* 0x000000fac30a7810 */ /* 0x042fe40007ffe0ff */
[----:B------:R1:W-:Y:S01]  /*6ce0*/  STL [R1+0x3330], R7 ;  /* 0x0033300701007387 */ /* 0x0003e20000100800 */
[C---:B------:R-:W-:Y:S01]  /*6cf0*/  IMAD.HI.U32 R5, R246.reuse, R168, RZ ;  /* 0x000000a8f6057227 */ /* 0x040fe200078e00ff */
[----:B------:R-:W-:Y:S02]  /*6d00*/  IABS R153, R10 ;  /* 0x0000000a00997213 */ /* 0x000fe40000000000 */
[----:B------:R4:W-:Y:S01]  /*6d10*/  STL [R1+0x3390], R6 ;  /* 0x0033900601007387 */ /* 0x0009e20000100800 */
[----:B------:R-:W-:Y:S01]  /*6d20*/  IMAD.MOV R3, RZ, RZ, -R3 ;  /* 0x000000ffff037224 */ /* 0x000fe200078e0a03 */
[C---:B---3--:R-:W-:Y:S01]  /*6d30*/  IADD3 R9, R195.reuse, 0xfb, RZ ;  /* 0x000000fbc3097810 */ /* 0x048fe20007ffe0ff */
[----:B------:R-:W-:Y:S01]  /*6d40*/  IMAD.MOV R0, RZ, RZ, -R0 ;  /* 0x000000ffff007224 */ /* 0x000fe200078e0a00 */
[----:B------:R3:W-:Y:S01]  /*6d50*/  STL [R1+0x332c], R10 ;  /* 0x00332c0a01007387 */ /* 0x0007e20000100800 */
[----:B------:R-:W-:Y:S01]  /*6d60*/  IMAD.MOV R2, RZ, RZ, -R2 ;  /* 0x000000ffff027224 */ /* 0x000fe200078e0a02 */
[C---:B--2---:R-:W-:Y:S01]  /*6d70*/  IADD3 R8, R195.reuse, 0xfc, RZ ;  /* 0x000000fcc3087810 */ /* 0x044fe20007ffe0ff */
[----:B------:R-:W-:Y:S01]  /*6d80*/  IMAD.MOV R5, RZ, RZ, -R5 ;  /* 0x000000ffff057224 */ /* 0x000fe200078e0a05 */
[----:B-1----:R-:W-:Y:S01]  /*6d90*/  IADD3 R7, R195, 0xfd, RZ ;  /* 0x000000fdc3077810 */ /* 0x002fe20007ffe0ff */
[----:B------:R-:W-:Y:S01]  /*6da0*/  IMAD R166, R247, R3, R166 ;  /* 0x00000003f7a67224 */ /* 0x000fe200078e02a6 */
[----:B----4-:R-:W-:Y:S01]  /*6db0*/  IADD3 R6, R195, 0xfe, RZ ;  /* 0x000000fec3067810 */ /* 0x010fe20007ffe0ff */
[C---:B------:R-:W-:Y:S01]  /*6dc0*/  IMAD R160, R247.reuse, R0, R160 ;  /* 0x00000000f7a07224 */ /* 0x040fe200078e02a0 */
[----:B------:R1:W-:Y:S01]  /*6dd0*/  STL [R1+0x336c], R9 ;  /* 0x00336c0901007387 */ /* 0x0003e20000100800 */
[----:B------:R-:W-:Y:S01]  /*6de0*/  IMAD R165, R247, R2, R165 ;  /* 0x00000002f7a57224 */ /* 0x000fe200078e02a5 */
[----:B---3--:R-:W-:Y:S01]  /*6df0*/  IADD3 R10, R195, 0xff, RZ ;  /* 0x000000ffc30a7810 */ /* 0x008fe20007ffe0ff */
[C---:B------:R-:W-:Y:S01]  /*6e00*/  IMAD.HI.U32 R163, R246.reuse, R4, RZ ;  /* 0x00000004f6a37227 */ /* 0x040fe200078e00ff */
[----:B------:R-:W-:Y:S01]  /*6e10*/  IABS R151, R8 ;  /* 0x0000000800977213 */ /* 0x000fe20000000000 */
[----:B------:R2:W-:Y:S01]  /*6e20*/  STL [R1+0x3378], R8 ;  /* 0x0033780801007387 */ /* 0x0005e20000100800 */
[----:B------:R-:W-:Y:S01]  /*6e30*/  IABS R148, R10 ;  /* 0x0000000a00947213 */ /* 0x000fe20000000000 */
[C---:B------:R-:W-:Y:S01]  /*6e40*/  IMAD.HI.U32 R3, R246.reuse, R162, RZ ;  /* 0x000000a2f6037227 */ /* 0x040fe200078e00ff */
[----:B------:R-:W-:Y:S01]  /*6e50*/  IADD3 R163, -R163, RZ, RZ ;  /* 0x000000ffa3a37210 */ /* 0x000fe20007ffe1ff */
[----:B------:R3:W-:Y:S01]  /*6e60*/  STL [R1+0x3348], R7 ;  /* 0x0033480701007387 */ /* 0x0007e20000100800 */
[----:B------:R-:W-:Y:S01]  /*6e70*/  IABS R152, R9 ;  /* 0x0000000900987213 */ /* 0x000fe20000000000 */
[C---:B------:R-:W-:Y:S01]  /*6e80*/  IMAD.HI.U32 R0, R246.reuse, R158, RZ ;  /* 0x0000009ef6007227 */ /* 0x040fe200078e00ff */
[----:B------:R-:W-:Y:S01]  /*6e90*/  IABS R150, R7 ;  /* 0x0000000700967213 */ /* 0x000fe20000000000 */
[----:B------:R4:W-:Y:S01]  /*6ea0*/  STL [R1+0x33b0], R6 ;  /* 0x0033b00601007387 */ /* 0x0009e20000100800 */
[----:B------:R-:W-:Y:S01]  /*6eb0*/  IABS R149, R6 ;  /* 0x0000000600957213 */ /* 0x000fe20000000000 */
[----:B------:R-:W-:Y:S01]  /*6ec0*/  IMAD R168, R247, R5, R168 ;  /* 0x00000005f7a87224 */ /* 0x000fe200078e02a8 */
[C---:B-1----:R-:W-:Y:S01]  /*6ed0*/  IADD3 R9, R195.reuse, 0x100, RZ ;  /* 0x00000100c3097810 */ /* 0x042fe20007ffe0ff */
[----:B------:R-:W-:Y:S01]  /*6ee0*/  IMAD.HI.U32 R2, R246, R161, RZ ;  /* 0x000000a1f6027227 */ /* 0x000fe200078e00ff */
[----:B------:R1:W-:Y:S01]  /*6ef0*/  STL [R1+0x3344], R10 ;  /* 0x0033440a01007387 */ /* 0x0003e20000100800 */
[----:B--2---:R-:W-:-:S02]  /*6f00*/  IADD3 R8, R195, 0x101, RZ ;  /* 0x00000101c3087810 */ /* 0x004fc40007ffe0ff */
[C---:B------:R-:W-:Y:S01]  /*6f10*/  IMAD.HI.U32 R5, R246.reuse, R159, RZ ;  /* 0x0000009ff6057227 */ /* 0x040fe200078e00ff */
[C---:B---3--:R-:W-:Y:S01]  /*6f20*/  IADD3 R7, R195.reuse, 0x102, RZ ;  /* 0x00000102c3077810 */ /* 0x048fe20007ffe0ff */
[----:B------:R2:W-:Y:S01]  /*6f30*/  STL [R1+0x338c], R9 ;  /* 0x00338c0901007387 */ /* 0x0005e20000100800 */
[C---:B----4-:R-:W-:Y:S01]  /*6f40*/  IADD3 R6, R195.reuse, 0x103, RZ ;  /* 0x00000103c3067810 */ /* 0x050fe20007ffe0ff */
[----:B------:R-:W-:Y:S01]  /*6f50*/  IMAD.MOV R3, RZ, RZ, -R3 ;  /* 0x000000ffff037224 */ /* 0x000fe200078e0a03 */
[----:B------:R-:W-:Y:S01]  /*6f60*/  IABS R146, R8 ;  /* 0x0000000800927213 */ /* 0x000fe20000000000 */
[----:B------:R-:W-:Y:S01]  /*6f70*/  IMAD.MOV R0, RZ, RZ, -R0 ;  /* 0x000000ffff007224 */ /* 0x000fe200078e0a00 */
[----:B-1----:R-:W-:Y:S01]  /*6f80*/  IADD3 R10, R195, 0x104, RZ ;  /* 0x00000104c30a7810 */ /* 0x002fe20007ffe0ff */
[----:B------:R-:W-:Y:S01]  /*6f90*/  IMAD.MOV R2, RZ, RZ, -R2 ;  /* 0x000000ffff027224 */ /* 0x000fe200078e0a02 */
[----:B------:R1:W-:Y:S01]  /*6fa0*/  STL [R1+0x3398], R8 ;  /* 0x0033980801007387 */ /* 0x0003e20000100800 */
[----:B------:R-:W-:Y:S01]  /*6fb0*/  IMAD.MOV R5, RZ, RZ, -R5 ;  /* 0x000000ffff057224 */ /* 0x000fe200078e0a05 */
[----:B------:R-:W-:Y:S01]  /*6fc0*/  IABS R143, R10 ;  /* 0x0000000a008f7213 */ /* 0x000fe20000000000 */
[C---:B------:R-:W-:Y:S01]  /*6fd0*/  IMAD R162, R247.reuse, R3, R162 ;  /* 0x00000003f7a27224 */ /* 0x040fe200078e02a2 */
[----:B------:R-:W-:Y:S01]  /*6fe0*/  IABS R147, R9 ;  /* 0x0000000900937213 */ /* 0x000fe20000000000 */
[C---:B------:R-:W-:Y:S01]  /*6ff0*/  IMAD R158, R247.reuse, R0, R158 ;  /* 0x00000000f79e7224 */ /* 0x040fe200078e029e */
[----:B------:R3:W-:Y:S01]  /*7000*/  STL [R1+0x3368], R7 ;  /* 0x0033680701007387 */ /* 0x0007e20000100800 */
[----:B------:R-:W-:Y:S01]  /*7010*/  IMAD R161, R247, R2, R161 ;  /* 0x00000002f7a17224 */ /* 0x000fe200078e02a1 */
[----:B------:R-:W-:Y:S01]  /*7020*/  IABS R145, R7 ;  /* 0x0000000700917213 */ /* 0x000fe20000000000 */
[----:B------:R-:W-:Y:S01]  /*7030*/  IMAD.HI.U32 R3, R246, R156, RZ ;  /* 0x0000009cf6037227 */ /* 0x000fe200078e00ff */
[----:B------:R4:W-:Y:S01]  /*7040*/  STL [R1+0x33d0], R6 ;  /* 0x0033d00601007387 */ /* 0x0009e20000100800 */
[----:B------:R-:W-:-:S02]  /*7050*/  IABS R144, R6 ;  /* 0x0000000600907213 */ /* 0x000fc40000000000 */
[C---:B------:R-:W-:Y:S01]  /*7060*/  IMAD.HI.U32 R0, R246.reuse, R153, RZ ;  /* 0x00000099f6007227 */ /* 0x040fe200078e00ff */
[C---:B--2---:R-:W-:Y:S01]  /*7070*/  IADD3 R9, R195.reuse, 0x105, RZ ;  /* 0x00000105c3097810 */ /* 0x044fe20007ffe0ff */
[----:B------:R2:W-:Y:S01]  /*7080*/  STL [R1+0x3364], R10 ;  /* 0x0033640a01007387 */ /* 0x0005e20000100800 */
[----:B-1----:R-:W-:Y:S01]  /*7090*/  IADD3 R8, R195, 0x106, RZ ;  /* 0x00000106c3087810 */ /* 0x002fe20007ffe0ff */
[----:B------:R-:W-:Y:S01]  /*70a0*/  IMAD R163, R247, R163, R4 ;  /* 0x000000a3f7a37224 */ /* 0x000fe200078e0204 */
[----:B---3--:R-:W-:Y:S01]  /*70b0*/  IADD3 R7, R195, 0x107, RZ ;  /* 0x00000107c3077810 */ /* 0x008fe20007ffe0ff */
[----:B------:R-:W-:Y:S01]  /*70c0*/  IMAD R159, R247, R5, R159 ;  /* 0x00000005f79f7224 */ /* 0x000fe200078e029f */
[----:B----4-:R-:W-:Y:S01]  /*70d0*/  IADD3 R6, R195, 0x108, RZ ;  /* 0x00000108c3067810 */ /* 0x010fe20007ffe0ff */
[----:B------:R-:W-:Y:S01]  /*70e0*/  IMAD.HI.U32 R2, R246, R157, RZ ;  /* 0x0000009df6027227 */ /* 0x000fe200078e00ff */
[----:B------:R-:W-:Y:S01]  /*70f0*/  STL [R1+0x2e48], R9 ;  /* 0x002e480901007387 */ /* 0x000fe20000100800 */
[----:B------:R-:W-:-:S02]  /*7100*/  IABS R141, R8 ;  /* 0x00000008008d7213 */ /* 0x000fc40000000000 */
[C---:B------:R-:W-:Y:S01]  /*7110*/  IMAD.HI.U32 R4, R246.reuse, R155, RZ ;  /* 0x0000009bf6047227 */ /* 0x040fe200078e00ff */
[----:B--2---:R-:W-:Y:S01]  /*7120*/  IADD3 R10, R195, 0x109, RZ ;  /* 0x00000109c30a7810 */ /* 0x004fe20007ffe0ff */
[----:B------:R1:W-:Y:S01]  /*7130*/  STL [R1+0x3388], R8 ;  /* 0x0033880801007387 */ /* 0x0003e20000100800 */
[----:B------:R-:W-:Y:S01]  /*7140*/  IABS R142, R9 ;  /* 0x00000009008e7213 */ /* 0x000fe20000000000 */
[C---:B------:R-:W-:Y:S01]  /*7150*/  IMAD.HI.U32 R5, R246.reuse, R154, RZ ;  /* 0x0000009af6057227 */ /* 0x040fe200078e00ff */
[----:B------:R-:W-:Y:S01]  /*7160*/  IABS R138, R10 ;  /* 0x0000000a008a7213 */ /* 0x000fe20000000000 */
[----:B------:R2:W-:Y:S01]  /*7170*/  STL [R1+0x33ac], R7 ;  /* 0x0033ac0701007387 */ /* 0x0005e20000100800 */
[----:B------:R-:W-:Y:S01]  /*7180*/  IABS R140, R7 ;  /* 0x00000007008c7213 */ /* 0x000fe20000000000 */
[----:B------:R-:W-:Y:S01]  /*7190*/  IMAD.MOV R3, RZ, RZ, -R3 ;  /* 0x000000ffff037224 */ /* 0x000fe200078e0a03 */
[----:B------:R-:W-:Y:S01]  /*71a0*/  IADD3 R5, -R5, RZ, RZ ;  /* 0x000000ff05057210 */ /* 0x000fe20007ffe1ff */
[----:B------:R-:W-:Y:S01]  /*71b0*/  IMAD.MOV R0, RZ, RZ, -R0 ;  /* 0x000000ffff007224 */ /* 0x000fe200078e0a00 */
[----:B------:R3:W-:Y:S01]  /*71c0*/  STL [R1+0x33b8], R6 ;  /* 0x0033b80601007387 */ /* 0x0007e20000100800 */
[----:B------:R-:W-:Y:S01]  /*71d0*/  IMAD.MOV R2, RZ, RZ, -R2 ;  /* 0x000000ffff027224 */ /* 0x000fe200078e0a02 */
[----:B------:R-:W-:Y:S01]  /*71e0*/  IABS R139, R6 ;  /* 0x00000006008b7213 */ /* 0x000fe20000000000 */
[----:B------:R-:W-:Y:S01]  /*71f0*/  IMAD.MOV R4, RZ, RZ, -R4 ;  /* 0x000000ffff047224 */ /* 0x000fe200078e0a04 */
[----:B-1----:R-:W-:Y:S01]  /*7200*/  IADD3 R8, R195, 0x10a, RZ ;  /* 0x0000010ac3087810 */ /* 0x002fe20007ffe0ff */
[C---:B------:R-:W-:Y:S01]  /*7210*/  IMAD R156, R247.reuse, R3, R156 ;  /* 0x00000003f79c7224 */ /* 0x040fe200078e029c */
[----:B------:R1:W-:Y:S01]  /*7220*/  STL [R1+0x3360], R10 ;  /* 0x0033600a01007387 */ /* 0x0003e20000100800 */
[----:B------:R-:W-:Y:S01]  /*7230*/  IMAD R153, R247, R0, R153 ;  /* 0x00000000f7997224 */ /* 0x000fe200078e0299 */
[----:B------:R-:W-:Y:S01]  /*7240*/  IADD3 R9, R195, 0x1ff, RZ ;  /* 0x000001ffc3097810 */ /* 0x000fe20007ffe0ff */
[----:B------:R-:W-:Y:S01]  /*7250*/  IMAD R157, R247, R2, R157 ;  /* 0x00000002f79d7224 */ /* 0x000fe200078e029d */
[C---:B--2---:R-:W-:Y:S01]  /*7260*/  IADD3 R7, R195.reuse, 0x10b, RZ ;  /* 0x0000010bc3077810 */ /* 0x044fe20007ffe0ff */
[C---:B------:R-:W-:Y:S01]  /*7270*/  IMAD.HI.U32 R3, R246.reuse, R151, RZ ;  /* 0x00000097f6037227 */ /* 0x040fe200078e00ff */
[C---:B---3--:R-:W-:Y:S01]  /*7280*/  IADD3 R6, R195.reuse, 0x10c, RZ ;  /* 0x0000010cc3067810 */ /* 0x048fe20007ffe0ff */
[----:B------:R-:W-:Y:S01]  /*7290*/  STL [R1+0x3384], R8 ;  /* 0x0033840801007387 */ /* 0x000fe20000100800 */
[----:B------:R-:W-:Y:S01]  /*72a0*/  IABS R136, R8 ;  /* 0x0000000800887213 */ /* 0x000fe20000000000 */
[C---:B------:R-:W-:Y:S01]  /*72b0*/  IMAD.HI.U32 R0, R246.reuse, R148, RZ ;  /* 0x00000094f6007227 */ /* 0x040fe200078e00ff */
[----:B-1----:R-:W-:Y:S01]  /*72c0*/  IADD3 R10, R195, 0x10d, RZ ;  /* 0x0000010dc30a7810 */ /* 0x002fe20007ffe0ff */
        /* <DEDUP_REMOVED lines=9> */
[----:B------:R-:W-:Y:S02]  /*7360*/  IABS R134, R6 ;  /* 0x0000000600867213 */ /* 0x000fe40000000000 */
[----:B------:R-:W-:Y:S01]  /*7370*/  IMAD R154, R247, R5, R154 ;  /* 0x00000005f79a7224 */ /* 0x000fe200078e029a */
[C---:B-1----:R-:W-:Y:S01]  /*7380*/  IADD3 R9, R195.reuse, 0x10e, RZ ;  /* 0x0000010ec3097810 */ /* 0x042fe20007ffe0ff */
[C---:B------:R-:W-:Y:S01]  /*7390*/  IMAD.HI.U32 R5, R246.reuse, R149, RZ ;  /* 0x00000095f6057227 */ /* 0x040fe200078e00ff */
[----:B------:R1:W-:Y:S01]  /*73a0*/  STL [R1+0x3354], R10 ;  /* 0x0033540a01007387 */ /* 0x0003e20000100800 */
[C---:B------:R-:W-:Y:S02]  /*73b0*/  IADD3 R8, R195.reuse, 0x10f, RZ ;  /* 0x0000010fc3087810 */ /* 0x040fe40007ffe0ff */
[----:B------:R-:W-:Y:S01]  /*73c0*/  IMAD.MOV R3, RZ, RZ, -R3 ;  /* 0x000000ffff037224 */ /* 0x000fe200078e0a03 */
[C---:B--2---:R-:W-:Y:S01]  /*73d0*/  IADD3 R7, R195.reuse, 0x110, RZ ;  /* 0x00000110c3077810 */ /* 0x044fe20007ffe0ff */
[----:B------:R-:W-:Y:S01]  /*73e0*/  IMAD.MOV R0, RZ, RZ, -R0 ;  /* 0x000000ffff007224 */ /* 0x000fe200078e0a00 */
[C---:B---3--:R-:W-:Y:S01]  /*73f0*/  IADD3 R6, R195.reuse, 0x111, RZ ;  /* 0x00000111c3067810 */ /* 0x048fe20007ffe0ff */
[----:B------:R-:W-:Y:S01]  /*7400*/  IMAD.MOV R2, RZ, RZ, -R2 ;  /* 0x000000ffff027224 */ /* 0x000fe200078e0a02 */
[----:B------:R2:W-:Y:S01]  /*7410*/  STL [R1+0x3380], R9 ;  /* 0x0033800901007387 */ /* 0x0005e20000100800 */
[----:B------:R-:W-:Y:S01]  /*7420*/  IMAD.MOV R4, RZ, RZ, -R4 ;  /* 0x000000ffff047224 */ /* 0x000fe200078e0a04 */
[----:B-1----:R-:W-:Y:S01]  /*7430*/  IADD3 R10, R195, 0x112, RZ ;  /* 0x00000112c30a7810 */ /* 0x002fe20007ffe0ff */
[----:B------:R-:W-:Y:S01]  /*7440*/  IMAD.MOV R5, RZ, RZ, -R5 ;  /* 0x000000ffff057224 */ /* 0x000fe200078e0a05 */
[----:B------:R1:W-:Y:S01]  /*7450*/  STL [R1+0x33a4], R8 ;  /* 0x0033a40801007387 */ /* 0x0003e20000100800 */
[C---:B------:R-:W-:Y:S01]  /*7460*/  IMAD R151, R247.reuse, R3, R151 ;  /* 0x00000003f7977224 */ /* 0x040fe200078e0297 */
[----:B------:R-:W-:Y:S01]  /*7470*/  IABS R128, R10 ;  /* 0x0000000a00807213 */ /* 0x000fe20000000000 */
[C---:B------:R-:W-:Y:S01]  /*7480*/  IMAD R148, R247.reuse, R0, R148 ;  /* 0x00000000f7947224 */ /* 0x040fe200078e0294 */
[----:B------:R-:W-:Y:S01]  /*7490*/  IABS R132, R9 ;  /* 0x0000000900847213 */ /* 0x000fe20000000000 */
[----:B------:R-:W-:Y:S01]  /*74a0*/  IMAD R152, R247, R2, R152 ;  /* 0x00000002f7987224 */ /* 0x000fe200078e0298 */
[----:B------:R3:W-:Y:S01]  /*74b0*/  STL [R1+0x33c8], R7 ;  /* 0x0033c80701007387 */ /* 0x0007e20000100800 */
[----:B------:R-:W-:Y:S01]  /*74c0*/  IMAD.HI.U32 R3, R246, R146, RZ ;  /* 0x00000092f6037227 */ /* 0x000fe200078e00ff */
[----:B------:R-:W-:-:S02]  /*74d0*/  IABS R131, R8 ;  /* 0x0000000800837213 */ /* 0x000fc40000000000 */
[----:B------:R4:W-:Y:S01]  /*74e0*/  STL [R1+0x33e4], R6 ;  /* 0x0033e40601007387 */ /* 0x0009e20000100800 */
[C---:B------:R-:W-:Y:S01]  /*74f0*/  IMAD.HI.U32 R0, R246.reuse, R143, RZ ;  /* 0x0000008ff6007227 */ /* 0x040fe200078e00ff */
[----:B------:R-:W-:Y:S02]  /*7500*/  IABS R130, R7 ;  /* 0x0000000700827213 */ /* 0x000fe40000000000 */
[----:B------:R-:W-:Y:S01]  /*7510*/  IABS R129, R6 ;  /* 0x0000000600817213 */ /* 0x000fe20000000000 */
[----:B------:R-:W-:Y:S01]  /*7520*/  IMAD R150, R247, R4, R150 ;  /* 0x00000004f7967224 */ /* 0x000fe200078e0296 */
[C---:B--2---:R-:W-:Y:S01]  /*7530*/  IADD3 R9, R195.reuse, 0x113, RZ ;  /* 0x00000113c3097810 */ /* 0x044fe20007ffe0ff */
[C---:B------:R-:W-:Y:S01]  /*7540*/  IMAD.HI.U32 R2, R246.reuse, R147, RZ ;  /* 0x00000093f6027227 */ /* 0x040fe200078e00ff */
[----:B------:R2:W-:Y:S01]  /*7550*/  STL [R1+0x3374], R10 ;  /* 0x0033740a01007387 */ /* 0x0005e20000100800 */
[C---:B-1----:R-:W-:Y:S02]  /*7560*/  IADD3 R8, R195.reuse, 0x114, RZ ;  /* 0x00000114c3087810 */ /* 0x042fe40007ffe0ff */
[----:B------:R-:W-:Y:S01]  /*7570*/  IMAD.HI.U32 R4, R246, R145, RZ ;  /* 0x00000091f6047227 */ /* 0x000fe200078e00ff */
[C---:B---3--:R-:W-:Y:S01]  /*7580*/  IADD3 R7, R195.reuse, 0x115, RZ ;  /* 0x00000115c3077810 */ /* 0x048fe20007ffe0ff */
[----:B------:R1:W-:Y:S01]  /*7590*/  STL [R1+0x33a0], R9 ;  /* 0x0033a00901007387 */ /* 0x0003e20000100800 */
[----:B----4-:R-:W-:Y:S01]  /*75a0*/  IADD3 R6, R195, 0x116, RZ ;  /* 0x00000116c3067810 */ /* 0x010fe20007ffe0ff */
[----:B------:R-:W-:Y:S01]  /*75b0*/  IMAD R149, R247, R5, R149 ;  /* 0x00000005f7957224 */ /* 0x000fe200078e0295 */
[----:B------:R-:W-:Y:S01]  /*75c0*/  IADD3 R4, -R4, RZ, RZ ;  /* 0x000000ff04047210 */ /* 0x000fe20007ffe1ff */
[C---:B------:R-:W-:Y:S01]  /*75d0*/  IMAD.HI.U32 R5, R246.reuse, R144, RZ ;  /* 0x00000090f6057227 */ /* 0x040fe200078e00ff */
[----:B--2---:R-:W-:Y:S01]  /*75e0*/  IADD3 R10, R195, 0x117, RZ ;  /* 0x00000117c30a7810 */ /* 0x004fe20007ffe0ff */
[----:B------:R2:W-:Y:S01]  /*75f0*/  STL [R1+0x33c4], R8 ;  /* 0x0033c40801007387 */ /* 0x0005e20000100800 */
[----:B------:R-:W-:Y:S01]  /*7600*/  IABS R127, R9 ;  /* 0x00000009007f7213 */ /* 0x000fe20000000000 */
[----:B------:R-:W-:Y:S01]  /*7610*/  IMAD.MOV R3, RZ, RZ, -R3 ;  /* 0x000000ffff037224 */ /* 0x000fe200078e0a03 */
[----:B------:R-:W-:Y:S01]  /*7620*/  IABS R123, R10 ;  /* 0x0000000a007b7213 */ /* 0x000fe20000000000 */
[----:B------:R-:W-:Y:S01]  /*7630*/  IMAD.MOV R0, RZ, RZ, -R0 ;  /* 0x000000ffff007224 */ /* 0x000fe200078e0a00 */
[----:B------:R3:W-:Y:S01]  /*7640*/  STL [R1+0x33e0], R7 ;  /* 0x0033e00701007387 */ /* 0x0007e20000100800 */
[----:B------:R-:W-:Y:S01]  /*7650*/  IMAD.MOV R2, RZ, RZ, -R2 ;  /* 0x000000ffff027224 */ /* 0x000fe200078e0a02 */
[----:B------:R-:W-:Y:S01]  /*7660*/  IABS R126, R8 ;  /* 0x00000008007e7213 */ /* 0x000fe20000000000 */
        /* <DEDUP_REMOVED lines=9> */
[----:B-1----:R-:W-:-:S02]  /*7700*/  IADD3 R9, R195, 0x118, RZ ;  /* 0x00000118c3097810 */ /* 0x002fc40007ffe0ff */
[C---:B--2---:R-:W-:Y:S01]  /*7710*/  IADD3 R8, R195.reuse, 0x119, RZ ;  /* 0x00000119c3087810 */ /* 0x044fe20007ffe0ff */
[C---:B------:R-:W-:Y:S01]  /*7720*/  IMAD.HI.U32 R0, R246.reuse, R138, RZ ;  /* 0x0000008af6007227 */ /* 0x040fe200078e00ff */
[C---:B---3--:R-:W-:Y:S01]  /*7730*/  IADD3 R7, R195.reuse, 0x11a, RZ ;  /* 0x0000011ac3077810 */ /* 0x048fe20007ffe0ff */
[----:B------:R1:W-:Y:S01]  /*7740*/  STL [R1+0x33c0], R9 ;  /* 0x0033c00901007387 */ /* 0x0003e20000100800 */
[C---:B----4-:R-:W-:Y:S01]  /*7750*/  IADD3 R6, R195.reuse, 0x11b, RZ ;  /* 0x0000011bc3067810 */ /* 0x050fe20007ffe0ff */
[C---:B------:R-:W-:Y:S01]  /*7760*/  IMAD.HI.U32 R2, R246.reuse, R142, RZ ;  /* 0x0000008ef6027227 */ /* 0x040fe200078e00ff */
[----:B------:R-:W-:Y:S01]  /*7770*/  IADD3 R10, R195, 0x11c, RZ ;  /* 0x0000011cc30a7810 */ /* 0x000fe20007ffe0ff */
[----:B------:R2:W-:Y:S01]  /*7780*/  STL [R1+0x33dc], R8 ;  /* 0x0033dc0801007387 */ /* 0x0005e20000100800 */
[----:B------:R-:W-:Y:S01]  /*7790*/  IABS R121, R8 ;  /* 0x0000000800797213 */ /* 0x000fe20000000000 */
[C---:B------:R-:W-:Y:S01]  /*77a0*/  IMAD R145, R247.reuse, R4, R145 ;  /* 0x00000004f7917224 */ /* 0x040fe200078e0291 */
[----:B------:R-:W-:Y:S01]  /*77b0*/  IABS R118, R10 ;  /* 0x0000000a00767213 */ /* 0x000fe20000000000 */
[----:B------:R-:W-:Y:S01]  /*77c0*/  IMAD R144, R247, R5, R144 ;  /* 0x00000005f7907224 */ /* 0x000fe200078e0290 */
[----:B------:R-:W-:Y:S01]  /*77d0*/  IABS R122, R9 ;  /* 0x00000009007a7213 */ /* 0x000fe20000000000 */
[----:B------:R-:W-:Y:S01]  /*77e0*/  IMAD.HI.U32 R4, R246, R140, RZ ;  /* 0x0000008cf6047227 */ /* 0x000fe200078e00ff */
[----:B------:R3:W-:Y:S01]  /*77f0*/  STL [R1+0x33f8], R7 ;  /* 0x0033f80701007387 */ /* 0x0007e20000100800 */
[----:B------:R-:W-:-:S02]  /*7800*/  IABS R120, R7 ;  /* 0x0000000700787213 */ /* 0x000fc40000000000 */
[C---:B------:R-:W-:Y:S01]  /*7810*/  IMAD.HI.U32 R5, R246.reuse, R139, RZ ;  /* 0x0000008bf6057227 */ /* 0x040fe200078e00ff */
[----:B------:R-:W-:Y:S01]  /*7820*/  IABS R119, R6 ;  /* 0x0000000600777213 */ /* 0x000fe20000000000 */
[----:B------:R4:W-:Y:S01]  /*7830*/  STL [R1+0x3414], R6 ;  /* 0x0034140601007387 */ /* 0x0009e20000100800 */
[C---:B-1----:R-:W-:Y:S01]  /*7840*/  IADD3 R9, R195.reuse, 0x11d, RZ ;  /* 0x0000011dc3097810 */ /* 0x042fe20007ffe0ff */
[----:B------:R-:W-:Y:S01]  /*7850*/  IMAD.MOV R3, RZ, RZ, -R3 ;  /* 0x000000ffff037224 */ /* 0x000fe200078e0a03 */
[C---:B--2---:R-:W-:Y:S01]  /*7860*/  IADD3 R8, R195.reuse, 0x11e, RZ ;  /* 0x0000011ec3087810 */ /* 0x044fe20007ffe0ff */
[----:B------:R-:W-:Y:S01]  /*7870*/  IMAD.MOV R0, RZ, RZ, -R0 ;  /* 0x000000ffff007224 */ /* 0x000fe200078e0a00 */
[----:B------:R1:W-:Y:S01]  /*7880*/  STL [R1+0x33b4], R10 ;  /* 0x0033b40a01007387 */ /* 0x0003e20000100800 */
[----:B------:R-:W-:Y:S01]  /*7890*/  IMAD.MOV R2, RZ, RZ, -R2 ;  /* 0x000000ffff027224 */ /* 0x000fe200078e0a02 */
[C---:B---3--:R-:W-:Y:S01]  /*78a0*/  IADD3 R7, R195.reuse, 0x11f, RZ ;  /* 0x0000011fc3077810 */ /* 0x048fe20007ffe0ff */
[----:B------:R-:W-:Y:S01]  /*78b0*/  IMAD.MOV R4, RZ, RZ, -R4 ;  /* 0x000000ffff047224 */ /* 0x000fe200078e0a04 */
[----:B------:R2:W-:Y:S01]  /*78c0*/  STL [R1+0x33d8], R9 ;  /* 0x0033d80901007387 */ /* 0x0005e20000100800 */
[----:B------:R-:W-:Y:S01]  /*78d0*/  IMAD.MOV R5, RZ, RZ, -R5 ;  /* 0x000000ffff057224 */ /* 0x000fe200078e0a05 */
[----:B----4-:R-:W-:Y:S01]  /*78e0*/  IADD3 R6, R195, 0x120, RZ ;  /* 0x00000120c3067810 */ /* 0x010fe20007ffe0ff */
[C---:B------:R-:W-:Y:S01]  /*78f0*/  IMAD R141, R247.reuse, R3, R141 ;  /* 0x00000003f78d7224 */ /* 0x040fe200078e028d */
[----:B------:R-:W-:Y:S01]  /*7900*/  IABS R116, R8 ;  /* 0x0000000800747213 */ /* 0x000fe20000000000 */
[----:B------:R-:W-:Y:S01]  /*7910*/  IMAD R138, R247, R0, R138 ;  /* 0x00000000f78a7224 */ /* 0x000fe200078e028a */
[----:B-1----:R-:W-:Y:S01]  /*7920*/  IADD3 R10, R195, 0x121, RZ ;  /* 0x00000121c30a7810 */ /* 0x002fe20007ffe0ff */
[----:B------:R-:W-:Y:S01]  /*7930*/  IMAD R142, R247, R2, R142 ;  /* 0x00000002f78e7224 */ /* 0x000fe200078e028e */
[----:B------:R1:W-:Y:S01]  /*7940*/  STL [R1+0x33f4], R8 ;  /* 0x0033f40801007387 */ /* 0x0003e20000100800 */
[----:B------:R-:W-:Y:S01]  /*7950*/  IMAD.HI.U32 R3, R246, R136, RZ ;  /* 0x00000088f6037227 */ /* 0x000fe200078e00ff */
[----:B------:R-:W-:-:S02]  /*7960*/  IABS R113, R10 ;  /* 0x0000000a00717213 */ /* 0x000fc40000000000 */
        /* <DEDUP_REMOVED lines=8> */
[----:B--2---:R-:W-:Y:S01]  /*79f0*/  IADD3 R9, R195, 0x122, RZ ;  /* 0x00000122c3097810 */ /* 0x004fe20007ffe0ff */
[----:B------:R-:W-:Y:S01]  /*7a00*/  IMAD R140, R247, R4, R140 ;  /* 0x00000004f78c7224 */ /* 0x000fe200078e028c */
[----:B-1----:R-:W-:Y:S01]  /*7a10*/  IADD3 R8, R195, 0x123, RZ ;  /* 0x00000123c3087810 */ /* 0x002fe20007ffe0ff */
[----:B------:R-:W-:Y:S01]  /*7a20*/  IMAD R139, R247, R5, R139 ;  /* 0x00000005f78b7224 */ /* 0x000fe200078e028b */
[----:B------:R1:W-:Y:S01]  /*7a30*/  STL [R1+0x33d4], R10 ;  /* 0x0033d40a01007387 */ /* 0x0003e20000100800 */
[----:B------:R-:W-:Y:S01]  /*7a40*/  IMAD.HI.U32 R4, R246, R135, RZ ;  /* 0x00000087f6047227 */ /* 0x000fe200078e00ff */
[----:B---3--:R-:W-:-:S02]  /*7a50*/  IADD3 R7, R195, 0x124, RZ ;  /* 0x00000124c3077810 */ /* 0x008fc40007ffe0ff */
[----:B------:R2:W-:Y:S01]  /*7a60*/  STL [R1+0x33f0], R9 ;  /* 0x0033f00901007387 */ /* 0x0005e20000100800 */
[C---:B------:R-:W-:Y:S01]  /*7a70*/  IMAD.HI.U32 R5, R246.reuse, R134, RZ ;  /* 0x00000086f6057227 */ /* 0x040fe200078e00ff */
[C---:B----4-:R-:W-:Y:S02]  /*7a80*/  IADD3 R6, R195.reuse, 0x125, RZ ;  /* 0x00000125c3067810 */ /* 0x050fe40007ffe0ff */
[----:B------:R-:W-:Y:S01]  /*7a90*/  IABS R111, R8 ;  /* 0x00000008006f7213 */ /* 0x000fe20000000000 */
[----:B------:R-:W-:Y:S01]  /*7aa0*/  IMAD.MOV R0, RZ, RZ, -R0 ;  /* 0x000000ffff007224 */ /* 0x000fe200078e0a00 */
[----:B-1----:R-:W-:Y:S01]  /*7ab0*/  IADD3 R10, R195, 0x126, RZ ;  /* 0x00000126c30a7810 */ /* 0x002fe20007ffe0ff */
[----:B------:R-:W-:Y:S01]  /*7ac0*/  IMAD.MOV R2, RZ, RZ, -R2 ;  /* 0x000000ffff027224 */ /* 0x000fe200078e0a02 */
[----:B------:R1:W-:Y:S01]  /*7ad0*/  STL [R1+0x340c], R8 ;  /* 0x00340c0801007387 */ /* 0x0003e20000100800 */
[----:B------:R-:W-:Y:S01]  /*7ae0*/  IMAD.MOV R4, RZ, RZ, -R4 ;  /* 0x000000ffff047224 */ /* 0x000fe200078e0a04 */
[----:B------:R-:W-:Y:S01]  /*7af0*/  IABS R108, R10 ;  /* 0x0000000a006c7213 */ /* 0x000fe20000000000 */
[----:B------:R-:W-:Y:S01]  /*7b00*/  IMAD.MOV R5, RZ, RZ, -R5 ;  /* 0x000000ffff057224 */ /* 0x000fe200078e0a05 */
[----:B------:R-:W-:Y:S01]  /*7b10*/  IABS R112, R9 ;  /* 0x0000000900707213 */ /* 0x000fe20000000000 */
[C---:B------:R-:W-:Y:S01]  /*7b20*/  IMAD R133, R247.reuse, R0, R133 ;  /* 0x00000000f7857224 */ /* 0x040fe200078e0285 */
[----:B------:R3:W-:Y:S01]  /*7b30*/  STL [R1+0x3428], R7 ;  /* 0x0034280701007387 */ /* 0x0007e20000100800 */
[----:B------:R-:W-:Y:S01]  /*7b40*/  IMAD R137, R247, R2, R137 ;  /* 0x00000002f7897224 */ /* 0x000fe200078e0289 */
[----:B------:R-:W-:Y:S01]  /*7b50*/  IABS R110, R7 ;  /* 0x00000007006e7213 */ /* 0x000fe20000000000 */
[C---:B------:R-:W-:Y:S01]  /*7b60*/  IMAD.HI.U32 R0, R246.reuse, R128, RZ ;  /* 0x00000080f6007227 */ /* 0x040fe200078e00ff */
[----:B------:R-:W-:Y:S01]  /*7b70*/  IABS R109, R6 ;  /* 0x00000006006d7213 */ /* 0x000fe20000000000 */
[----:B------:R4:W-:Y:S01]  /*7b80*/  STL [R1+0x3444], R6 ;  /* 0x0034440601007387 */ /* 0x0009e20000100800 */
[----:B--2---:R-:W-:Y:S01]  /*7b90*/  IADD3 R9, R195, 0x127, RZ ;  /* 0x00000127c3097810 */ /* 0x004fe20007ffe0ff */
[----:B------:R-:W-:Y:S01]  /*7ba0*/  IMAD R136, R247, R3, R136 ;  /* 0x00000003f7887224 */ /* 0x000fe200078e0288 */
[C---:B-1----:R-:W-:Y:S01]  /*7bb0*/  IADD3 R8, R195.reuse, 0x128, RZ ;  /* 0x00000128c3087810 */ /* 0x042fe20007ffe0ff */
[----:B------:R-:W-:Y:S01]  /*7bc0*/  IMAD.HI.U32 R2, R246, R132, RZ ;  /* 0x00000084f6027227 */ /* 0x000fe200078e00ff */
[----:B------:R1:W-:Y:S01]  /*7bd0*/  STL [R1+0x33ec], R10 ;  /* 0x0033ec0a01007387 */ /* 0x0003e20000100800 */
[----:B---3--:R-:W-:-:S02]  /*7be0*/  IADD3 R7, R195, 0x129, RZ ;  /* 0x00000129c3077810 */ /* 0x008fc40007ffe0ff */
[C---:B------:R-:W-:Y:S01]  /*7bf0*/  IMAD.HI.U32 R3, R246.reuse, R131, RZ ;  /* 0x00000083f6037227 */ /* 0x040fe200078e00ff */
[----:B------:R2:W-:Y:S01]  /*7c00*/  STL [R1+0x3408], R9 ;  /* 0x0034080901007387 */ /* 0x0005e20000100800 */
[----:B----4-:R-:W-:Y:S02]  /*7c10*/  IADD3 R6, R195, 0x12a, RZ ;  /* 0x0000012ac3067810 */ /* 0x010fe40007ffe0ff */
[C---:B------:R-:W-:Y:S01]  /*7c20*/  IMAD R135, R247.reuse, R4, R135 ;  /* 0x00000004f7877224 */ /* 0x040fe200078e0287 */
[----:B------:R-:W-:Y:S01]  /*7c30*/  IABS R106, R8 ;  /* 0x00000008006a7213 */ /* 0x000fe20000000000 */
[----:B------:R-:W-:Y:S01]  /*7c40*/  IMAD R134, R247, R5, R134 ;  /* 0x00000005f7867224 */ /* 0x000fe200078e0286 */
[----:B-1----:R-:W-:Y:S01]  /*7c50*/  IADD3 R10, R195, 0x12b, RZ ;  /* 0x0000012bc30a7810 */ /* 0x002fe20007ffe0ff */
[----:B------:R-:W-:Y:S01]  /*7c60*/  IMAD.HI.U32 R4, R246, R130, RZ ;  /* 0x00000082f6047227 */ /* 0x000fe200078e00ff */
[----:B------:R1:W-:Y:S01]  /*7c70*/  STL [R1+0x3424], R8 ;  /* 0x0034240801007387 */ /* 0x0003e20000100800 */
[----:B------:R-:W-:-:S02]  /*7c80*/  IABS R107, R9 ;  /* 0x00000009006b7213 */ /* 0x000fc40000000000 */
[C---:B------:R-:W-:Y:S01]  /*7c90*/  IMAD.HI.U32 R5, R246.reuse, R129, RZ ;  /* 0x00000081f6057227 */ /* 0x040fe200078e00ff */
[----:B------:R-:W-:Y:S01]  /*7ca0*/  IABS R103, R10 ;  /* 0x0000000a00677213 */ /* 0x000fe20000000000 */
[----:B------:R3:W-:Y:S01]  /*7cb0*/  STL [R1+0x3440], R7 ;  /* 0x0034400701007387 */ /* 0x0007e20000100800 */
[----:B------:R-:W-:Y:S01]  /*7cc0*/  IABS R105, R7 ;  /* 0x0000000700697213 */ /* 0x000fe20000000000 */
[----:B------:R-:W-:Y:S01]  /*7cd0*/  IMAD.MOV R0, RZ, RZ, -R0 ;  /* 0x000000ffff007224 */ /* 0x000fe200078e0a00 */
[----:B------:R-:W-:Y:S01]  /*7ce0*/  IABS R104, R6 ;  /* 0x0000000600687213 */ /* 0x000fe20000000000 */
[----:B------:R-:W-:Y:S01]  /*7cf0*/  IMAD.MOV R2, RZ, RZ, -R2 ;  /* 0x000000ffff027224 */ /* 0x000fe200078e0a02 */
[----:B------:R4:W-:Y:S01]  /*7d00*/  STL [R1+0x345c], R6 ;  /* 0x00345c0601007387 */ /* 0x0009e20000100800 */
[----:B------:R-:W-:Y:S01]  /*7d10*/  IMAD.MOV R3, RZ, RZ, -R3 ;  /* 0x000000ffff037224 */ /* 0x000fe200078e0a03 */
[C---:B--2---:R-:W-:Y:S01]  /*7d20*/  IADD3 R9, R195.reuse, 0x12c, RZ ;  /* 0x0000012cc3097810 */ /* 0x044fe20007ffe0ff */
[----:B------:R-:W-:Y:S01]  /*7d30*/  IMAD.MOV R4, RZ, RZ, -R4 ;  /* 0x000000ffff047224 */ /* 0x000fe200078e0a04 */
[----:B------:R2:W-:Y:S01]  /*7d40*/  STL [R1+0x3404], R10 ;  /* 0x0034040a01007387 */ /* 0x0005e20000100800 */
[----:B------:R-:W-:Y:S01]  /*7d50*/  IMAD.MOV R5, RZ, RZ, -R5 ;  /* 0x000000ffff057224 */ /* 0x000fe200078e0a05 */
[----:B-1----:R-:W-:Y:S01]  /*7d60*/  IADD3 R8, R195, 0x12d, RZ ;  /* 0x0000012dc3087810 */ /* 0x002fe20007ffe0ff */
[----:B------:R-:W-:Y:S01]  /*7d70*/  IMAD R128, R247, R0, R128 ;  /* 0x00000000f7807224 */ /* 0x000fe200078e0280 */
[----:B---3--:R-:W-:Y:S01]  /*7d80*/  IADD3 R7, R195, 0x12e, RZ ;  /* 0x0000012ec3077810 */ /* 0x008fe20007ffe0ff */
[----:B------:R-:W-:Y:S01]  /*7d90*/  IMAD R132, R247, R2, R132 ;  /* 0x00000002f7847224 */ /* 0x000fe200078e0284 */
[----:B----4-:R-:W-:Y:S01]  /*7da0*/  IADD3 R6, R195, 0x12f, RZ ;  /* 0x0000012fc3067810 */ /* 0x010fe20007ffe0ff */
[----:B------:R-:W-:Y:S01]  /*7db0*/  IMAD.HI.U32 R0, R246, R123, RZ ;  /* 0x0000007bf6007227 */ /* 0x000fe200078e00ff */
[----:B------:R1:W-:Y:S01]  /*7dc0*/  STL [R1+0x3420], R9 ;  /* 0x0034200901007387 */ /* 0x0003e20000100800 */
[----:B------:R-:W-:-:S02]  /*7dd0*/  IABS R101, R8 ;  /* 0x0000000800657213 */ /* 0x000fc40000000000 */
[----:B------:R-:W-:Y:S01]  /*7de0*/  IMAD R131, R247, R3, R131 ;  /* 0x00000003f7837224 */ /* 0x000fe200078e0283 */
[----:B--2---:R-:W-:Y:S01]  /*7df0*/  IADD3 R10, R195, 0x130, RZ ;  /* 0x00000130c30a7810 */ /* 0x004fe20007ffe0ff */
[C---:B------:R-:W-:Y:S01]  /*7e00*/  IMAD.HI.U32 R2, R246.reuse, R127, RZ ;  /* 0x0000007ff6027227 */ /* 0x040fe200078e00ff */
[----:B------:R2:W-:Y:S01]  /*7e10*/  STL [R1+0x343c], R8 ;  /* 0x00343c0801007387 */ /* 0x0005e20000100800 */
[----:B------:R-:W-:Y:S02]  /*7e20*/  IABS R102, R9 ;  /* 0x0000000900667213 */ /* 0x000fe40000000000 */
[----:B------:R-:W-:Y:S01]  /*7e30*/  IMAD.HI.U32 R3, R246, R126, RZ ;  /* 0x0000007ef6037227 */ /* 0x000fe200078e00ff */
[----:B------:R-:W-:Y:S01]  /*7e40*/  IADD3 R2, -R2, RZ, RZ ;  /* 0x000000ff02027210 */ /* 0x000fe20007ffe1ff */
[----:B------:R3:W-:Y:S01]  /*7e50*/  STL [R1+0x3458], R7 ;  /* 0x0034580701007387 */ /* 0x0007e20000100800 */
[----:B------:R-:W-:Y:S01]  /*7e60*/  IABS R98, R10 ;  /* 0x0000000a00627213 */ /* 0x000fe20000000000 */
[C---:B------:R-:W-:Y:S01]  /*7e70*/  IMAD R130, R247.reuse, R4, R130 ;  /* 0x00000004f7827224 */ /* 0x040fe200078e0282 */
[----:B------:R-:W-:Y:S01]  /*7e80*/  IABS R100, R7 ;  /* 0x0000000700647213 */ /* 0x000fe20000000000 */
[----:B------:R-:W-:Y:S01]  /*7e90*/  IMAD R129, R247, R5, R129 ;  /* 0x00000005f7817224 */ /* 0x000fe200078e0281 */
[----:B------:R4:W-:Y:S01]  /*7ea0*/  STL [R1+0x3474], R6 ;  /* 0x0034740601007387 */ /* 0x0009e20000100800 */
[----:B------:R-:W-:Y:S01]  /*7eb0*/  IMAD.HI.U32 R4, R246, R125, RZ ;  /* 0x0000007df6047227 */ /* 0x000fe200078e00ff */
[----:B------:R-:W-:-:S02]  /*7ec0*/  IABS R99, R6 ;  /* 0x0000000600637213 */ /* 0x000fc40000000000 */
[C---:B-1----:R-:W-:Y:S01]  /*7ed0*/  IADD3 R9, R195.reuse, 0x131, RZ ;  /* 0x00000131c3097810 */ /* 0x042fe20007ffe0ff */
[C---:B------:R-:W-:Y:S01]  /*7ee0*/  IMAD.HI.U32 R5, R246.reuse, R124, RZ ;  /* 0x0000007cf6057227 */ /* 0x040fe200078e00ff */
[----:B------:R1:W-:Y:S01]  /*7ef0*/  STL [R1+0x341c], R10 ;  /* 0x00341c0a01007387 */ /* 0x0003e20000100800 */
[C---:B--2---:R-:W-:Y:S02]  /*7f00*/  IADD3 R8, R195.reuse, 0x132, RZ ;  /* 0x00000132c3087810 */ /* 0x044fe40007ffe0ff */
[----:B------:R-:W-:Y:S01]  /*7f10*/  IMAD.MOV R0, RZ, RZ, -R0 ;  /* 0x000000ffff007224 */ /* 0x000fe200078e0a00 */
[C---:B---3--:R-:W-:Y:S01]  /*7f20*/  IADD3 R7, R195.reuse, 0x133, RZ ;  /* 0x00000133c3077810 */ /* 0x048fe20007ffe0ff */
[----:B------:R-:W-:Y:S01]  /*7f30*/  IMAD.MOV R3, RZ, RZ, -R3 ;  /* 0x000000ffff037224 */ /* 0x000fe200078e0a03 */
[C---:B----4-:R-:W-:Y:S01]  /*7f40*/  IADD3 R6, R195.reuse, 0x134, RZ ;  /* 0x00000134c3067810 */ /* 0x050fe20007ffe0ff */
[----:B------:R-:W-:Y:S01]  /*7f50*/  IMAD.MOV R4, RZ, RZ, -R4 ;  /* 0x000000ffff047224 */ /* 0x000fe200078e0a04 */
[----:B------:R2:W-:Y:S01]  /*7f60*/  STL [R1+0x3438], R9 ;  /* 0x0034380901007387 */ /* 0x0005e20000100800 */
[----:B------:R-:W-:Y:S01]  /*7f70*/  IMAD.MOV R5, RZ, RZ, -R5 ;  /* 0x000000ffff057224 */ /* 0x000fe200078e0a05 */
[----:B-1----:R-:W-:Y:S01]  /*7f80*/  IADD3 R10, R195, 0x135, RZ ;  /* 0x00000135c30a7810 */ /* 0x002fe20007ffe0ff */
[C---:B------:R-:W-:Y:S01]  /*7f90*/  IMAD R123, R247.reuse, R0, R123 ;  /* 0x00000000f77b7224 */ /* 0x040fe200078e027b */
[----:B------:R-:W-:Y:S01]  /*7fa0*/  IABS R96, R8 ;  /* 0x0000000800607213 */ /* 0x000fe20000000000 */
[----:B------:R-:W-:Y:S01]  /*7fb0*/  IMAD.HI.U32 R0, R246, R118, RZ ;  /* 0x00000076f6007227 */ /* 0x000fe200078e00ff */
[----:B------:R-:W-:Y:S01]  /*7fc0*/  IABS R93, R10 ;  /* 0x0000000a005d7213 */ /* 0x000fe20000000000 */
[----:B------:R1:W-:Y:S01]  /*7fd0*/  STL [R1+0x3454], R8 ;  /* 0x0034540801007387 */ /* 0x0003e20000100800 */
[----:B------:R-:W-:Y:S01]  /*7fe0*/  IABS R97, R9 ;  /* 0x0000000900617213 */ /* 0x000fe20000000000 */
[C---:B------:R-:W-:Y:S01]  /*7ff0*/  IMAD R126, R247.reuse, R3, R126 ;  /* 0x00000003f77e7224 */ /* 0x040fe200078e027e */
[----:B------:R-:W-:Y:S01]  /*8000*/  IADD3 R0, -R0, RZ, RZ ;  /* 0x000000ff00007210 */ /* 0x000fe20007ffe1ff */
[----:B------:R-:W-:Y:S01]  /*8010*/  IMAD R127, R247, R2, R127 ;  /* 0x00000002f77f7224 */ /* 0x000fe200078e027f */
[----:B------:R3:W-:Y:S01]  /*8020*/  STL [R1+0x3470], R7 ;  /* 0x0034700701007387 */ /* 0x0007e20000100800 */
[----:B------:R-:W-:Y:S01]  /*8030*/  IMAD.HI.U32 R3, R246, R121, RZ ;  /* 0x00000079f6037227 */ /* 0x000fe200078e00ff */
[----:B------:R-:W-:-:S02]  /*8040*/  IABS R95, R7 ;  /* 0x00000007005f7213 */ /* 0x000fc40000000000 */
[----:B------:R4:W-:Y:S01]  /*8050*/  STL [R1+0x348c], R6 ;  /* 0x00348c0601007387 */ /* 0x0009e20000100800 */
[C---:B------:R-:W-:Y:S01]  /*8060*/  IMAD R125, R247.reuse, R4, R125 ;  /* 0x00000004f77d7224 */ /* 0x040fe200078e027d */
[----:B------:R-:W-:Y:S01]  /*8070*/  IABS R94, R6 ;  /* 0x00000006005e7213 */ /* 0x000fe20000000000 */
[----:B------:R-:W-:Y:S01]  /*8080*/  IMAD R124, R247, R5, R124 ;  /* 0x00000005f77c7224 */ /* 0x000fe200078e027c */
[C---:B--2---:R-:W-:Y:S01]  /*8090*/  IADD3 R9, R195.reuse, 0x136, RZ ;  /* 0x00000136c3097810 */ /* 0x044fe20007ffe0ff */
[C---:B------:R-:W-:Y:S01]  /*80a0*/  IMAD.HI.U32 R2, R246.reuse, R122, RZ ;  /* 0x0000007af6027227 */ /* 0x040fe200078e00ff */
[----:B------:R2:W-:Y:S01]  /*80b0*/  STL [R1+0x3430], R10 ;  /* 0x0034300a01007387 */ /* 0x0005e20000100800 */
[C---:B-1----:R-:W-:Y:S02]  /*80c0*/  IADD3 R8, R195.reuse, 0x137, RZ ;  /* 0x00000137c3087810 */ /* 0x042fe40007ffe0ff */
[C---:B------:R-:W-:Y:S01]  /*80d0*/  IMAD.HI.U32 R4, R246.reuse, R120, RZ ;  /* 0x00000078f6047227 */ /* 0x040fe200078e00ff */
[C---:B---3--:R-:W-:Y:S01]  /*80e0*/  IADD3 R7, R195.reuse, 0x138, RZ ;  /* 0x00000138c3077810 */ /* 0x048fe20007ffe0ff */
[----:B------:R1:W-:Y:S01]  /*80f0*/  STL [R1+0x3450], R9 ;  /* 0x0034500901007387 */ /* 0x0003e20000100800 */
[C---:B----4-:R-:W-:Y:S01]  /*8100*/  IADD3 R6, R195.reuse, 0x139, RZ ;  /* 0x00000139c3067810 */ /* 0x050fe20007ffe0ff */
[C---:B------:R-:W-:Y:S01]  /*8110*/  IMAD.HI.U32 R5, R246.reuse, R119, RZ ;  /* 0x00000077f6057227 */ /* 0x040fe200078e00ff */
[----:B------:R-:W-:Y:S01]  /*8120*/  IABS R91, R8 ;  /* 0x00000008005b7213 */ /* 0x000fe20000000000 */
[----:B------:R3:W-:Y:S01]  /*8130*/  STL [R1+0x346c], R8 ;  /* 0x00346c0801007387 */ /* 0x0007e20000100800 */
[----:B--2---:R-:W-:Y:S01]  /*8140*/  IADD3 R10, R195, 0x13a, RZ ;  /* 0x0000013ac30a7810 */ /* 0x004fe20007ffe0ff */
[----:B------:R-:W-:Y:S01]  /*8150*/  IMAD.MOV R3, RZ, RZ, -R3 ;  /* 0x000000ffff037224 */ /* 0x000fe200078e0a03 */
[----:B------:R-:W-:Y:S01]  /*8160*/  IABS R92, R9 ;  /* 0x00000009005c7213 */ /* 0x000fe20000000000 */
[----:B------:R-:W-:Y:S01]  /*8170*/  IMAD.MOV R2, RZ, RZ, -R2 ;  /* 0x000000ffff027224 */ /* 0x000fe200078e0a02 */
[----:B------:R-:W-:Y:S01]  /*8180*/  IABS R88, R10 ;  /* 0x0000000a00587213 */ /* 0x000fe20000000000 */
[----:B------:R-:W-:Y:S01]  /*8190*/  IMAD.MOV R4, RZ, RZ, -R4 ;  /* 0x000000ffff047224 */ /* 0x000fe200078e0a04 */
[----:B------:R2:W-:Y:S01]  /*81a0*/  STL [R1+0x3488], R7 ;  /* 0x0034880701007387 */ /* 0x0005e20000100800 */
[----:B------:R-:W-:Y:S01]  /*81b0*/  IMAD.MOV R5, RZ, RZ, -R5 ;  /* 0x000000ffff057224 */ /* 0x000fe200078e0a05 */
[----:B------:R-:W-:Y:S01]  /*81c0*/  IABS R90, R7 ;  /* 0x00000007005a7213 */ /* 0x000fe20000000000 */
[C---:B------:R-:W-:Y:S01]  /*81d0*/  IMAD R121, R247.reuse, R3, R121 ;  /* 0x00000003f7797224 */ /* 0x040fe200078e0279 */
[----:B------:R4:W-:Y:S01]  /*81e0*/  STL [R1+0x34a4], R6 ;  /* 0x0034a40601007387 */ /* 0x0009e20000100800 */
[C---:B------:R-:W-:Y:S01]  /*81f0*/  IMAD R118, R247.reuse, R0, R118 ;  /* 0x00000000f7767224 */ /* 0x040fe200078e0276 */
[----:B------:R-:W-:Y:S01]  /*8200*/  IABS R89, R6 ;  /* 0x0000000600597213 */ /* 0x000fe20000000000 */
[----:B------:R-:W-:Y:S01]  /*8210*/  IMAD R122, R247, R2, R122 ;  /* 0x00000002f77a7224 */ /* 0x000fe200078e027a */
[C---:B-1----:R-:W-:Y:S01]  /*8220*/  IADD3 R9, R195.reuse, 0x13b, RZ ;  /* 0x0000013bc3097810 */ /* 0x042fe20007ffe0ff */
[----:B------:R-:W-:Y:S01]  /*8230*/  IMAD.HI.U32 R3, R246, R116, RZ ;  /* 0x00000074f6037227 */ /* 0x000fe200078e00ff */
[----:B------:R1:W-:Y:S01]  /*8240*/  STL [R1+0x344c], R10 ;  /* 0x00344c0a01007387 */ /* 0x0003e20000100800 */
[----:B---3--:R-:W-:-:S02]  /*8250*/  IADD3 R8, R195, 0x13c, RZ ;  /* 0x0000013cc3087810 */ /* 0x008fc40007ffe0ff */
[C---:B------:R-:W-:Y:S01]  /*8260*/  IMAD.HI.U32 R0, R246.reuse, R113, RZ ;  /* 0x00000071f6007227 */ /* 0x040fe200078e00ff */
[C---:B--2---:R-:W-:Y:S01]  /*8270*/  IADD3 R7, R195.reuse, 0x13d, RZ ;  /* 0x0000013dc3077810 */ /* 0x044fe20007ffe0ff */
[----:B------:R2:W-:Y:S01]  /*8280*/  STL [R1+0x3468], R9 ;  /* 0x0034680901007387 */ /* 0x0005e20000100800 */
[----:B----4-:R-:W-:Y:S01]  /*8290*/  IADD3 R6, R195, 0x13e, RZ ;  /* 0x0000013ec3067810 */ /* 0x010fe20007ffe0ff */
        /* <DEDUP_REMOVED lines=11> */
[C---:B------:R-:W-:Y:S01]  /*8350*/  IMAD.HI.U32 R5, R246.reuse, R114, RZ ;  /* 0x00000072f6057227 */ /* 0x040fe200078e00ff */
[----:B------:R-:W-:Y:S01]  /*8360*/  IABS R84, R6 ;  /* 0x0000000600547213 */ /* 0x000fe20000000000 */
[----:B------:R4:W-:Y:S01]  /*8370*/  STL [R1+0x34bc], R6 ;  /* 0x0034bc0601007387 */ /* 0x0009e20000100800 */
[C---:B--2---:R-:W-:Y:S01]  /*8380*/  IADD3 R9, R195.reuse, 0x140, RZ ;  /* 0x00000140c3097810 */ /* 0x044fe20007ffe0ff */
[----:B------:R-:W-:Y:S01]  /*8390*/  IMAD.MOV R3, RZ, RZ, -R3 ;  /* 0x000000ffff037224 */ /* 0x000fe200078e0a03 */
[C---:B-1----:R-:W-:Y:S01]  /*83a0*/  IADD3 R8, R195.reuse, 0x141, RZ ;  /* 0x00000141c3087810 */ /* 0x042fe20007ffe0ff */
        /* <DEDUP_REMOVED lines=9> */
[----:B------:R3:W-:Y:S01]  /*8440*/  STL [R1+0x349c], R8 ;  /* 0x00349c0801007387 */ /* 0x0007e20000100800 */
[----:B------:R-:W-:Y:S01]  /*8450*/  IMAD R113, R247, R0, R113 ;  /* 0x00000000f7717224 */ /* 0x000fe200078e0271 */
[----:B-1----:R-:W-:Y:S01]  /*8460*/  IADD3 R10, R195, 0x144, RZ ;  /* 0x00000144c30a7810 */ /* 0x002fe20007ffe0ff */
[C---:B------:R-:W-:Y:S01]  /*8470*/  IMAD R117, R247.reuse, R2, R117 ;  /* 0x00000002f7757224 */ /* 0x040fe200078e0275 */
[----:B------:R-:W-:Y:S01]  /*8480*/  IABS R82, R9 ;  /* 0x0000000900527213 */ /* 0x000fe20000000000 */
[C---:B------:R-:W-:Y:S01]  /*8490*/  IMAD.HI.U32 R3, R246.reuse, R111, RZ ;  /* 0x0000006ff6037227 */ /* 0x040fe200078e00ff */
[----:B------:R-:W-:Y:S01]  /*84a0*/  IABS R78, R10 ;  /* 0x0000000a004e7213 */ /* 0x000fe20000000000 */
[----:B------:R1:W-:Y:S01]  /*84b0*/  STL [R1+0x34b8], R7 ;  /* 0x0034b80701007387 */ /* 0x0003e20000100800 */
[----:B------:R-:W-:Y:S01]  /*84c0*/  IABS R81, R8 ;  /* 0x0000000800517213 */ /* 0x000fe20000000000 */
[C---:B------:R-:W-:Y:S01]  /*84d0*/  IMAD.HI.U32 R0, R246.reuse, R108, RZ ;  /* 0x0000006cf6007227 */ /* 0x040fe200078e00ff */
[----:B------:R-:W-:Y:S01]  /*84e0*/  IABS R80, R7 ;  /* 0x0000000700507213 */ /* 0x000fe20000000000 */
[----:B------:R4:W-:Y:S01]  /*84f0*/  STL [R1+0x34d4], R6 ;  /* 0x0034d40601007387 */ /* 0x0009e20000100800 */
[----:B------:R-:W-:Y:S01]  /*8500*/  IABS R79, R6 ;  /* 0x00000006004f7213 */ /* 0x000fe20000000000 */
[----:B------:R-:W-:Y:S01]  /*8510*/  IMAD R115, R247, R4, R115 ;  /* 0x00000004f7737224 */ /* 0x000fe200078e0273 */
[----:B--2---:R-:W-:Y:S01]  /*8520*/  IADD3 R9, R195, 0x145, RZ ;  /* 0x00000145c3097810 */ /* 0x004fe20007ffe0ff */
[----:B------:R-:W-:Y:S01]  /*8530*/  IMAD R114, R247, R5, R114 ;  /* 0x00000005f7727224 */ /* 0x000fe200078e0272 */
[----:B------:R2:W-:Y:S01]  /*8540*/  STL [R1+0x3478], R10 ;  /* 0x0034780a01007387 */ /* 0x0005e20000100800 */
[----:B------:R-:W-:Y:S01]  /*8550*/  IMAD.HI.U32 R2, R246, R112, RZ ;  /* 0x00000070f6027227 */ /* 0x000fe200078e00ff */
[----:B---3--:R-:W-:-:S02]  /*8560*/  IADD3 R8, R195, 0x146, RZ ;  /* 0x00000146c3087810 */ /* 0x008fc40007ffe0ff */
[C---:B-1----:R-:W-:Y:S01]  /*8570*/  IADD3 R7, R195.reuse, 0x147, RZ ;  /* 0x00000147c3077810 */ /* 0x042fe20007ffe0ff */
[C---:B------:R-:W-:Y:S01]  /*8580*/  IMAD.HI.U32 R4, R246.reuse, R110, RZ ;  /* 0x0000006ef6047227 */ /* 0x040fe200078e00ff */
[C---:B----4-:R-:W-:Y:S01]  /*8590*/  IADD3 R6, R195.reuse, 0x148, RZ ;  /* 0x00000148c3067810 */ /* 0x050fe20007ffe0ff */
[----:B------:R1:W-:Y:S01]  /*85a0*/  STL [R1+0x3498], R9 ;  /* 0x0034980901007387 */ /* 0x0003e20000100800 */
[----:B------:R-:W-:Y:S01]  /*85b0*/  IABS R76, R8 ;  /* 0x00000008004c7213 */ /* 0x000fe20000000000 */
[C---:B------:R-:W-:Y:S01]  /*85c0*/  IMAD.HI.U32 R5, R246.reuse, R109, RZ ;  /* 0x0000006df6057227 */ /* 0x040fe200078e00ff */
[----:B--2---:R-:W-:Y:S01]  /*85d0*/  IADD3 R10, R195, 0x149, RZ ;  /* 0x00000149c30a7810 */ /* 0x004fe20007ffe0ff */
[----:B------:R2:W-:Y:S01]  /*85e0*/  STL [R1+0x34b4], R8 ;  /* 0x0034b40801007387 */ /* 0x0005e20000100800 */
[----:B------:R-:W-:Y:S01]  /*85f0*/  IABS R77, R9 ;  /* 0x00000009004d7213 */ /* 0x000fe20000000000 */
[----:B------:R-:W-:Y:S01]  /*8600*/  IMAD.MOV R3, RZ, RZ, -R3 ;  /* 0x000000ffff037224 */ /* 0x000fe200078e0a03 */
[----:B------:R-:W-:Y:S01]  /*8610*/  IADD3 R5, -R5, RZ, RZ ;  /* 0x000000ff05057210 */ /* 0x000fe20007ffe1ff */
[----:B------:R-:W-:Y:S01]  /*8620*/  IMAD.MOV R0, RZ, RZ, -R0 ;  /* 0x000000ffff007224 */ /* 0x000fe200078e0a00 */
[----:B------:R-:W-:Y:S01]  /*8630*/  IABS R73, R10 ;  /* 0x0000000a00497213 */ /* 0x000fe20000000000 */
        /* <DEDUP_REMOVED lines=16> */
[----:B----4-:R-:W-:Y:S01]  /*8740*/  IADD3 R6, R195, 0x14d, RZ ;  /* 0x0000014dc3067810 */ /* 0x010fe20007ffe0ff */
[----:B------:R-:W-:Y:S01]  /*8750*/  IMAD R110, R247, R4, R110 ;  /* 0x00000004f76e7224 */ /* 0x000fe200078e026e */
[----:B------:R-:W-:Y:S01]  /*8760*/  IABS R71, R8 ;  /* 0x0000000800477213 */ /* 0x000fe20000000000 */
[C---:B------:R-:W-:Y:S01]  /*8770*/  IMAD.HI.U32 R2, R246.reuse, R107, RZ ;  /* 0x0000006bf6027227 */ /* 0x040fe200078e00ff */
[----:B-1----:R-:W-:Y:S01]  /*8780*/  IADD3 R10, R195, 0x14e, RZ ;  /* 0x0000014ec30a7810 */ /* 0x002fe20007ffe0ff */
[----:B------:R1:W-:Y:S01]  /*8790*/  STL [R1+0x34cc], R8 ;  /* 0x0034cc0801007387 */ /* 0x0003e20000100800 */
[----:B------:R-:W-:Y:S01]  /*87a0*/  IABS R72, R9 ;  /* 0x0000000900487213 */ /* 0x000fe20000000000 */
[C---:B------:R-:W-:Y:S01]  /*87b0*/  IMAD.HI.U32 R4, R246.reuse, R105, RZ ;  /* 0x00000069f6047227 */ /* 0x040fe200078e00ff */
[----:B------:R-:W-:Y:S01]  /*87c0*/  IABS R68, R10 ;  /* 0x0000000a00447213 */ /* 0x000fe20000000000 */
[----:B------:R3:W-:Y:S01]  /*87d0*/  STL [R1+0x34e8], R7 ;  /* 0x0034e80701007387 */ /* 0x0007e20000100800 */
[----:B------:R-:W-:Y:S01]  /*87e0*/  IABS R70, R7 ;  /* 0x0000000700467213 */ /* 0x000fe20000000000 */
[----:B------:R-:W-:Y:S01]  /*87f0*/  IMAD R109, R247, R5, R109 ;  /* 0x00000005f76d7224 */ /* 0x000fe200078e026d */
[----:B------:R-:W-:Y:S01]  /*8800*/  IABS R69, R6 ;  /* 0x0000000600457213 */ /* 0x000fe20000000000 */
[----:B------:R-:W-:Y:S01]  /*8810*/  IMAD.HI.U32 R5, R246, R104, RZ ;  /* 0x00000068f6057227 */ /* 0x000fe200078e00ff */
[----:B------:R4:W-:Y:S01]  /*8820*/  STL [R1+0x3504], R6 ;  /* 0x0035040601007387 */ /* 0x0009e20000100800 */
[----:B--2---:R-:W-:-:S02]  /*8830*/  IADD3 R9, R195, 0x14f, RZ ;  /* 0x0000014fc3097810 */ /* 0x004fc40007ffe0ff */
[----:B------:R-:W-:Y:S01]  /*8840*/  IMAD.MOV R3, RZ, RZ, -R3 ;  /* 0x000000ffff037224 */ /* 0x000fe200078e0a03 */
[----:B------:R2:W-:Y:S01]  /*8850*/  STL [R1+0x34a8], R10 ;  /* 0x0034a80a01007387 */ /* 0x0005e20000100800 */
[----:B------:R-:W-:Y:S01]  /*8860*/  IMAD.MOV R0, RZ, RZ, -R0 ;  /* 0x000000ffff007224 */ /* 0x000fe200078e0a00 */
[C---:B-1----:R-:W-:Y:S01]  /*8870*/  IADD3 R8, R195.reuse, 0x150, RZ ;  /* 0x00000150c3087810 */ /* 0x042fe20007ffe0ff */
[----:B------:R-:W-:Y:S01]  /*8880*/  IMAD.MOV R2, RZ, RZ, -R2 ;  /* 0x000000ffff027224 */ /* 0x000fe200078e0a02 */
[C---:B---3--:R-:W-:Y:S01]  /*8890*/  IADD3 R7, R195.reuse, 0x151, RZ ;  /* 0x00000151c3077810 */ /* 0x048fe20007ffe0ff */
[----:B------:R-:W-:Y:S01]  /*88a0*/  IMAD.MOV R4, RZ, RZ, -R4 ;  /* 0x000000ffff047224 */ /* 0x000fe200078e0a04 */
[----:B----4-:R-:W-:Y:S01]  /*88b0*/  IADD3 R6, R195, 0x152, RZ ;  /* 0x00000152c3067810 */ /* 0x010fe20007ffe0ff */
[----:B------:R-:W-:Y:S01]  /*88c0*/  IMAD.MOV R5, RZ, RZ, -R5 ;  /* 0x000000ffff057224 */ /* 0x000fe200078e0a05 */
[----:B------:R1:W-:Y:S01]  /*88d0*/  STL [R1+0x34c8], R9 ;  /* 0x0034c80901007387 */ /* 0x0003e20000100800 */
[----:B------:R-:W-:Y:S01]  /*88e0*/  IMAD R106, R247, R3, R106 ;  /* 0x00000003f76a7224 */ /* 0x000fe200078e026a */
[----:B--2---:R-:W-:Y:S01]  /*88f0*/  IADD3 R10, R195, 0x153, RZ ;  /* 0x00000153c30a7810 */ /* 0x004fe20007ffe0ff */
        /* <DEDUP_REMOVED lines=11> */
[----:B------:R-:W-:Y:S01]  /*89b0*/  IABS R64, R6 ;  /* 0x0000000600407213 */ /* 0x000fe20000000000 */
[C---:B------:R-:W-:Y:S01]  /*89c0*/  IMAD.HI.U32 R2, R246.reuse, R102, RZ ;  /* 0x00000066f6027227 */ /* 0x040fe200078e00ff */
[----:B------:R4:W-:Y:S01]  /*89d0*/  STL [R1+0x3520], R6 ;  /* 0x0035200601007387 */ /* 0x0009e20000100800 */
[C---:B-1----:R-:W-:Y:S02]  /*89e0*/  IADD3 R9, R195.reuse, 0x154, RZ ;  /* 0x00000154c3097810 */ /* 0x042fe40007ffe0ff */
[----:B------:R-:W-:Y:S01]  /*89f0*/  IMAD.HI.U32 R4, R246, R100, RZ ;  /* 0x00000064f6047227 */ /* 0x000fe200078e00ff */
[----:B------:R1:W-:Y:S01]  /*8a00*/  STL [R1+0x34c4], R10 ;  /* 0x0034c40a01007387 */ /* 0x0003e20000100800 */
[----:B--2---:R-:W-:-:S02]  /*8a10*/  IADD3 R8, R195, 0x155, RZ ;  /* 0x00000155c3087810 */ /* 0x004fc40007ffe0ff */
[----:B------:R-:W-:Y:S01]  /*8a20*/  IMAD R104, R247, R5, R104 ;  /* 0x00000005f7687224 */ /* 0x000fe200078e0268 */
[----:B------:R-:W-:Y:S01]  /*8a30*/  IADD3 R4, -R4, RZ, RZ ;  /* 0x000000ff04047210 */ /* 0x000fe20007ffe1ff */
[C---:B------:R-:W-:Y:S01]  /*8a40*/  IMAD.HI.U32 R5, R246.reuse, R99, RZ ;  /* 0x00000063f6057227 */ /* 0x040fe200078e00ff */
[C---:B---3--:R-:W-:Y:S01]  /*8a50*/  IADD3 R7, R195.reuse, 0x156, RZ ;  /* 0x00000156c3077810 */ /* 0x048fe20007ffe0ff */
[----:B------:R2:W-:Y:S01]  /*8a60*/  STL [R1+0x34e0], R9 ;  /* 0x0034e00901007387 */ /* 0x0005e20000100800 */
[C---:B----4-:R-:W-:Y:S01]  /*8a70*/  IADD3 R6, R195.reuse, 0x157, RZ ;  /* 0x00000157c3067810 */ /* 0x050fe20007ffe0ff */
[----:B------:R-:W-:Y:S01]  /*8a80*/  IMAD.MOV R3, RZ, RZ, -R3 ;  /* 0x000000ffff037224 */ /* 0x000fe200078e0a03 */
[----:B-1----:R-:W-:Y:S01]  /*8a90*/  IADD3 R10, R195, 0x158, RZ ;  /* 0x00000158c30a7810 */ /* 0x002fe20007ffe0ff */
[----:B------:R-:W-:Y:S01]  /*8aa0*/  IMAD.MOV R0, RZ, RZ, -R0 ;  /* 0x000000ffff007224 */ /* 0x000fe200078e0a00 */
[----:B------:R-:W-:Y:S01]  /*8ab0*/  IABS R61, R8 ;  /* 0x00000008003d7213 */ /* 0x000fe20000000000 */
[----:B------:R-:W-:Y:S01]  /*8ac0*/  IMAD.MOV R2, RZ, RZ, -R2 ;  /* 0x000000ffff027224 */ /* 0x000fe200078e0a02 */
[----:B------:R-:W-:Y:S01]  /*8ad0*/  IABS R58, R10 ;  /* 0x0000000a003a7213 */ /* 0x000fe20000000000 */
[----:B------:R-:W-:Y:S01]  /*8ae0*/  IMAD.MOV R5, RZ, RZ, -R5 ;  /* 0x000000ffff057224 */ /* 0x000fe200078e0a05 */
[----:B------:R1:W-:Y:S01]  /*8af0*/  STL [R1+0x34fc], R8 ;  /* 0x0034fc0801007387 */ /* 0x0003e20000100800 */
        /* <DEDUP_REMOVED lines=12> */
[C---:B-1----:R-:W-:Y:S01]  /*8bc0*/  IADD3 R8, R195.reuse, 0x15a, RZ ;  /* 0x0000015ac3087810 */ /* 0x042fe20007ffe0ff */
[C---:B------:R-:W-:Y:S01]  /*8bd0*/  IMAD.HI.U32 R2, R246.reuse, R97, RZ ;  /* 0x00000061f6027227 */ /* 0x040fe200078e00ff */
[C---:B---3--:R-:W-:Y:S01]  /*8be0*/  IADD3 R7, R195.reuse, 0x15b, RZ ;  /* 0x0000015bc3077810 */ /* 0x048fe20007ffe0ff */
[----:B------:R1:W-:Y:S01]  /*8bf0*/  STL [R1+0x34f8], R9 ;  /* 0x0034f80901007387 */ /* 0x0003e20000100800 */
[----:B----4-:R-:W-:Y:S01]  /*8c00*/  IADD3 R6, R195, 0x15c, RZ ;  /* 0x0000015cc3067810 */ /* 0x010fe20007ffe0ff */
[C---:B------:R-:W-:Y:S01]  /*8c10*/  IMAD R100, R247.reuse, R4, R100 ;  /* 0x00000004f7647224 */ /* 0x040fe200078e0264 */
[----:B------:R-:W-:Y:S01]  /*8c20*/  IABS R56, R8 ;  /* 0x0000000800387213 */ /* 0x000fe20000000000 */
[----:B------:R-:W-:Y:S01]  /*8c30*/  IMAD R99, R247, R5, R99 ;  /* 0x00000005f7637224 */ /* 0x000fe200078e0263 */
[----:B------:R3:W-:Y:S01]  /*8c40*/  STL [R1+0x3518], R8 ;  /* 0x0035180801007387 */ /* 0x0007e20000100800 */
[----:B------:R-:W-:Y:S01]  /*8c50*/  IMAD.HI.U32 R4, R246, R95, RZ ;  /* 0x0000005ff6047227 */ /* 0x000fe200078e00ff */
[----:B--2---:R-:W-:-:S02]  /*8c60*/  IADD3 R10, R195, 0x15d, RZ ;  /* 0x0000015dc30a7810 */ /* 0x004fc40007ffe0ff */
[----:B------:R-:W-:Y:S01]  /*8c70*/  IABS R57, R9 ;  /* 0x0000000900397213 */ /* 0x000fe20000000000 */
        /* <DEDUP_REMOVED lines=9> */
[C---:B-1----:R-:W-:Y:S01]  /*8d10*/  IADD3 R9, R195.reuse, 0x15e, RZ ;  /* 0x0000015ec3097810 */ /* 0x042fe20007ffe0ff */
[----:B------:R-:W-:Y:S01]  /*8d20*/  IMAD.MOV R4, RZ, RZ, -R4 ;  /* 0x000000ffff047224 */ /* 0x000fe200078e0a04 */
[----:B------:R1:W-:Y:S01]  /*8d30*/  STL [R1+0x34f4], R10 ;  /* 0x0034f40a01007387 */ /* 0x0003e20000100800 */
[----:B------:R-:W-:Y:S01]  /*8d40*/  IMAD.MOV R5, RZ, RZ, -R5 ;  /* 0x000000ffff057224 */ /* 0x000fe200078e0a05 */
[----:B---3--:R-:W-:Y:S01]  /*8d50*/  IADD3 R8, R195, 0x15f, RZ ;  /* 0x0000015fc3087810 */ /* 0x008fe20007ffe0ff */
[----:B------:R-:W-:Y:S01]  /*8d60*/  IMAD R96, R247, R3, R96 ;  /* 0x00000003f7607224 */ /* 0x000fe200078e0260 */
[----:B--2---:R-:W-:Y:S01]  /*8d70*/  IADD3 R7, R195, 0x160, RZ ;  /* 0x00000160c3077810 */ /* 0x004fe20007ffe0ff */
[----:B------:R-:W-:Y:S01]  /*8d80*/  IMAD R93, R247, R0, R93 ;  /* 0x00000000f75d7224 */ /* 0x000fe200078e025d */
[----:B----4-:R-:W-:Y:S01]  /*8d90*/  IADD3 R6, R195, 0x161, RZ ;  /* 0x00000161c3067810 */ /* 0x010fe20007ffe0ff */
[----:B------:R-:W-:Y:S01]  /*8da0*/  IMAD R97, R247, R2, R97 ;  /* 0x00000002f7617224 */ /* 0x000fe200078e0261 */
[----:B------:R2:W-:Y:S01]  /*8db0*/  STL [R1+0x3514], R9 ;  /* 0x0035140901007387 */ /* 0x0005e20000100800 */
[----:B------:R-:W-:Y:S01]  /*8dc0*/  IMAD.HI.U32 R3, R246, R91, RZ ;  /* 0x0000005bf6037227 */ /* 0x000fe200078e00ff */
[----:B-1----:R-:W-:-:S02]  /*8dd0*/  IADD3 R10, R195, 0x162, RZ ;  /* 0x00000162c30a7810 */ /* 0x002fc40007ffe0ff */
        /* <DEDUP_REMOVED lines=9> */
[C---:B------:R-:W-:Y:S01]  /*8e70*/  IMAD R95, R247.reuse, R4, R95 ;  /* 0x00000004f75f7224 */ /* 0x040fe200078e025f */
[----:B------:R-:W-:Y:S01]  /*8e80*/  IABS R49, R6 ;  /* 0x0000000600317213 */ /* 0x000fe20000000000 */
[----:B------:R-:W-:Y:S01]  /*8e90*/  IMAD R94, R247, R5, R94 ;  /* 0x00000005f75e7224 */ /* 0x000fe200078e025e */
[----:B------:R4:W-:Y:S01]  /*8ea0*/  STL [R1+0x3568], R6 ;  /* 0x0035680601007387 */ /* 0x0009e20000100800 */
[----:B------:R-:W-:Y:S01]  /*8eb0*/  IMAD.HI.U32 R4, R246, R90, RZ ;  /* 0x0000005af6047227 */ /* 0x000fe200078e00ff */
[----:B--2---:R-:W-:-:S02]  /*8ec0*/  IADD3 R9, R195, 0x163, RZ ;  /* 0x00000163c3097810 */ /* 0x004fc40007ffe0ff */
[----:B------:R2:W-:Y:S01]  /*8ed0*/  STL [R1+0x350c], R10 ;  /* 0x00350c0a01007387 */ /* 0x0005e20000100800 */
[C---:B------:R-:W-:Y:S01]  /*8ee0*/  IMAD.HI.U32 R5, R246.reuse, R89, RZ ;  /* 0x00000059f6057227 */ /* 0x040fe200078e00ff */
[C---:B-1----:R-:W-:Y:S02]  /*8ef0*/  IADD3 R8, R195.reuse, 0x164, RZ ;  /* 0x00000164c3087810 */ /* 0x042fe40007ffe0ff */
[C---:B---3--:R-:W-:Y:S01]  /*8f00*/  IADD3 R7, R195.reuse, 0x165, RZ ;  /* 0x00000165c3077810 */ /* 0x048fe20007ffe0ff */
[----:B------:R-:W-:Y:S01]  /*8f10*/  IMAD.MOV R0, RZ, RZ, -R0 ;  /* 0x000000ffff007224 */ /* 0x000fe200078e0a00 */
[C---:B----4-:R-:W-:Y:S01]  /*8f20*/  IADD3 R6, R195.reuse, 0x166, RZ ;  /* 0x00000166c3067810 */ /* 0x050fe20007ffe0ff */
[----:B------:R-:W-:Y:S01]  /*8f30*/  IMAD.MOV R2, RZ, RZ, -R2 ;  /* 0x000000ffff027224 */ /* 0x000fe200078e0a02 */
[----:B------:R1:W-:Y:S01]  /*8f40*/  STL [R1+0x352c], R9 ;  /* 0x00352c0901007387 */ /* 0x0003e20000100800 */
[----:B------:R-:W-:Y:S01]  /*8f50*/  IMAD.MOV R4, RZ, RZ, -R4 ;  /* 0x000000ffff047224 */ /* 0x000fe200078e0a04 */
[----:B--2---:R-:W-:Y:S01]  /*8f60*/  IADD3 R10, R195, 0x167, RZ ;  /* 0x00000167c30a7810 */ /* 0x004fe20007ffe0ff */
[----:B------:R-:W-:Y:S01]  /*8f70*/  IMAD.MOV R5, RZ, RZ, -R5 ;  /* 0x000000ffff057224 */ /* 0x000fe200078e0a05 */
        /* <DEDUP_REMOVED lines=8> */
[----:B------:R-:W-:Y:S01]  /*9000*/  IMAD R91, R247, R3, R91 ;  /* 0x00000003f75b7224 */ /* 0x000fe200078e025b */
[----:B------:R-:W-:Y:S01]  /*9010*/  IABS R45, R7 ;  /* 0x00000007002d7213 */ /* 0x000fe20000000000 */
[C---:B------:R-:W-:Y:S01]  /*9020*/  IMAD.HI.U32 R2, R246.reuse, R87, RZ ;  /* 0x00000057f6027227 */ /* 0x040fe200078e00ff */
[----:B------:R4:W-:Y:S01]  /*9030*/  STL [R1+0x3584], R6 ;  /* 0x0035840601007387 */ /* 0x0009e20000100800 */
[----:B------:R-:W-:Y:S02]  /*9040*/  IABS R44, R6 ;  /* 0x00000006002c7213 */ /* 0x000fe40000000000 */
[C---:B------:R-:W-:Y:S01]  /*9050*/  IMAD.HI.U32 R3, R246.reuse, R86, RZ ;  /* 0x00000056f6037227 */ /* 0x040fe200078e00ff */
[C---:B-1----:R-:W-:Y:S01]  /*9060*/  IADD3 R9, R195.reuse, 0x168, RZ ;  /* 0x00000168c3097810 */ /* 0x042fe20007ffe0ff */
[----:B------:R1:W-:Y:S01]  /*9070*/  STL [R1+0x3528], R10 ;  /* 0x0035280a01007387 */ /* 0x0003e20000100800 */
[----:B--2---:R-:W-:Y:S01]  /*9080*/  IADD3 R8, R195, 0x169, RZ ;  /* 0x00000169c3087810 */ /* 0x004fe20007ffe0ff */
[----:B------:R-:W-:Y:S01]  /*9090*/  IMAD R90, R247, R4, R90 ;  /* 0x00000004f75a7224 */ /* 0x000fe200078e025a */
[----:B---3--:R-:W-:Y:S01]  /*90a0*/  IADD3 R7, R195, 0x16a, RZ ;  /* 0x0000016ac3077810 */ /* 0x008fe20007ffe0ff */
[----:B------:R-:W-:Y:S01]  /*90b0*/  IMAD R89, R247, R5, R89 ;  /* 0x00000005f7597224 */ /* 0x000fe200078e0259 */
[----:B----4-:R-:W-:Y:S01]  /*90c0*/  IADD3 R6, R195, 0x16b, RZ ;  /* 0x0000016bc3067810 */ /* 0x010fe20007ffe0ff */
[----:B------:R-:W-:Y:S01]  /*90d0*/  IMAD.HI.U32 R4, R246, R85, RZ ;  /* 0x00000055f6047227 */ /* 0x000fe200078e00ff */
[----:B------:R2:W-:Y:S01]  /*90e0*/  STL [R1+0x3544], R9 ;  /* 0x0035440901007387 */ /* 0x0005e20000100800 */
[----:B------:R-:W-:-:S02]  /*90f0*/  IABS R42, R9 ;  /* 0x00000009002a7213 */ /* 0x000fc40000000000 */
[C---:B------:R-:W-:Y:S01]  /*9100*/  IMAD.HI.U32 R5, R246.reuse, R84, RZ ;  /* 0x00000054f6057227 */ /* 0x040fe200078e00ff */
[----:B-1----:R-:W-:Y:S01]  /*9110*/  IADD3 R10, R195, 0x16c, RZ ;  /* 0x0000016cc30a7810 */ /* 0x002fe20007ffe0ff */
        /* <DEDUP_REMOVED lines=10> */
[----:B------:R-:W-:Y:S01]  /*91c0*/  IMAD.MOV R5, RZ, RZ, -R5 ;  /* 0x000000ffff057224 */ /* 0x000fe200078e0a05 */
[----:B------:R-:W-:Y:S01]  /*91d0*/  IABS R39, R6 ;  /* 0x0000000600277213 */ /* 0x000fe20000000000 */
[----:B------:R-:W-:Y:S01]  /*91e0*/  IMAD R83, R247, R0, R83 ;  /* 0x00000000f7537224 */ /* 0x000fe200078e0253 */
[----:B--2---:R-:W-:Y:S01]  /*91f0*/  IADD3 R9, R195, 0x16d, RZ ;  /* 0x0000016dc3097810 */ /* 0x004fe20007ffe0ff */
[----:B------:R-:W-:Y:S01]  /*9200*/  IMAD R87, R247, R2, R87 ;  /* 0x00000002f7577224 */ /* 0x000fe200078e0257 */
[----:B------:R2:W-:Y:S01]  /*9210*/  STL [R1+0x353c], R10 ;  /* 0x00353c0a01007387 */ /* 0x0005e20000100800 */
[----:B------:R-:W-:Y:S01]  /*9220*/  IMAD.HI.U32 R0, R246, R78, RZ ;  /* 0x0000004ef6007227 */ /* 0x000fe200078e00ff */
[----:B-1----:R-:W-:-:S02]  /*9230*/  IADD3 R8, R195, 0x16e, RZ ;  /* 0x0000016ec3087810 */ /* 0x002fc40007ffe0ff */
[----:B---3--:R-:W-:Y:S01]  /*9240*/  IADD3 R7, R195, 0x16f, RZ ;  /* 0x0000016fc3077810 */ /* 0x008fe20007ffe0ff */
[----:B------:R-:W-:Y:S01]  /*9250*/  IMAD R86, R247, R3, R86 ;  /* 0x00000003f7567224 */ /* 0x000fe200078e0256 */
[C---:B----4-:R-:W-:Y:S01]  /*9260*/  IADD3 R6, R195.reuse, 0x170, RZ ;  /* 0x00000170c3067810 */ /* 0x050fe20007ffe0ff */
[C---:B------:R-:W-:Y:S01]  /*9270*/  IMAD.HI.U32 R2, R246.reuse, R82, RZ ;  /* 0x00000052f6027227 */ /* 0x040fe200078e00ff */
[----:B------:R1:W-:Y:S01]  /*9280*/  STL [R1+0x355c], R9 ;  /* 0x00355c0901007387 */ /* 0x0003e20000100800 */
[----:B------:R-:W-:Y:S02]  /*9290*/  IABS R37, R9 ;  /* 0x0000000900257213 */ /* 0x000fe40000000000 */
[----:B------:R-:W-:Y:S01]  /*92a0*/  IMAD.HI.U32 R3, R246, R81, RZ ;  /* 0x00000051f6037227 */ /* 0x000fe200078e00ff */
[----:B------:R-:W-:Y:S01]  /*92b0*/  IADD3 R2, -R2, RZ, RZ ;  /* 0x000000ff02027210 */ /* 0x000fe20007ffe1ff */
[----:B------:R3:W-:Y:S01]  /*92c0*/  STL [R1+0x357c], R8 ;  /* 0x00357c0801007387 */ /* 0x0007e20000100800 */
        /* <DEDUP_REMOVED lines=11> */
[----:B------:R-:W-:Y:S01]  /*9380*/  IMAD.MOV R0, RZ, RZ, -R0 ;  /* 0x000000ffff007224 */ /* 0x000fe200078e0a00 */
[----:B------:R4:W-:Y:S01]  /*9390*/  STL [R1+0x3558], R10 ;  /* 0x0035580a01007387 */ /* 0x0009e20000100800 */
[----:B------:R-:W-:Y:S01]  /*93a0*/  IMAD.MOV R3, RZ, RZ, -R3 ;  /* 0x000000ffff037224 */ /* 0x000fe200078e0a03 */
[C---:B-1----:R-:W-:Y:S01]  /*93b0*/  IADD3 R9, R195.reuse, 0x172, RZ ;  /* 0x00000172c3097810 */ /* 0x042fe20007ffe0ff */
[----:B------:R-:W-:Y:S01]  /*93c0*/  IMAD.MOV R4, RZ, RZ, -R4 ;  /* 0x000000ffff047224 */ /* 0x000fe200078e0a04 */
[C---:B---3--:R-:W-:Y:S01]  /*93d0*/  IADD3 R8, R195.reuse, 0x173, RZ ;  /* 0x00000173c3087810 */ /* 0x048fe20007ffe0ff */
[----:B------:R-:W-:Y:S01]  /*93e0*/  IMAD.MOV R5, RZ, RZ, -R5 ;  /* 0x000000ffff057224 */ /* 0x000fe200078e0a05 */
[----:B--2---:R-:W-:Y:S01]  /*93f0*/  IADD3 R7, R195, 0x174, RZ ;  /* 0x00000174c3077810 */ /* 0x004fe20007ffe0ff */
[----:B------:R-:W-:Y:S01]  /*9400*/  IMAD R78, R247, R0, R78 ;  /* 0x00000000f74e7224 */ /* 0x000fe200078e024e */
[C---:B----4-:R-:W-:Y:S01]  /*9410*/  IADD3 R6, R195.reuse, 0x175, RZ ;  /* 0x00000175c3067810 */ /* 0x050fe20007ffe0ff */
[----:B------:R-:W-:Y:S01]  /*9420*/  IMAD.HI.U32 R0, R246, R73, RZ ;  /* 0x00000049f6007227 */ /* 0x000fe200078e00ff */
[----:B------:R-:W-:Y:S01]  /*9430*/  IADD3 R10, R195, 0x176, RZ ;  /* 0x00000176c30a7810 */ /* 0x000fe20007ffe0ff */
[----:B------:R-:W-:Y:S01]  /*9440*/  STL [R1+0x3578], R9 ;  /* 0x0035780901007387 */ /* 0x000fe20000100800 */
[----:B------:R-:W-:Y:S01]  /*9450*/  IABS R31, R8 ;  /* 0x00000008001f7213 */ /* 0x000fe20000000000 */
[C---:B------:R-:W-:Y:S01]  /*9460*/  IMAD R81, R247.reuse, R3, R81 ;  /* 0x00000003f7517224 */ /* 0x040fe200078e0251 */
[----:B------:R-:W-:Y:S01]  /*9470*/  IADD3 R0, -R0, RZ, RZ ;  /* 0x000000ff00007210 */ /* 0x000fe20007ffe1ff */
[----:B------:R-:W-:Y:S01]  /*9480*/  IMAD R82, R247, R2, R82 ;  /* 0x00000002f7527224 */ /* 0x000fe200078e0252 */
[----:B------:R-:W-:Y:S01]  /*9490*/  IABS R28, R10 ;  /* 0x0000000a001c7213 */ /* 0x000fe20000000000 */
[----:B------:R-:W-:Y:S01]  /*94a0*/  IMAD.HI.U32 R3, R246, R76, RZ ;  /* 0x0000004cf6037227 */ /* 0x000fe200078e00ff */
[----:B------:R1:W-:Y:S01]  /*94b0*/  STL [R1+0x3594], R8 ;  /* 0x0035940801007387 */ /* 0x0003e20000100800 */
[----:B------:R-:W-:-:S02]  /*94c0*/  IABS R32, R9 ;  /* 0x0000000900207213 */ /* 0x000fc40000000000 */
[C---:B------:R-:W-:Y:S01]  /*94d0*/  IMAD R80, R247.reuse, R4, R80 ;  /* 0x00000004f7507224 */ /* 0x040fe200078e0250 */
[----:B------:R2:W-:Y:S01]  /*94e0*/  STL [R1+0x35b0], R7 ;  /* 0x0035b00701007387 */ /* 0x0005e20000100800 */
[----:B------:R-:W-:Y:S01]  /*94f0*/  IMAD R79, R247, R5, R79 ;  /* 0x00000005f74f7224 */ /* 0x000fe200078e024f */
[----:B------:R-:W-:Y:S01]  /*9500*/  IABS R30, R7 ;  /* 0x00000007001e7213 */ /* 0x000fe20000000000 */
[C---:B------:R-:W-:Y:S01]  /*9510*/  IMAD.HI.U32 R2, R246.reuse, R77, RZ ;  /* 0x0000004df6027227 */ /* 0x040fe200078e00ff */
[----:B------:R-:W-:Y:S01]  /*9520*/  IABS R29, R6 ;  /* 0x00000006001d7213 */ /* 0x000fe20000000000 */
[----:B------:R3:W-:Y:S01]  /*9530*/  STL [R1+0x35c8], R6 ;  /* 0x0035c80601007387 */ /* 0x0007e20000100800 */
[C---:B-1----:R-:W-:Y:S01]  /*9540*/  IADD3 R8, R195.reuse, 0x178, RZ ;  /* 0x00000178c3087810 */ /* 0x042fe20007ffe0ff */
[C---:B------:R-:W-:Y:S01]  /*9550*/  IMAD.HI.U32 R4, R246.reuse, R75, RZ ;  /* 0x0000004bf6047227 */ /* 0x040fe200078e00ff */
[C---:B------:R-:W-:Y:S01]  /*9560*/  IADD3 R9, R195.reuse, 0x177, RZ ;  /* 0x00000177c3097810 */ /* 0x040fe20007ffe0ff */
[----:B------:R1:W-:Y:S01]  /*9570*/  STL [R1+0x3570], R10 ;  /* 0x0035700a01007387 */ /* 0x0003e20000100800 */
[C---:B--2---:R-:W-:Y:S01]  /*9580*/  IADD3 R7, R195.reuse, 0x179, RZ ;  /* 0x00000179c3077810 */ /* 0x044fe20007ffe0ff */
[C---:B------:R-:W-:Y:S01]  /*9590*/  IMAD.HI.U32 R5, R246.reuse, R74, RZ ;  /* 0x0000004af6057227 */ /* 0x040fe200078e00ff */
[----:B------:R-:W-:Y:S01]  /*95a0*/  IABS R26, R8 ;  /* 0x00000008001a7213 */ /* 0x000fe20000000000 */
[----:B------:R2:W-:Y:S01]  /*95b0*/  STL [R1+0x3590], R9 ;  /* 0x0035900901007387 */ /* 0x0005e20000100800 */
[----:B------:R-:W-:Y:S01]  /*95c0*/  IABS R27, R9 ;  /* 0x00000009001b7213 */ /* 0x000fe20000000000 */
[----:B------:R-:W-:Y:S01]  /*95d0*/  IMAD.MOV R3, RZ, RZ, -R3 ;  /* 0x000000ffff037224 */ /* 0x000fe200078e0a03 */
[C---:B---3--:R-:W-:Y:S01]  /*95e0*/  IADD3 R6, R195.reuse, 0x17a, RZ ;  /* 0x0000017ac3067810 */ /* 0x048fe20007ffe0ff */
[----:B------:R-:W-:Y:S01]  /*95f0*/  IMAD.MOV R2, RZ, RZ, -R2 ;  /* 0x000000ffff027224 */ /* 0x000fe200078e0a02 */
[----:B------:R-:W-:Y:S01]  /*9600*/  IABS R25, R7 ;  /* 0x0000000700197213 */ /* 0x000fe20000000000 */
[----:B------:R-:W-:Y:S01]  /*9610*/  IMAD.MOV R4, RZ, RZ, -R4 ;  /* 0x000000ffff047224 */ /* 0x000fe200078e0a04 */
[----:B-1----:R-:W-:Y:S01]  /*9620*/  IADD3 R10, R195, 0x17b, RZ ;  /* 0x0000017bc30a7810 */ /* 0x002fe20007ffe0ff */
[----:B------:R-:W-:Y:S01]  /*9630*/  IMAD.MOV R5, RZ, RZ, -R5 ;  /* 0x000000ffff057224 */ /* 0x000fe200078e0a05 */
[----:B------:R-:W-:Y:S01]  /*9640*/  IABS R24, R6 ;  /* 0x0000000600187213 */ /* 0x000fe20000000000 */
[C---:B------:R-:W-:Y:S01]  /*9650*/  IMAD R76, R247.reuse, R3, R76 ;  /* 0x00000003f74c7224 */ /* 0x040fe200078e024c */
[----:B------:R-:W-:Y:S01]  /*9660*/  IABS R23, R10 ;  /* 0x0000000a00177213 */ /* 0x000fe20000000000 */
[C---:B------:R-:W-:Y:S01]  /*9670*/  IMAD R73, R247.reuse, R0, R73 ;  /* 0x00000000f7497224 */ /* 0x040fe200078e0249 */
[----:B------:R1:W-:Y:S01]  /*9680*/  STL [R1+0x35ac], R8 ;  /* 0x0035ac0801007387 */ /* 0x0003e20000100800 */
[----:B------:R-:W-:Y:S01]  /*9690*/  IMAD R77, R247, R2, R77 ;  /* 0x00000002f74d7224 */ /* 0x000fe200078e024d */
[C---:B--2---:R-:W-:Y:S01]  /*96a0*/  IADD3 R9, R195.reuse, 0x17c, RZ ;  /* 0x0000017cc3097810 */ /* 0x044fe20007ffe0ff */
[C---:B------:R-:W-:Y:S01]  /*96b0*/  IMAD.HI.U32 R3, R246.reuse, R71, RZ ;  /* 0x00000047f6037227 */ /* 0x040fe200078e00ff */
[----:B------:R2:W-:Y:S02]  /*96c0*/  STL [R1+0x35c4], R7 ;  /* 0x0035c40701007387 */ /* 0x0005e40000100800 */
[----:B------:R-:W-:Y:S01]  /*96d0*/  IABS R22, R9 ;  /* 0x0000000900167213 */ /* 0x000fe20000000000 */
[----:B------:R-:W-:Y:S01]  /*96e0*/  IMAD.HI.U32 R0, R246, R68, RZ ;  /* 0x00000044f6007227 */ /* 0x000fe200078e00ff */
[----:B------:R3:W-:Y:S01]  /*96f0*/  STL [R1+0x35e4], R6 ;  /* 0x0035e40601007387 */ /* 0x0007e20000100800 */
[----:B-1----:R-:W-:-:S02]  /*9700*/  IADD3 R8, R195, 0x17d, RZ ;  /* 0x0000017dc3087810 */ /* 0x002fc40007ffe0ff */
[C---:B------:R-:W-:Y:S01]  /*9710*/  IMAD R75, R247.reuse, R4, R75 ;  /* 0x00000004f74b7224 */ /* 0x040fe200078e024b */
[----:B------:R-:W-:Y:S01]  /*9720*/  STL [R1+0x358c], R10 ;  /* 0x00358c0a01007387 */ /* 0x000fe20000100800 */
[----:B------:R-:W-:Y:S01]  /*9730*/  IMAD R74, R247, R5, R74 ;  /* 0x00000005f74a7224 */ /* 0x000fe200078e024a */
[C---:B--2---:R-:W-:Y:S01]  /*9740*/  IADD3 R7, R195.reuse, 0x17e, RZ ;  /* 0x0000017ec3077810 */ /* 0x044fe20007ffe0ff */
[C---:B------:R-:W-:Y:S01]  /*9750*/  IMAD.HI.U32 R2, R246.reuse, R72, RZ ;  /* 0x00000048f6027227 */ /* 0x040fe200078e00ff */
[----:B------:R1:W-:Y:S01]  /*9760*/  STL [R1+0x35a8], R9 ;  /* 0x0035a80901007387 */ /* 0x0003e20000100800 */
[----:B------:R-:W-:Y:S02]  /*9770*/  IABS R21, R8 ;  /* 0x0000000800157213 */ /* 0x000fe40000000000 */
[C---:B------:R-:W-:Y:S01]  /*9780*/  IMAD.HI.U32 R4, R246.reuse, R70, RZ ;  /* 0x00000046f6047227 */ /* 0x040fe200078e00ff */
[C---:B---3--:R-:W-:Y:S01]  /*9790*/  IADD3 R6, R195.reuse, 0x17f, RZ ;  /* 0x0000017fc3067810 */ /* 0x048fe20007ffe0ff */
[----:B------:R2:W-:Y:S01]  /*97a0*/  STL [R1+0x35c0], R8 ;  /* 0x0035c00801007387 */ /* 0x0005e20000100800 */
[----:B------:R-:W-:Y:S01]  /*97b0*/  IABS R20, R7 ;  /* 0x0000000700147213 */ /* 0x000fe20000000000 */
[----:B------:R-:W-:Y:S01]  /*97c0*/  IMAD.HI.U32 R5, R246, R69, RZ ;  /* 0x00000045f6057227 */ /* 0x000fe200078e00ff */
[----:B------:R-:W-:Y:S01]  /*97d0*/  IABS R19, R6 ;  /* 0x0000000600137213 */ /* 0x000fe20000000000 */
[----:B------:R3:W-:Y:S01]  /*97e0*/  STL [R1+0x35e0], R7 ;  /* 0x0035e00701007387 */ /* 0x0007e20000100800 */
[----:B-1----:R-:W-:Y:S01]  /*97f0*/  IADD3 R9, R195, 0x180, RZ ;  /* 0x00000180c3097810 */ /* 0x002fe20007ffe0ff */
[----:B------:R-:W-:-:S02]  /*9800*/  IMAD.MOV R3, RZ, RZ, -R3 ;  /* 0x000000ffff037224 */ /* 0x000fc400078e0a03 */
[----:B------:R-:W-:Y:S01]  /*9810*/  IMAD.MOV R0, RZ, RZ, -R0 ;  /* 0x000000ffff007224 */ /* 0x000fe200078e0a00 */
[----:B------:R1:W-:Y:S01]  /*9820*/  STL [R1+0x35f8], R6 ;  /* 0x0035f80601007387 */ /* 0x0003e20000100800 */
[----:B------:R-:W-:Y:S01]  /*9830*/  IMAD.MOV R2, RZ, RZ, -R2 ;  /* 0x000000ffff027224 */ /* 0x000fe200078e0a02 */
[C---:B--2---:R-:W-:Y:S01]  /*9840*/  IADD3 R8, R195.reuse, 0x181, RZ ;  /* 0x00000181c3087810 */ /* 0x044fe20007ffe0ff */
[----:B------:R-:W-:Y:S01]  /*9850*/  IMAD.MOV R4, RZ, RZ, -R4 ;  /* 0x000000ffff047224 */ /* 0x000fe200078e0a04 */
[----:B------:R-:W-:Y:S01]  /*9860*/  STL [R1+0x35a0], R9 ;  /* 0x0035a00901007387 */ /* 0x000fe20000100800 */
[----:B------:R-:W-:Y:S01]  /*9870*/  IMAD.MOV R5, RZ, RZ, -R5 ;  /* 0x000000ffff057224 */ /* 0x000fe200078e0a05 */
[----:B---3--:R-:W-:Y:S01]  /*9880*/  IADD3 R7, R195, 0x182, RZ ;  /* 0x00000182c3077810 */ /* 0x008fe20007ffe0ff */
        /* <DEDUP_REMOVED lines=8> */
[----:B------:R2:W-:Y:S01]  /*9910*/  STL [R1+0x35dc], R7 ;  /* 0x0035dc0701007387 */ /* 0x0005e20000100800 */
[C---:B------:R-:W-:Y:S01]  /*9920*/  IMAD.HI.U32 R0, R246.reuse, R63, RZ ;  /* 0x0000003ff6007227 */ /* 0x040fe200078e00ff */
[----:B------:R-:W-:Y:S02]  /*9930*/  IABS R16, R7 ;  /* 0x0000000700107213 */ /* 0x000fe40000000000 */
[----:B------:R-:W-:Y:S01]  /*9940*/  STL [R1+0x35f4], R6 ;  /* 0x0035f40601007387 */ /* 0x000fe20000100800 */
[C---:B------:R-:W-:Y:S01]  /*9950*/  IMAD R70, R247.reuse, R4, R70 ;  /* 0x00000004f7467224 */ /* 0x040fe200078e0246 */
[----:B------:R-:W-:Y:S01]  /*9960*/  IABS R15, R6 ;  /* 0x00000006000f7213 */ /* 0x000fe20000000000 */
[----:B------:R-:W-:Y:S01]  /*9970*/  IMAD R69, R247, R5, R69 ;  /* 0x00000005f7457224 */ /* 0x000fe200078e0245 */
[C---:B-1----:R-:W-:Y:S01]  /*9980*/  IADD3 R8, R195.reuse, 0x185, RZ ;  /* 0x00000185c3087810 */ /* 0x042fe20007ffe0ff */
[----:B------:R-:W-:Y:S01]  /*9990*/  IMAD.HI.U32 R2, R246, R67, RZ ;  /* 0x00000043f6027227 */ /* 0x000fe200078e00ff */
[----:B--2---:R-:W-:-:S02]  /*99a0*/  IADD3 R7, R195, 0x186, RZ ;  /* 0x00000186c3077810 */ /* 0x004fc40007ffe0ff */
[----:B------:R-:W-:Y:S01]  /*99b0*/  IABS R13, R8 ;  /* 0x00000008000d7213 */ /* 0x000fe20000000000 */
[----:B------:R-:W-:Y:S01]  /*99c0*/  IMAD.HI.U32 R4, R246, R65, RZ ;  /* 0x00000041f6047227 */ /* 0x000fe200078e00ff */
[----:B------:R-:W-:-:S03]  /*99d0*/  IABS R12, R7 ;  /* 0x00000007000c7213 */ /* 0x000fc60000000000 */
[----:B------:R-:W-:-:S04]  /*99e0*/  IMAD.HI.U32 R5, R246, R64, RZ ;  /* 0x00000040f6057227 */ /* 0x000fc800078e00ff */
[----:B------:R-:W-:Y:S01]  /*99f0*/  IMAD.MOV R3, RZ, RZ, -R3 ;  /* 0x000000ffff037224 */ /* 0x000fe200078e0a03 */
[----:B------:R-:W-:Y:S01]  /*9a00*/  IADD3 R5, -R5, RZ, RZ ;  /* 0x000000ff05057210 */ /* 0x000fe20007ffe1ff */
[----:B------:R-:W-:Y:S02]  /*9a10*/  IMAD.MOV R0, RZ, RZ, -R0 ;  /* 0x000000ffff007224 */ /* 0x000fe400078e0a00 */
[----:B------:R-:W-:Y:S02]  /*9a20*/  IMAD.MOV R2, RZ, RZ, -R2 ;  /* 0x000000ffff027224 */ /* 0x000fe400078e0a02 */
[----:B------:R-:W-:Y:S02]  /*9a30*/  IMAD.MOV R4, RZ, RZ, -R4 ;  /* 0x000000ffff047224 */ /* 0x000fe400078e0a04 */
[C---:B------:R-:W-:Y:S02]  /*9a40*/  IMAD R66, R247.reuse, R3, R66 ;  /* 0x00000003f7427224 */ /* 0x040fe400078e0242 */
[----:B------:R-:W-:-:S02]  /*9a50*/  IMAD R63, R247, R0, R63 ;  /* 0x00000000f73f7224 */ /* 0x000fc400078e023f */
[----:B------:R-:W-:Y:S02]  /*9a60*/  IMAD R67, R247, R2, R67 ;  /* 0x00000002f7437224 */ /* 0x000fe400078e0243 */
[----:B------:R-:W-:-:S04]  /*9a70*/  IMAD.HI.U32 R3, R246, R61, RZ ;  /* 0x0000003df6037227 */ /* 0x000fc800078e00ff */
[----:B------:R-:W-:-:S04]  /*9a80*/  IMAD.HI.U32 R0, R246, R58, RZ ;  /* 0x0000003af6007227 */ /* 0x000fc800078e00ff */
[----:B------:R-:W-:Y:S02]  /*9a90*/  IMAD R65, R247, R4, R65 ;  /* 0x00000004f7417224 */ /* 0x000fe400078e0241 */
[----:B------:R-:W-:-:S04]  /*9aa0*/  IMAD.HI.U32 R2, R246, R62, RZ ;  /* 0x0000003ef6027227 */ /* 0x000fc800078e00ff */
[----:B------:R-:W-:-:S04]  /*9ab0*/  IMAD.HI.U32 R4, R246, R60, RZ ;  /* 0x0000003cf6047227 */ /* 0x000fc800078e00ff */
[----:B------:R-:W-:Y:S02]  /*9ac0*/  IMAD R64, R247, R5, R64 ;  /* 0x00000005f7407224 */ /* 0x000fe400078e0240 */
[----:B------:R-:W-:-:S04]  /*9ad0*/  IMAD.HI.U32 R5, R246, R59, RZ ;  /* 0x0000003bf6057227 */ /* 0x000fc800078e00ff */
[----:B------:R-:W-:Y:S02]  /*9ae0*/  IMAD.MOV R3, RZ, RZ, -R3 ;  /* 0x000000ffff037224 */ /* 0x000fe400078e0a03 */
[----:B------:R-:W-:Y:S02]  /*9af0*/  IMAD.MOV R0, RZ, RZ, -R0 ;  /* 0x000000ffff007224 */ /* 0x000fe400078e0a00 */
[----:B------:R-:W-:Y:S02]  /*9b00*/  IMAD.MOV R2, RZ, RZ, -R2 ;  /* 0x000000ffff027224 */ /* 0x000fe400078e0a02 */
[----:B------:R-:W-:Y:S02]  /*9b10*/  IMAD.MOV R4, RZ, RZ, -R4 ;  /* 0x000000ffff047224 */ /* 0x000fe400078e0a04 */
[----:B------:R-:W-:Y:S02]  /*9b20*/  IMAD.MOV R5, RZ, RZ, -R5 ;  /* 0x000000ffff057224 */ /* 0x000fe400078e0a05 */
[----:B------:R-:W-:-:S02]  /*9b30*/  IMAD R61, R247, R3, R61 ;  /* 0x00000003f73d7224 */ /* 0x000fc400078e023d */
[C---:B------:R-:W-:Y:S02]  /*9b40*/  IMAD R58, R247.reuse, R0, R58 ;  /* 0x00000000f73a7224 */ /* 0x040fe400078e023a */
[----:B------:R-:W-:Y:S02]  /*9b50*/  IMAD R62, R247, R2, R62 ;  /* 0x00000002f73e7224 */ /* 0x000fe400078e023e */
[----:B------:R-:W-:-:S04]  /*9b60*/  IMAD.HI.U32 R3, R246, R56, RZ ;  /* 0x00000038f6037227 */ /* 0x000fc800078e00ff */
[----:B------:R-:W-:-:S04]  /*9b70*/  IMAD.HI.U32 R0, R246, R53, RZ ;  /* 0x00000035f6007227 */ /* 0x000fc800078e00ff */
[----:B------:R-:W-:Y:S02]  /*9b80*/  IMAD R60, R247, R4, R60 ;  /* 0x00000004f73c7224 */ /* 0x000fe400078e023c */
[----:B------:R-:W-:-:S04]  /*9b90*/  IMAD.HI.U32 R2, R246, R57, RZ ;  /* 0x00000039f6027227 */ /* 0x000fc800078e00ff */
[----:B------:R-:W-:-:S04]  /*9ba0*/  IMAD.HI.U32 R4, R246, R55, RZ ;  /* 0x00000037f6047227 */ /* 0x000fc800078e00ff */
[----:B------:R-:W-:Y:S01]  /*9bb0*/  IMAD R59, R247, R5, R59 ;  /* 0x00000005f73b7224 */ /* 0x000fe200078e023b */
[----:B------:R-:W-:Y:S01]  /*9bc0*/  IADD3 R4, -R4, RZ, RZ ;  /* 0x000000ff04047210 */ /* 0x000fe20007ffe1ff */
[----:B------:R-:W-:-:S04]  /*9bd0*/  IMAD.HI.U32 R5, R246, R54, RZ ;  /* 0x00000036f6057227 */ /* 0x000fc800078e00ff */
[----:B------:R-:W-:Y:S02]  /*9be0*/  IMAD.MOV R3, RZ, RZ, -R3 ;  /* 0x000000ffff037224 */ /* 0x000fe400078e0a03 */
        /* <DEDUP_REMOVED lines=8> */
[----:B------:R-:W-:-:S04]  /*9c70*/  IMAD.HI.U32 R2, R246, R52, RZ ;  /* 0x00000034f6027227 */ /* 0x000fc800078e00ff */
[C---:B------:R-:W-:Y:S02]  /*9c80*/  IMAD R55, R247.reuse, R4, R55 ;  /* 0x00000004f7377224 */ /* 0x040fe400078e0237 */
[----:B------:R-:W-:Y:S02]  /*9c90*/  IMAD R54, R247, R5, R54 ;  /* 0x00000005f7367224 */ /* 0x000fe400078e0236 */
[----:B------:R-:W-:-:S04]  /*9ca0*/  IMAD.HI.U32 R4, R246, R50, RZ ;  /* 0x00000032f6047227 */ /* 0x000fc800078e00ff */
        /* <DEDUP_REMOVED lines=10> */
[----:B------:R-:W-:Y:S01]  /*9d50*/  IMAD.HI.U32 R0, R246, R43, RZ ;  /* 0x0000002bf6007227 */ /* 0x000fe200078e00ff */
[----:B------:R-:W-:-:S03]  /*9d60*/  IADD3 R3, -R3, RZ, RZ ;  /* 0x000000ff03037210 */ /* 0x000fc60007ffe1ff */
        /* <DEDUP_REMOVED lines=9> */
[C---:B------:R-:W-:Y:S02]  /*9e00*/  IMAD R43, R247.reuse, R0, R43 ;  /* 0x00000000f72b7224 */ /* 0x040fe400078e022b */
[----:B------:R-:W-:-:S02]  /*9e10*/  IMAD R47, R247, R2, R47 ;  /* 0x00000002f72f7224 */ /* 0x000fc400078e022f */
[----:B------:R-:W-:-:S04]  /*9e20*/  IMAD.HI.U32 R0, R246, R38, RZ ;  /* 0x00000026f6007227 */ /* 0x000fc800078e00ff */
[----:B------:R-:W-:Y:S02]  /*9e30*/  IMAD R46, R247, R3, R46 ;  /* 0x00000003f72e7224 */ /* 0x000fe400078e022e */
        /* <DEDUP_REMOVED lines=12> */
[----:B------:R-:W-:Y:S02]  /*9f00*/  IMAD R42, R247, R2, R42 ;  /* 0x00000002f72a7224 */ /* 0x000fe400078e022a */
[----:B------:R-:W-:-:S04]  /*9f10*/  IMAD.HI.U32 R0, R246, R33, RZ ;  /* 0x00000021f6007227 */ /* 0x000fc800078e00ff */
[----:B------:R-:W-:Y:S02]  /*9f20*/  IMAD R41, R247, R3, R41 ;  /* 0x00000003f7297224 */ /* 0x000fe400078e0229 */
[----:B------:R-:W-:-:S04]  /*9f30*/  IMAD.HI.U32 R2, R246, R37, RZ ;  /* 0x00000025f6027227 */ /* 0x000fc800078e00ff */
[----:B------:R-:W-:Y:S01]  /*9f40*/  IMAD.HI.U32 R3, R246, R36, RZ ;  /* 0x00000024f6037227 */ /* 0x000fe200078e00ff */
[----:B------:R-:W-:-:S03]  /*9f50*/  IADD3 R2, -R2, RZ, RZ ;  /* 0x000000ff02027210 */ /* 0x000fc60007ffe1ff */
        /* <DEDUP_REMOVED lines=8> */
[----:B------:R-:W-:Y:S02]  /*9fe0*/  IMAD R33, R247, R0, R33 ;  /* 0x00000000f7217224 */ /* 0x000fe400078e0221 */
[----:B------:R-:W-:-:S04]  /*9ff0*/  IMAD.HI.U32 R0, R246, R28, RZ ;  /* 0x0000001cf6007227 */ /* 0x000fc800078e00ff */
[C---:B------:R-:W-:Y:S01]  /*a000*/  IMAD R36, R247.reuse, R3, R36 ;  /* 0x00000003f7247224 */ /* 0x040fe200078e0224 */
[----:B------:R-:W-:Y:S01]  /*a010*/  IADD3 R0, -R0, RZ, RZ ;  /* 0x000000ff00007210 */ /* 0x000fe20007ffe1ff */
[----:B------:R-:W-:Y:S02]  /*a020*/  IMAD R37, R247, R2, R37 ;  /* 0x00000002f7257224 */ /* 0x000fe400078e0225 */
[----:B------:R-:W-:-:S04]  /*a030*/  IMAD.HI.U32 R3, R246, R31, RZ ;  /* 0x0000001ff6037227 */ /* 0x000fc800078e00ff */
[C---:B------:R-:W-:Y:S02]  /*a040*/  IMAD R35, R247.reuse, R4, R35 ;  /* 0x00000004f7237224 */ /* 0x040fe400078e0223 */
[----:B------:R-:W-:Y:S02]  /*a050*/  IMAD R34, R247, R5, R34 ;  /* 0x00000005f7227224 */ /* 0x000fe400078e0222 */
[----:B------:R-:W-:-:S04]  /*a060*/  IMAD.HI.U32 R2, R246, R32, RZ ;  /* 0x00000020f6027227 */ /* 0x000fc800078e00ff */
        /* <DEDUP_REMOVED lines=22> */
[----:B------:R-:W-:Y:S01]  /*a1d0*/  IMAD R23, R247, R0, R23 ;  /* 0x00000000f7177224 */ /* 0x000fe200078e0217 */
[----:B------:R-:W-:Y:S01]  /*a1e0*/  IADD3 R0, R195, 0x184, RZ ;  /* 0x00000184c3007810 */ /* 0x000fe20007ffe0ff */
[C---:B------:R-:W-:Y:S02]  /*a1f0*/  IMAD R27, R247.reuse, R2, R27 ;  /* 0x00000002f71b7224 */ /* 0x040fe400078e021b */
[C---:B------:R-:W-:Y:S01]  /*a200*/  IMAD.HI.U32 R3, R246.reuse, R21, RZ ;  /* 0x00000015f6037227 */ /* 0x040fe200078e00ff */
[----:B------:R-:W-:Y:S01]  /*a210*/  IABS R14, R0 ;  /* 0x00000000000e7213 */ /* 0x000fe20000000000 */
[----:B------:R-:W-:Y:S02]  /*a220*/  STL [R1+0x3618], R0 ;  /* 0x0036180001007387 */ /* 0x000fe40000100800 */
[C---:B------:R-:W-:Y:S02]  /*a230*/  IMAD R25, R247.reuse, R4, R25 ;  /* 0x00000004f7197224 */ /* 0x040fe400078e0219 */
[----:B------:R-:W-:Y:S01]  /*a240*/  IMAD R24, R247, R5, R24 ;  /* 0x00000005f7187224 */ /* 0x000fe200078e0218 */
[----:B------:R-:W-:Y:S01]  /*a250*/  STL [R1+0x35d0], R8 ;  /* 0x0035d00801007387 */ /* 0x000fe20000100800 */
[----:B------:R-:W-:-:S03]  /*a260*/  IMAD.HI.U32 R2, R246, R22, RZ ;  /* 0x00000016f6027227 */ /* 0x000fc600078e00ff */
[----:B------:R1:W-:Y:S01]  /*a270*/  STL [R1+0x35d8], R7 ;  /* 0x0035d80701007387 */ /* 0x0003e20000100800 */
[----:B------:R-:W-:-:S04]  /*a280*/  IMAD.HI.U32 R4, R246, R20, RZ ;  /* 0x00000014f6047227 */ /* 0x000fc800078e00ff */
[----:B------:R-:W-:-:S04]  /*a290*/  IMAD.HI.U32 R5, R246, R19, RZ ;  /* 0x00000013f6057227 */ /* 0x000fc800078e00ff */
[----:B------:R-:W-:Y:S01]  /*a2a0*/  IMAD.MOV R3, RZ, RZ, -R3 ;  /* 0x000000ffff037224 */ /* 0x000fe200078e0a03 */
[----:B------:R-:W-:Y:S01]  /*a2b0*/  IADD3 R5, -R5, RZ, RZ ;  /* 0x000000ff05057210 */ /* 0x000fe20007ffe1ff */
[----:B------:R-:W-:Y:S01]  /*a2c0*/  IMAD.MOV R2, RZ, RZ, -R2 ;  /* 0x000000ffff027224 */ /* 0x000fe200078e0a02 */
[----:B-1----:R-:W-:Y:S01]  /*a2d0*/  IADD3 R7, R195, 0x18a, RZ ;  /* 0x0000018ac3077810 */ /* 0x002fe20007ffe0ff */
[----:B------:R-:W-:Y:S02]  /*a2e0*/  IMAD.MOV R4, RZ, RZ, -R4 ;  /* 0x000000ffff047224 */ /* 0x000fe400078e0a04 */
[----:B------:R-:W-:Y:S01]  /*a2f0*/  IMAD.HI.U32 R0, R246, R18, RZ ;  /* 0x00000012f6007227 */ /* 0x000fe200078e00ff */
[----:B------:R-:W-:-:S03]  /*a300*/  IABS R8, R7 ;  /* 0x0000000700087213 */ /* 0x000fc60000000000 */
[C---:B------:R-:W-:Y:S02]  /*a310*/  IMAD R21, R247.reuse, R3, R21 ;  /* 0x00000003f7157224 */ /* 0x040fe400078e0215 */
[----:B------:R-:W-:Y:S02]  /*a320*/  IMAD R22, R247, R2, R22 ;  /* 0x00000002f7167224 */ /* 0x000fe400078e0216 */
[----:B------:R-:W-:-:S04]  /*a330*/  IMAD.HI.U32 R3, R246, R17, RZ ;  /* 0x00000011f6037227 */ /* 0x000fc800078e00ff */
[----:B------:R-:W-:Y:S02]  /*a340*/  IMAD R20, R247, R4, R20 ;  /* 0x00000004f7147224 */ /* 0x000fe400078e0214 */
[----:B------:R-:W-:-:S04]  /*a350*/  IMAD.HI.U32 R2, R246, R16, RZ ;  /* 0x00000010f6027227 */ /* 0x000fc800078e00ff */
[----:B------:R-:W-:Y:S02]  /*a360*/  IMAD.MOV R0, RZ, RZ, -R0 ;  /* 0x000000ffff007224 */ /* 0x000fe400078e0a00 */
[----:B------:R-:W-:-:S04]  /*a370*/  IMAD.HI.U32 R4, R246, R15, RZ ;  /* 0x0000000ff6047227 */ /* 0x000fc800078e00ff */
[----:B------:R-:W-:Y:S02]  /*a380*/  IMAD R19, R247, R5, R19 ;  /* 0x00000005f7137224 */ /* 0x000fe400078e0213 */
[----:B------:R-:W-:Y:S02]  /*a390*/  IMAD.MOV R5, RZ, RZ, -R3 ;  /* 0x000000ffff057224 */ /* 0x000fe400078e0a03 */
[----:B------:R-:W-:-:S04]  /*a3a0*/  IMAD.HI.U32 R6, R246, R14, RZ ;  /* 0x0000000ef6067227 */ /* 0x000fc800078e00ff */
[----:B------:R-:W-:Y:S02]  /*a3b0*/  IMAD.MOV R3, RZ, RZ, -R2 ;  /* 0x000000ffff037224 */ /* 0x000fe400078e0a02 */
[----:B------:R-:W-:Y:S02]  /*a3c0*/  IMAD R18, R247, R0, R18 ;  /* 0x00000000f7127224 */ /* 0x000fe400078e0212 */
[----:B------:R-:W-:Y:S02]  /*a3d0*/  IMAD.MOV R0, RZ, RZ, -R4 ;  /* 0x000000ffff007224 */ /* 0x000fe400078e0a04 */
[----:B------:R-:W-:Y:S01]  /*a3e0*/  IMAD.MOV R2, RZ, RZ, -R6 ;  /* 0x000000ffff027224 */ /* 0x000fe200078e0a06 */
[----:B------:R-:W-:Y:S01]  /*a3f0*/  IADD3 R6, R195, 0x18b, RZ ;  /* 0x0000018bc3067810 */ /* 0x000fe20007ffe0ff */
[----:B------:R-:W-:Y:S01]  /*a400*/  IMAD R16, R247, R3, R16 ;  /* 0x00000003f7107224 */ /* 0x000fe200078e0210 */
[----:B------:R-:W-:Y:S01]  /*a410*/  IADD3 R3, R195, 0x187, RZ ;  /* 0x00000187c3037810 */ /* 0x000fe20007ffe0ff */
[----:B------:R-:W-:Y:S01]  /*a420*/  IMAD R15, R247, R0, R15 ;  /* 0x00000000f70f7224 */ /* 0x000fe200078e020f */
[----:B------:R-:W-:Y:S01]  /*a430*/  IADD3 R0, R195, 0x188, RZ ;  /* 0x00000188c3007810 */ /* 0x000fe20007ffe0ff */
[----:B------:R-:W-:Y:S01]  /*a440*/  IMAD R14, R247, R2, R14 ;  /* 0x00000002f70e7224 */ /* 0x000fe200078e020e */
[----:B------:R-:W-:Y:S01]  /*a450*/  IADD3 R2, R195, 0x189, RZ ;  /* 0x00000189c3027810 */ /* 0x000fe20007ffe0ff */
[----:B------:R1:W-:Y:S01]  /*a460*/  STL [R1+0x35f0], R3 ;  /* 0x0035f00301007387 */ /* 0x0003e20000100800 */
[----:B------:R-:W-:Y:S01]  /*a470*/  IABS R10, R0 ;  /* 0x00000000000a7213 */ /* 0x000fe20000000000 */
[----:B------:R-:W-:Y:S01]  /*a480*/  IMAD R17, R247, R5, R17 ;  /* 0x00000005f7117224 */ /* 0x000fe200078e0211 */
[----:B------:R-:W-:Y:S01]  /*a490*/  IABS R11, R3 ;  /* 0x00000003000b7213 */ /* 0x000fe20000000000 */
[----:B------:R2:W-:Y:S01]  /*a4a0*/  STL [R1+0x3614], R0 ;  /* 0x0036140001007387 */ /* 0x0005e20000100800 */
[----:B------:R-:W-:Y:S01]  /*a4b0*/  IABS R9, R2 ;  /* 0x0000000200097213 */ /* 0x000fe20000000000 */
[----:B------:R-:W-:-:S02]  /*a4c0*/  IMAD.HI.U32 R5, R246, R10, RZ ;  /* 0x0000000af6057227 */ /* 0x000fc400078e00ff */
[----:B------:R3:W-:Y:S02]  /*a4d0*/  STL [R1+0x362c], R2 ;  /* 0x00362c0201007387 */ /* 0x0007e40000100800 */
[C---:B-1----:R-:W-:Y:S02]  /*a4e0*/  IMAD.HI.U32 R3, R246.reuse, R11, RZ ;  /* 0x0000000bf6037227 */ /* 0x042fe400078e00ff */
[----:B------:R1:W-:Y:S02]  /*a4f0*/  STL [R1+0x35ec], R7 ;  /* 0x0035ec0701007387 */ /* 0x0003e40000100800 */
[C---:B--2---:R-:W-:Y:S02]  /*a500*/  IMAD.HI.U32 R0, R246.reuse, R13, RZ ;  /* 0x0000000df6007227 */ /* 0x044fe400078e00ff */
[----:B------:R2:W-:Y:S02]  /*a510*/  STL [R1+0x35fc], R6 ;  /* 0x0035fc0601007387 */ /* 0x0005e40000100800 */
[----:B---3--:R-:W-:-:S04]  /*a520*/  IMAD.HI.U32 R2, R246, R12, RZ ;  /* 0x0000000cf6027227 */ /* 0x008fc800078e00ff */
[----:B------:R-:W-:Y:S01]  /*a530*/  IMAD.MOV R0, RZ, RZ, -R0 ;  /* 0x000000ffff007224 */ /* 0x000fe200078e0a00 */
[----:B-1----:R-:W-:Y:S01]  /*a540*/  IABS R7, R6 ;  /* 0x0000000600077213 */ /* 0x002fe20000000000 */
[----:B------:R-:W-:Y:S02]  /*a550*/  IMAD.MOV R4, RZ, RZ, -R2 ;  /* 0x000000ffff047224 */ /* 0x000fe400078e0a02 */
[----:B------:R-:W-:Y:S02]  /*a560*/  IMAD R13, R247, R0, R13 ;  /* 0x00000000f70d7224 */ /* 0x000fe400078e020d */
[----:B------:R-:W-:-:S04]  /*a570*/  IMAD.HI.U32 R2, R246, R9, RZ ;  /* 0x00000009f6027227 */ /* 0x000fc800078e00ff */
[----:B------:R-:W-:Y:S01]  /*a580*/  IMAD.MOV R0, RZ, RZ, -R3 ;  /* 0x000000ffff007224 */ /* 0x000fe200078e0a03 */
[----:B------:R-:W-:Y:S01]  /*a590*/  IADD3 R3, -R5, RZ, RZ ;  /* 0x000000ff05037210 */ /* 0x000fe20007ffe1ff */
[----:B------:R-:W-:Y:S02]  /*a5a0*/  IMAD.MOV R2, RZ, RZ, -R2 ;  /* 0x000000ffff027224 */ /* 0x000fe400078e0a02 */
[----:B------:R-:W-:Y:S01]  /*a5b0*/  IMAD R11, R247, R0, R11 ;  /* 0x00000000f70b7224 */ /* 0x000fe200078e020b */
[----:B------:R-:W-:Y:S01]  /*a5c0*/  IADD3 R0, R195, 0x18c, RZ ;  /* 0x0000018cc3007810 */ /* 0x000fe20007ffe0ff */
[----:B------:R-:W-:Y:S01]  /*a5d0*/  IMAD R9, R247, R2, R9 ;  /* 0x00000002f7097224 */ /* 0x000fe200078e0209 */
[----:B------:R-:W-:Y:S01]  /*a5e0*/  IADD3 R2, R195, 0x18d, RZ ;  /* 0x0000018dc3027810 */ /* 0x000fe20007ffe0ff */
[----:B------:R-:W-:Y:S01]  /*a5f0*/  IMAD R10, R247, R3, R10 ;  /* 0x00000003f70a7224 */ /* 0x000fe200078e020a */
[----:B--2---:R-:W-:Y:S01]  /*a600*/  IABS R6, R0 ;  /* 0x0000000000067213 */ /* 0x004fe20000000000 */
[----:B------:R1:W-:Y:S01]  /*a610*/  STL [R1+0x3610], R0 ;  /* 0x0036100001007387 */ /* 0x0003e20000100800 */
[----:B------:R-:W-:Y:S01]  /*a620*/  IADD3 R3, R195, 0x18e, RZ ;  /* 0x0000018ec3037810 */ /* 0x000fe20007ffe0ff */
[----:B------:R-:W-:Y:S01]  /*a630*/  IMAD R12, R247, R4, R12 ;  /* 0x00000004f70c7224 */ /* 0x000fe200078e020c */
[----:B------:R-:W-:Y:S01]  /*a640*/  IABS R5, R2 ;  /* 0x0000000200057213 */ /* 0x000fe20000000000 */
[----:B------:R2:W-:Y:S01]  /*a650*/  STL [R1+0x3628], R2 ;  /* 0x0036280201007387 */ /* 0x0005e20000100800 */
[----:B------:R-:W-:Y:S01]  /*a660*/  IMAD.HI.U32 R241, R246, R6, RZ ;  /* 0x00000006f6f17227 */ /* 0x000fe200078e00ff */
[----:B------:R-:W-:-:S02]  /*a670*/  IABS R4, R3 ;  /* 0x0000000300047213 */ /* 0x000fc40000000000 */
[----:B------:R3:W-:Y:S01]  /*a680*/  STL [R1+0x363c], R3 ;  /* 0x00363c0301007387 */ /* 0x0007e20000100800 */
[----:B------:R-:W-:Y:S02]  /*a690*/  IMAD R188, R242, 0x80, R188 ;  /* 0x00000080f2bc7824 */ /* 0x000fe400078e02bc */
[C---:B-1----:R-:W-:Y:S01]  /*a6a0*/  IMAD.HI.U32 R0, R246.reuse, R8, RZ ;  /* 0x00000008f6007227 */ /* 0x042fe200078e00ff */
[----:B------:R-:W-:Y:S02]  /*a6b0*/  STL [R1+0x360c], R190 ;  /* 0x00360cbe01007387 */ /* 0x000fe40000100800 */
[----:B------:R-:W-:Y:S01]  /*a6c0*/  IABS R248, R188 ;  /* 0x000000bc00f87213 */ /* 0x000fe20000000000 */
[----:B--2---:R-:W-:Y:S01]  /*a6d0*/  IMAD.HI.U32 R2, R246, R7, RZ ;  /* 0x00000007f6027227 */ /* 0x004fe200078e00ff */
[----:B------:R1:W-:Y:S03]  /*a6e0*/  STL [R1+0x3634], R189 ;  /* 0x003634bd01007387 */ /* 0x0003e60000100800 */
[----:B------:R-:W-:-:S02]  /*a6f0*/  IMAD.MOV R0, RZ, RZ, -R0 ;  /* 0x000000ffff007224 */ /* 0x000fc400078e0a00 */
[----:B---3--:R-:W-:Y:S02]  /*a700*/  IMAD.MOV R3, RZ, RZ, -R2 ;  /* 0x000000ffff037224 */ /* 0x008fe400078e0a02 */
[----:B------:R-:W-:Y:S02]  /*a710*/  IMAD R8, R247, R0, R8 ;  /* 0x00000000f7087224 */ /* 0x000fe400078e0208 */
[----:B------:R-:W-:Y:S02]  /*a720*/  IMAD.MOV R2, RZ, RZ, -R241 ;  /* 0x000000ffff027224 */ /* 0x000fe400078e0af1 */
[----:B------:R-:W-:-:S04]  /*a730*/  IMAD.HI.U32 R0, R246, R5, RZ ;  /* 0x00000005f6007227 */ /* 0x000fc800078e00ff */
[----:B------:R-:W-:-:S04]  /*a740*/  IMAD.HI.U32 R241, R246, R4, RZ ;  /* 0x00000004f6f17227 */ /* 0x000fc800078e00ff */
[C---:B------:R-:W-:Y:S01]  /*a750*/  IMAD R6, R247.reuse, R2, R6 ;  /* 0x00000002f7067224 */ /* 0x040fe200078e0206 */
[----:B------:R-:W-:Y:S01]  /*a760*/  IABS R2, R189 ;  /* 0x000000bd00027213 */ /* 0x000fe20000000000 */
[----:B------:R-:W-:Y:S01]  /*a770*/  IMAD.MOV R0, RZ, RZ, -R0 ;  /* 0x000000ffff007224 */ /* 0x000fe200078e0a00 */
[----:B-1----:R-:W-:Y:S01]  /*a780*/  IADD3 R189, R188, 0x40, RZ ;  /* 0x00000040bcbd7810 */ /* 0x002fe20007ffe0ff */
[C---:B------:R-:W-:Y:S01]  /*a790*/  IMAD R7, R247.reuse, R3, R7 ;  /* 0x00000003f7077224 */ /* 0x040fe200078e0207 */
[----:B------:R-:W-:Y:S01]  /*a7a0*/  IABS R3, R190 ;  /* 0x000000be00037213 */ /* 0x000fe20000000000 */
[----:B------:R-:W-:Y:S01]  /*a7b0*/  IMAD.MOV R241, RZ, RZ, -R241 ;  /* 0x000000fffff17224 */ /* 0x000fe200078e0af1 */
[----:B------:R-:W-:Y:S01]  /*a7c0*/  IABS R249, R189 ;  /* 0x000000bd00f97213 */ /* 0x000fe20000000000 */
[----:B------:R-:W-:Y:S01]  /*a7d0*/  IMAD R5, R247, R0, R5 ;  /* 0x00000000f7057224 */ /* 0x000fe200078e0205 */
[C---:B------:R-:W-:Y:S01]  /*a7e0*/  IADD3 R0, R195.reuse, 0x191, RZ ;  /* 0x00000191c3007810 */ /* 0x040fe20007ffe0ff */
[----:B------:R-:W-:Y:S01]  /*a7f0*/  IMAD.HI.U32 R242, R246, R2, RZ ;  /* 0x00000002f6f27227 */ /* 0x000fe200078e00ff */
[----:B------:R-:W-:-:S03]  /*a800*/  IADD3 R190, R195, 0x193, RZ ;  /* 0x00000193c3be7810 */ /* 0x000fc60007ffe0ff */
[----:B------:R-:W-:Y:S01]  /*a810*/  IMAD R4, R247, R241, R4 ;  /* 0x000000f1f7047224 */ /* 0x000fe200078e0204 */
[----:B------:R1:W-:Y:S01]  /*a820*/  STL [R1+0x3624], R0 ;  /* 0x0036240001007387 */ /* 0x0003e20000100800 */
[----:B------:R-:W-:Y:S01]  /*a830*/  IMAD.HI.U32 R241, R246, R3, RZ ;  /* 0x00000003f6f17227 */ /* 0x000fe200078e00ff */
[----:B------:R-:W-:Y:S02]  /*a840*/  IADD3 R242, -R242, RZ, RZ ;  /* 0x000000fff2f27210 */ /* 0x000fe40007ffe1ff */
[----:B------:R-:W-:Y:S01]  /*a850*/  STL [R1+0x17b8], R188 ;  /* 0x0017b8bc01007387 */ /* 0x000fe20000100800 */
[----:B------:R-:W-:Y:S02]  /*a860*/  IMAD.MOV R241, RZ, RZ, -R241 ;  /* 0x000000fffff17224 */ /* 0x000fe400078e0af1 */
[----:B------:R-:W-:Y:S01]  /*a870*/  IMAD.HI.U32 R244, R243, R248, RZ ;  /* 0x000000f8f3f47227 */ /* 0x000fe200078e00ff */
[----:B------:R-:W-:Y:S01]  /*a880*/  STL [R1+0x17c0], R189 ;  /* 0x0017c0bd01007387 */ /* 0x000fe20000100800 */
[----:B-1----:R-:W-:-:S02]  /*a890*/  IABS R0, R0 ;  /* 0x0000000000007213 */ /* 0x002fc40000000000 */
[C---:B------:R-:W-:Y:S01]  /*a8a0*/  IMAD R3, R247.reuse, R241, R3 ;  /* 0x000000f1f7037224 */ /* 0x040fe200078e0203 */
[----:B------:R1:W-:Y:S01]  /*a8b0*/  STL [R1+0x3600], R191 ;  /* 0x003600bf01007387 */ /* 0x0003e20000100800 */
[----:B------:R-:W-:Y:S02]  /*a8c0*/  IMAD R2, R247, R242, R2 ;  /* 0x000000f2f7027224 */ /* 0x000fe400078e0202 */
[----:B------:R-:W-:Y:S01]  /*a8d0*/  IMAD.HI.U32 R243, R243, R249, RZ ;  /* 0x000000f9f3f37227 */ /* 0x000fe200078e00ff */
[----:B------:R2:W-:Y:S03]  /*a8e0*/  STL [R1+0x3608], R190 ;  /* 0x003608be01007387 */ /* 0x0005e60000100800 */
[----:B------:R-:W-:Y:S01]  /*a8f0*/  IMAD.HI.U32 R241, R246, R0, RZ ;  /* 0x00000000f6f17227 */ /* 0x000fe200078e00ff */
[----:B------:R3:W-:Y:S03]  /*a900*/  STL [R1+0x35e8], R192 ;  /* 0x0035e8c001007387 */ /* 0x0007e60000100800 */
[----:B------:R-:W-:Y:S01]  /*a910*/  IMAD.MOV R242, RZ, RZ, -R244 ;  /* 0x000000fffff27224 */ /* 0x000fe200078e0af4 */
[----:B------:R-:W-:Y:S01]  /*a920*/  IABS R244, R191 ;  /* 0x000000bf00f47213 */ /* 0x000fe20000000000 */
[----:B------:R-:W-:Y:S01]  /*a930*/  IMAD.MOV R243, RZ, RZ, -R243 ;  /* 0x000000fffff37224 */ /* 0x000fe200078e0af3 */
[----:B-1----:R-:W-:Y:S01]  /*a940*/  IADD3 R191, R195, 0x195, RZ ;  /* 0x00000195c3bf7810 */ /* 0x002fe20007ffe0ff */
[----:B------:R-:W-:-:S02]  /*a950*/  IMAD.MOV R241, RZ, RZ, -R241 ;  /* 0x000000fffff17224 */ /* 0x000fc400078e0af1 */
[C---:B------:R-:W-:Y:S01]  /*a960*/  IMAD R248, R237.reuse, R242, R248 ;  /* 0x000000f2edf87224 */ /* 0x040fe200078e02f8 */
[----:B------:R-:W-:Y:S01]  /*a970*/  IABS R242, R190 ;  /* 0x000000be00f27213 */ /* 0x000fe20000000000 */
[----:B------:R-:W-:Y:S01]  /*a980*/  IMAD R249, R237, R243, R249 ;  /* 0x000000f3edf97224 */ /* 0x000fe200078e02f9 */
[----:B--2---:R-:W-:Y:S01]  /*a990*/  IADD3 R190, R195, 0x196, RZ ;  /* 0x00000196c3be7810 */ /* 0x004fe20007ffe0ff */
[----:B------:R-:W-:Y:S01]  /*a9a0*/  IMAD R0, R247, R241, R0 ;  /* 0x000000f1f7007224 */ /* 0x000fe200078e0200 */
[----:B---3--:R-:W-:Y:S01]  /*a9b0*/  IABS R192, R191 ;  /* 0x000000bf00c07213 */ /* 0x008fe20000000000 */
[----:B------:R-:W-:Y:S01]  /*a9c0*/  IMAD.MOV.U32 R241, RZ, RZ, R244 ;  /* 0x000000fffff17224 */ /* 0x000fe200078e00f4 */
[----:B------:R1:W-:Y:S01]  /*a9d0*/  STL [R1+0x3620], R191 ;  /* 0x003620bf01007387 */ /* 0x0003e20000100800 */
[C---:B------:R-:W-:Y:S01]  /*a9e0*/  IMAD.HI.U32 R244, R246.reuse, R242, RZ ;  /* 0x000000f2f6f47227 */ /* 0x040fe200078e00ff */
[C---:B------:R-:W-:Y:S02]  /*a9f0*/  ISETP.GT.U32.AND P1, PT, R237.reuse, R248, PT ;  /* 0x000000f8ed00720c */ /* 0x040fe40003f24070 */
[----:B------:R-:W-:Y:S01]  /*aa00*/  ISETP.GT.U32.AND P2, PT, R237, R249, PT ;  /* 0x000000f9ed00720c */ /* 0x000fe20003f44070 */
[----:B------:R2:W-:Y:S01]  /*aa10*/  STL [R1+0x3638], R190 ;  /* 0x003638be01007387 */ /* 0x0005e20000100800 */
[----:B------:R-:W-:Y:S01]  /*aa20*/  IMAD.HI.U32 R243, R246, R241, RZ ;  /* 0x000000f1f6f37227 */ /* 0x000fe200078e00ff */
[----:B-1----:R-:W-:-:S03]  /*aa30*/  IABS R191, R190 ;  /* 0x000000be00bf7213 */ /* 0x002fc60000000000 */
[----:B------:R-:W-:Y:S02]  /*aa40*/  IMAD.MOV R243, RZ, RZ, -R243 ;  /* 0x000000fffff37224 */ /* 0x000fe400078e0af3 */
[----:B--2---:R-:W-:Y:S02]  /*aa50*/  IMAD.MOV R190, RZ, RZ, -R244 ;  /* 0x000000ffffbe7224 */ /* 0x004fe400078e0af4 */
[----:B------:R-:W-:Y:S01]  /*aa60*/  IMAD.MOV.U32 R244, RZ, RZ, R192 ;  /* 0x000000fffff47224 */ /* 0x000fe200078e00c0 */
[----:B------:R-:W-:Y:S01]  /*aa70*/  IADD3 R192, R195, 0x197, RZ ;  /* 0x00000197c3c07810 */ /* 0x000fe20007ffe0ff */
[----:B------:R-:W-:Y:S02]  /*aa80*/  IMAD R241, R247, R243, R241 ;  /* 0x000000f3f7f17224 */ /* 0x000fe400078e02f1 */
[----:B------:R-:W-:Y:S01]  /*aa90*/  IMAD.MOV.U32 R243, RZ, RZ, R245 ;  /* 0x000000fffff37224 */ /* 0x000fe200078e00f5 */
[----:B------:R-:W-:Y:S01]  /*aaa0*/  MOV R245, R191 ;  /* 0x000000bf00f57202 */ /* 0x000fe20000000f00 */
[----:B------:R1:W-:Y:S01]  /*aab0*/  STL [R1+0x361c], R192 ;  /* 0x00361cc001007387 */ /* 0x0003e20000100800 */
[----:B------:R-:W-:-:S02]  /*aac0*/  @!P1 IMAD.IADD R248, R248, 0x1, -R237 ;  /* 0x00000001f8f89824 */ /* 0x000fc400078e0aed */
[----:B------:R-:W-:Y:S01]  /*aad0*/  @!P2 IMAD.IADD R249, R249, 0x1, -R237 ;  /* 0x00000001f9f9a824 */ /* 0x000fe200078e0aed */
[----:B------:R-:W2:Y:S01]  /*aae0*/  LDL.LU R197, [R1] ;  /* 0x0000000001c57983 */ /* 0x000ea20000300800 */
[C---:B------:R-:W-:Y:S01]  /*aaf0*/  IMAD.HI.U32 R193, R246.reuse, R243, RZ ;  /* 0x000000f3f6c17227 */ /* 0x040fe200078e00ff */
[C---:B------:R-:W-:Y:S02]  /*ab00*/  ISETP.GT.U32.AND P1, PT, R237.reuse, R248, PT ;  /* 0x000000f8ed00720c */ /* 0x040fe40003f24070 */
[----:B------:R-:W-:Y:S01]  /*ab10*/  ISETP.GT.U32.AND P2, PT, R237, R249, PT ;  /* 0x000000f9ed00720c */ /* 0x000fe20003f44070 */
[----:B------:R-:W-:Y:S01]  /*ab20*/  IMAD.HI.U32 R191, R246, R244, RZ ;  /* 0x000000f4f6bf7227 */ /* 0x000fe200078e00ff */
[----:B------:R-:W-:-:S03]  /*ab30*/  ISETP.GE.AND P5, PT, R188, RZ, PT ;  /* 0x000000ffbc00720c */ /* 0x000fc60003fa6270 */
[----:B------:R-:W-:Y:S02]  /*ab40*/  IMAD R242, R247, R190, R242 ;  /* 0x000000bef7f27224 */ /* 0x000fe400078e02f2 */
[----:B------:R-:W-:Y:S02]  /*ab50*/  IMAD.MOV R194, RZ, RZ, -R193 ;  /* 0x000000ffffc27224 */ /* 0x000fe400078e0ac1 */
[----:B------:R-:W-:Y:S01]  /*ab60*/  IMAD.HI.U32 R190, R246, R245, RZ ;  /* 0x000000f5f6be7227 */ /* 0x000fe200078e00ff */
[----:B------:R-:W-:-:S03]  /*ab70*/  ISETP.GE.AND P4, PT, R189, RZ, PT ;  /* 0x000000ffbd00720c */ /* 0x000fc60003f86270 */
[----:B------:R-:W-:Y:S01]  /*ab80*/  IMAD.MOV R193, RZ, RZ, -R191 ;  /* 0x000000ffffc17224 */ /* 0x000fe200078e0abf */
[----:B------:R-:W-:Y:S01]  /*ab90*/  IADD3 R191, R195, 0x198, RZ ;  /* 0x00000198c3bf7810 */ /* 0x000fe20007ffe0ff */
[----:B------:R-:W-:Y:S01]  /*aba0*/  IMAD.MOV R190, RZ, RZ, -R190 ;  /* 0x000000ffffbe7224 */ /* 0x000fe200078e0abe */
[----:B-1----:R-:W-:-:S03]  /*abb0*/  IABS R192, R192 ;  /* 0x000000c000c07213 */ /* 0x002fc60000000000 */
[----:B------:R1:W-:Y:S01]  /*abc0*/  STL [R1+0x3630], R191 ;  /* 0x003630bf01007387 */ /* 0x0003e20000100800 */
[----:B------:R-:W-:Y:S01]  /*abd0*/  IMAD R245, R247, R190, R245 ;  /* 0x000000bef7f57224 */ /* 0x000fe200078e02f5 */
[----:B------:R-:W-:Y:S01]  /*abe0*/  IADD3 R190, R195, 0x199, RZ ;  /* 0x00000199c3be7810 */ /* 0x000fe20007ffe0ff */
[----:B------:R-:W-:Y:S01]  /*abf0*/  @!P1 IMAD.IADD R248, R248, 0x1, -R237 ;  /* 0x00000001f8f89824 */ /* 0x000fe200078e0aed */
[----:B------:R-:W-:Y:S01]  /*ac00*/  @!P2 IADD3 R249, R249, -R237, RZ ;  /* 0x800000edf9f9a210 */ /* 0x000fe20007ffe0ff */
[----:B------:R-:W-:Y:S01]  /*ac10*/  IMAD R244, R247, R193, R244 ;  /* 0x000000c1f7f47224 */ /* 0x000fe200078e02f4 */
[----:B-1----:R-:W-:Y:S01]  /*ac20*/  IABS R191, R191 ;  /* 0x000000bf00bf7213 */ /* 0x002fe20000000000 */
[----:B------:R-:W-:Y:S01]  /*ac30*/  IMAD.MOV.U32 R196, RZ, RZ, R192 ;  /* 0x000000ffffc47224 */ /* 0x000fe200078e00c0 */
[----:B------:R1:W-:Y:S01]  /*ac40*/  STL [R1+0x3604], R190 ;  /* 0x003604be01007387 */ /* 0x0003e20000100800 */
[----:B------:R-:W-:Y:S02]  /*ac50*/  @!P5 IMAD.MOV R248, RZ, RZ, -R248 ;  /* 0x000000fffff8d224 */ /* 0x000fe400078e0af8 */
[----:B------:R-:W-:Y:S01]  /*ac60*/  IMAD.MOV.U32 R193, RZ, RZ, R191 ;  /* 0x000000ffffc17224 */ /* 0x000fe200078e00bf */
[----:B------:R-:W-:Y:S01]  /*ac70*/  IABS R191, R190 ;  /* 0x000000be00bf7213 */ /* 0x000fe20000000000 */
[----:B------:R-:W-:Y:S01]  /*ac80*/  @!P4 IMAD.MOV R249, RZ, RZ, -R249 ;  /* 0x000000fffff9c224 */ /* 0x000fe200078e0af9 */
[----:B------:R-:W-:Y:S01]  /*ac90*/  ISETP.NE.AND P1, PT, RZ, c[0x0][0x178], PT ;  /* 0x00005e00ff007a0c */ /* 0x000fe20003f25270 */
[----:B------:R-:W-:Y:S01]  /*aca0*/  IMAD.HI.U32 R188, R246, R193, RZ ;  /* 0x000000c1f6bc7227 */ /* 0x000fe200078e00ff */
[----:B------:R-:W-:-:S03]  /*acb0*/  LOP3.LUT R189, RZ, c[0x0][0x178], RZ, 0x33, !PT ;  /* 0x00005e00ffbd7a12 */ /* 0x000fc600078e33ff */
[----:B-1----:R-:W-:Y:S01]  /*acc0*/  IMAD.HI.U32 R190, R246, R196, RZ ;  /* 0x000000c4f6be7227 */ /* 0x002fe200078e00ff */
[----:B------:R-:W-:-:S03]  /*acd0*/  SEL R199, R189, R248, !P1 ;  /* 0x000000f8bdc77207 */ /* 0x000fc60004800000 */
[----:B------:R-:W-:Y:S01]  /*ace0*/  IMAD.MOV.U32 R192, RZ, RZ, R191 ;  /* 0x000000ffffc07224 */ /* 0x000fe200078e00bf */
[----:B------:R-:W-:Y:S01]  /*acf0*/  SEL R198, R189, R249, !P1 ;  /* 0x000000f9bdc67207 */ /* 0x000fe20004800000 */
[C---:B------:R-:W-:Y:S01]  /*ad00*/  IMAD R243, R247.reuse, R194, R243 ;  /* 0x000000c2f7f37224 */ /* 0x040fe200078e02f3 */
[----:B------:R-:W3:Y:S01]  /*ad10*/  LDL.LU R191, [R1+0x10] ;  /* 0x0000100001bf7983 */ /* 0x000ee20000300800 */
[----:B------:R-:W-:Y:S02]  /*ad20*/  IMAD.MOV R194, RZ, RZ, -R190 ;  /* 0x000000ffffc27224 */ /* 0x000fe400078e0abe */
[----:B------:R-:W-:Y:S01]  /*ad30*/  IMAD.MOV R190, RZ, RZ, -R188 ;  /* 0x000000ffffbe7224 */ /* 0x000fe200078e0abc */
[----:B------:R-:W4:Y:S04]  /*ad40*/  LDL.LU R236, [R1+0xc] ;  /* 0x00000c0001ec7983 */ /* 0x000f280000300800 */
[----:B------:R-:W4:Y:S04]  /*ad50*/  LDL.LU R188, [R1+0x8] ;  /* 0x0000080001bc7983 */ /* 0x000f280000300800 */
[----:B------:R-:W4:Y:S04]  /*ad60*/  LDL.LU R200, [R1+0x4] ;  /* 0x0000040001c87983 */ /* 0x000f280000300800 */
[----:B------:R1:W-:Y:S04]  /*ad70*/  STL [R1+0x790], R199 ;  /* 0x000790c701007387 */ /* 0x0003e80000100800 */
[----:B------:R1:W-:Y:S04]  /*ad80*/  STL [R1+0x78c], R198 ;  /* 0x00078cc601007387 */ /* 0x0003e80000100800 */
[----:B------:R-:W4:Y:S01]  /*ad90*/  LDL R237, [R1+0x2e4c] ;  /* 0x002e4c0001ed7983 */ /* 0x000f220000100800 */
[----:B------:R-:W-:-:S03]  /*ada0*/  IMAD R249, R247, R194, R196 ;  /* 0x000000c2f7f97224 */ /* 0x000fc600078e02c4 */
[----:B-1----:R-:W4:Y:S04]  /*adb0*/  LDL R199, [R1+0x2e50] ;  /* 0x002e500001c77983 */ /* 0x002f280000100800 */
[----:B------:R-:W4:Y:S04]  /*adc0*/  LDL R198, [R1+0x2e54] ;  /* 0x002e540001c67983 */ /* 0x000f280000100800 */
[----:B------:R-:W4:Y:S04]  /*add0*/  LDL R194, [R1+0x2e58] ;  /* 0x002e580001c27983 */ /* 0x000f280000100800 */
[----:B------:R-:W4:Y:S01]  /*ade0*/  LDL R196, [R1+0x2e5c] ;  /* 0x002e5c0001c47983 */ /* 0x000f220000100800 */
[----:B------:R-:W-:-:S02]  /*adf0*/  ISETP.GT.U32.AND P3, PT, R247, R240, PT ;  /* 0x000000f0f700720c */ /* 0x000fc40003f64070 */
[C---:B------:R-:W-:Y:S02]  /*ae00*/  ISETP.GT.U32.AND P4, PT, R247.reuse, R250, PT ;  /* 0x000000faf700720c */ /* 0x040fe40003f84070 */
[----:B------:R-:W-:-:S09]  /*ae10*/  ISETP.GT.U32.AND P6, PT, R247, R251, PT ;  /* 0x000000fbf700720c */ /* 0x000fd20003fc4070 */
[--C-:B------:R-:W-:Y:S01]  /*ae20*/  @!P3 IMAD.IADD R240, R240, 0x1, -R247.reuse ;  /* 0x00000001f0f0b824 */ /* 0x100fe200078e0af7 */
[C---:B------:R-:W-:Y:S02]  /*ae30*/  ISETP.GT.U32.AND P3, PT, R247.reuse, R252, PT ;  /* 0x000000fcf700720c */ /* 0x040fe40003f64070 */
[C---:B------:R-:W-:Y:S02]  /*ae40*/  ISETP.GT.U32.AND P1, PT, R247.reuse, R239, PT ;  /* 0x000000eff700720c */ /* 0x040fe40003f24070 */
[----:B------:R-:W-:Y:S01]  /*ae50*/  ISETP.GT.U32.AND P5, PT, R247, R240, PT ;  /* 0x000000f0f700720c */ /* 0x000fe20003fa4070 */
[--C-:B------:R-:W-:Y:S02]  /*ae60*/  @!P4 IMAD.IADD R250, R250, 0x1, -R247.reuse ;  /* 0x00000001fafac824 */ /* 0x100fe400078e0af7 */
[----:B------:R-:W-:-:S06]  /*ae70*/  @!P6 IMAD.IADD R251, R251, 0x1, -R247 ;  /* 0x00000001fbfbe824 */ /* 0x000fcc00078e0af7 */
[----:B------:R-:W-:-:S04]  /*ae80*/  @!P3 IADD3 R252, R252, -R247, RZ ;  /* 0x800000f7fcfcb210 */ /* 0x000fc80007ffe0ff */
[----:B------:R-:W-:Y:S01]  /*ae90*/  ISETP.GT.U32.AND P4, PT, R247, R252, PT ;  /* 0x000000fcf700720c */ /* 0x000fe20003f84070 */
[--C-:B------:R-:W-:Y:S02]  /*aea0*/  @!P5 IMAD.IADD R240, R240, 0x1, -R247.reuse ;  /* 0x00000001f0f0d824 */ /* 0x100fe400078e0af7 */
[----:B------:R-:W-:Y:S01]  /*aeb0*/  @!P1 IMAD.IADD R239, R239, 0x1, -R247 ;  /* 0x00000001efef9824 */ /* 0x000fe200078e0af7 */
[C---:B------:R-:W-:Y:S01]  /*aec0*/  ISETP.GT.U32.AND P1, PT, R247.reuse, R250, PT ;  /* 0x000000faf700720c */ /* 0x040fe20003f24070 */
[C---:B------:R-:W-:Y:S01]  /*aed0*/  IMAD R248, R247.reuse, R190, R193 ;  /* 0x000000bef7f87224 */ /* 0x040fe200078e02c1 */
[----:B------:R-:W-:Y:S01]  /*aee0*/  ISETP.GT.U32.AND P5, PT, R247, R251, PT ;  /* 0x000000fbf700720c */ /* 0x000fe20003fa4070 */
[----:B------:R-:W-:-:S04]  /*aef0*/  IMAD.HI.U32 R189, R246, R192, RZ ;  /* 0x000000c0f6bd7227 */ /* 0x000fc800078e00ff */
[----:B------:R-:W-:Y:S02]  /*af00*/  IMAD.MOV.U32 R190, RZ, RZ, R240 ;  /* 0x000000ffffbe7224 */ /* 0x000fe400078e00f0 */
[----:B------:R-:W-:Y:S02]  /*af10*/  IMAD.MOV R189, RZ, RZ, -R189 ;  /* 0x000000ffffbd7224 */ /* 0x000fe400078e0abd */
[--C-:B------:R-:W-:Y:S02]  /*af20*/  @!P4 IMAD.IADD R252, R252, 0x1, -R247.reuse ;  /* 0x00000001fcfcc824 */ /* 0x100fe400078e0af7 */
[----:B------:R-:W-:Y:S01]  /*af30*/  IMAD R240, R247, R189, R192 ;  /* 0x000000bdf7f07224 */ /* 0x000fe200078e02c0 */
[----:B------:R-:W-:Y:S01]  /*af40*/  IADD3 R189, R195, 0x19a, RZ ;  /* 0x0000019ac3bd7810 */ /* 0x000fe20007ffe0ff */
[----:B------:R-:W-:Y:S01]  /*af50*/  @!P1 IMAD.IADD R250, R250, 0x1, -R247 ;  /* 0x00000001fafa9824 */ /* 0x000fe200078e0af7 */
[----:B------:R-:W-:-:S03]  /*af60*/  @!P5 IADD3 R251, R251, -R247, RZ ;  /* 0x800000f7fbfbd210 */ /* 0x000fc60007ffe0ff */
[----:B------:R1:W-:Y:S01]  /*af70*/  STL [R1+0x35d4], R189 ;  /* 0x0035d4bd01007387 */ /* 0x0003e20000100800 */
[----:B------:R-:W-:Y:S02]  /*af80*/  ISETP.GT.U32.AND P6, PT, R247, R239, PT ;  /* 0x000000eff700720c */ /* 0x000fe40003fc4070 */
[----:B-1----:R-:W-:-:S11]  /*af90*/  IABS R189, R189 ;  /* 0x000000bd00bd7213 */ /* 0x002fd60000000000 */
[----:B------:R-:W-:Y:S01]  /*afa0*/  @!P6 IMAD.IADD R239, R239, 0x1, -R247 ;  /* 0x00000001efefe824 */ /* 0x000fe200078e0af7 */
[----:B--2---:R-:W-:-:S13]  /*afb0*/  ISETP.GT.U32.AND P2, PT, R247, R197, PT ;  /* 0x000000c5f700720c */ /* 0x004fda0003f44070 */
[----:B------:R-:W-:Y:S01]  /*afc0*/  @!P2 IMAD.IADD R197, R197, 0x1, -R247 ;  /* 0x00000001c5c5a824 */ /* 0x000fe200078e0af7 */
[----:B------:R-:W-:-:S04]  /*afd0*/  ISETP.GE.AND P2, PT, R195, RZ, PT ;  /* 0x000000ffc300720c */ /* 0x000fc80003f46270 */
[----:B------:R-:W-:-:S09]  /*afe0*/  ISETP.GT.U32.AND P3, PT, R247, R197, PT ;  /* 0x000000c5f700720c */ /* 0x000fd20003f64070 */
[----:B------:R-:W-:-:S04]  /*aff0*/  @!P2 IMAD.MOV R190, RZ, RZ, -R190 ;  /* 0x000000ffffbea224 */ /* 0x000fc800078e0abe */
[----:B------:R-:W-:Y:S01]  /*b000*/  @!P3 IMAD.IADD R197, R197, 0x1, -R247 ;  /* 0x00000001c5c5b824 */ /* 0x000fe200078e0af7 */
[----:B------:R1:W-:Y:S04]  /*b010*/  STL [R1+0x4c0], R190 ;  /* 0x0004c0be01007387 */ /* 0x0003e80000100800 */
[----:B------:R-:W2:Y:S01]  /*b020*/  LDL.LU R192, [R1+0x20] ;  /* 0x0000200001c07983 */ /* 0x000ea20000300800 */
[C---:B---3--:R-:W-:Y:S02]  /*b030*/  ISETP.GT.U32.AND P2, PT, R247.reuse, R191, PT ;  /* 0x000000bff700720c */ /* 0x048fe40003f44070 */
[C---:B----4-:R-:W-:Y:S02]  /*b040*/  ISETP.GT.U32.AND P3, PT, R247.reuse, R236, PT ;  /* 0x000000ecf700720c */ /* 0x050fe40003f64070 */
[----:B------:R-:W-:-:S02]  /*b050*/  ISETP.GT.U32.AND P4, PT, R247, R188, PT ;  /* 0x000000bcf700720c */ /* 0x000fc40003f84070 */
[----:B------:R-:W-:-:S07]  /*b060*/  ISETP.GT.U32.AND P5, PT, R247, R200, PT ;  /* 0x000000c8f700720c */ /* 0x000fce0003fa4070 */
[----:B------:R-:W-:Y:S01]  /*b070*/  @!P2 IMAD.IADD R191, R191, 0x1, -R247 ;  /* 0x00000001bfbfa824 */ /* 0x000fe200078e0af7 */
[----:B------:R-:W-:Y:S01]  /*b080*/  ISETP.GE.AND P1, PT, R237, RZ, PT ;  /* 0x000000ffed00720c */ /* 0x000fe20003f26270 */
[----:B------:R-:W-:Y:S02]  /*b090*/  IMAD.MOV.U32 R237, RZ, RZ, R189 ;  /* 0x000000ffffed7224 */ /* 0x000fe400078e00bd */
[--C-:B------:R-:W-:Y:S01]  /*b0a0*/  @!P3 IMAD.IADD R236, R236, 0x1, -R247.reuse ;  /* 0x00000001ececb824 */ /* 0x100fe200078e0af7 */
[----:B------:R-:W-:Y:S01]  /*b0b0*/  ISETP.GE.AND P3, PT, R199, RZ, PT ;  /* 0x000000ffc700720c */ /* 0x000fe20003f66270 */
[----:B------:R-:W-:Y:S01]  /*b0c0*/  @!P4 IMAD.IADD R188, R188, 0x1, -R247 ;  /* 0x00000001bcbcc824 */ /* 0x000fe200078e0af7 */
[----:B------:R-:W-:Y:S01]  /*b0d0*/  ISETP.GE.AND P2, PT, R198, RZ, PT ;  /* 0x000000ffc600720c */ /* 0x000fe20003f46270 */
[----:B------:R-:W-:Y:S01]  /*b0e0*/  IMAD.MOV.U32 R189, RZ, RZ, R197 ;  /* 0x000000ffffbd7224 */ /* 0x000fe200078e00c5 */
[----:B------:R-:W3:Y:S01]  /*b0f0*/  LDL.LU R198, [R1+0x1c] ;  /* 0x00001c0001c67983 */ /* 0x000ee20000300800 */
[----:B------:R-:W-:-:S04]  /*b100*/  ISETP.GE.AND P4, PT, R194, RZ, PT ;  /* 0x000000ffc200720c */ /* 0x000fc80003f86270 */
[----:B------:R-:W-:Y:S01]  /*b110*/  @!P1 IMAD.MOV R189, RZ, RZ, -R189 ;  /* 0x000000ffffbd9224 */ /* 0x000fe200078e0abd */
[----:B-1----:R-:W4:Y:S01]  /*b120*/  LDL.LU R190, [R1+0x18] ;  /* 0x0000180001be7983 */ /* 0x002f220000300800 */
[----:B------:R-:W-:Y:S01]  /*b130*/  @!P5 IMAD.IADD R200, R200, 0x1, -R247 ;  /* 0x00000001c8c8d824 */ /* 0x000fe200078e0af7 */
[----:B------:R-:W-:Y:S01]  /*b140*/  ISETP.GE.AND P5, PT, R196, RZ, PT ;  /* 0x000000ffc400720c */ /* 0x000fe20003fa6270 */
[----:B------:R-:W-:Y:S01]  /*b150*/  IMAD.MOV.U32 R197, RZ, RZ, R252 ;  /* 0x000000ffffc57224 */ /* 0x000fe200078e00fc */
[----:B------:R-:W4:Y:S01]  /*b160*/  LDL.LU R199, [R1+0x14] ;  /* 0x0000140001c77983 */ /* 0x000f220000300800 */
[----:B------:R-:W-:-:S03]  /*b170*/  IMAD.HI.U32 R193, R246, R237, RZ ;  /* 0x000000edf6c17227 */ /* 0x000fc600078e00ff */
[----:B------:R-:W4:Y:S01]  /*b180*/  LDL R194, [R1+0x2e60] ;  /* 0x002e600001c27983 */ /* 0x000f220000100800 */
[----:B------:R-:W-:-:S03]  /*b190*/  @!P2 IMAD.MOV R197, RZ, RZ, -R197 ;  /* 0x000000ffffc5a224 */ /* 0x000fc600078e0ac5 */
[----:B------:R-:W4:Y:S04]  /*b1a0*/  LDL R196, [R1+0x2e64] ;  /* 0x002e640001c47983 */ /* 0x000f280000100800 */
[----:B------:R1:W-:Y:S01]  /*b1b0*/  STL [R1+0x4bc], R189 ;  /* 0x0004bcbd01007387 */ /* 0x0003e20000100800 */
[----:B------:R-:W-:Y:S01]  /*b1c0*/  @!P3 IMAD.MOV R251, RZ, RZ, -R251 ;  /* 0x000000fffffbb224 */ /* 0x000fe200078e0afb */
[----:B------:R-:W-:Y:S02]  /*b1d0*/  IADD3 R193, -R193, RZ, RZ ;  /* 0x000000ffc1c17210 */ /* 0x000fe40007ffe1ff */
[----:B------:R1:W-:Y:S04]  /*b1e0*/  STL [R1+0x4b8], R197 ;  /* 0x0004b8c501007387 */ /* 0x0003e80000100800 */
[----:B------:R-:W4:Y:S01]  /*b1f0*/  LDL R252, [R1+0x2e6c] ;  /* 0x002e6c0001fc7983 */ /* 0x000f220000100800 */
[----:B-1----:R-:W-:-:S04]  /*b200*/  IMAD.MOV.U32 R189, RZ, RZ, R250 ;  /* 0x000000ffffbd7224 */ /* 0x002fc800078e00fa */
[----:B------:R-:W-:Y:S01]  /*b210*/  @!P4 IMAD.MOV R189, RZ, RZ, -R189 ;  /* 0x000000ffffbdc224 */ /* 0x000fe200078e0abd */
[----:B------:R-:W4:Y:S01]  /*b220*/  LDL R197, [R1+0x2e68] ;  /* 0x002e680001c57983 */ /* 0x000f220000100800 */
[----:B------:R-:W-:-:S03]  /*b230*/  IMAD.MOV.U32 R250, RZ, RZ, R239 ;  /* 0x000000fffffa7224 */ /* 0x000fc600078e00ef */
[----:B------:R-:W-:Y:S01]  /*b240*/  STL [R1+0x4b4], R251 ;  /* 0x0004b4fb01007387 */ /* 0x000fe20000100800 */
[----:B------:R-:W-:-:S03]  /*b250*/  IMAD R239, R247, R193, R237 ;  /* 0x000000c1f7ef7224 */ /* 0x000fc600078e02ed */
[----:B------:R1:W-:Y:S04]  /*b260*/  STL [R1+0x4b0], R189 ;  /* 0x0004b0bd01007387 */ /* 0x0003e80000100800 */
[----:B-1----:R-:W4:Y:S04]  /*b270*/  LDL R189, [R1+0x2e70] ;  /* 0x002e700001bd7983 */ /* 0x002f280000100800 */
[----:B------:R-:W4:Y:S01]  /*b280*/  LDL.LU R237, [R1+0x3af0] ;  /* 0x003af00001ed7983 */ /* 0x000f220000300800 */
[C---:B------:R-:W-:Y:S02]  /*b290*/  ISETP.GT.U32.AND P6, PT, R247.reuse, R238, PT ;  /* 0x000000eef700720c */ /* 0x040fe40003fc4070 */
[----:B------:R-:W-:-:S02]  /*b2a0*/  ISETP.GT.U32.AND P3, PT, R247, R188, PT ;  /* 0x000000bcf700720c */ /* 0x000fc40003f64070 */
[C---:B------:R-:W-:Y:S02]  /*b2b0*/  ISETP.GT.U32.AND P2, PT, R247.reuse, R236, PT ;  /* 0x000000ecf700720c */ /* 0x040fe40003f44070 */
[C---:B------:R-:W-:Y:S02]  /*b2c0*/  ISETP.GT.U32.AND P1, PT, R247.reuse, R191, PT ;  /* 0x000000bff700720c */ /* 0x040fe40003f24070 */
[----:B------:R-:W-:-:S05]  /*b2d0*/  ISETP.GT.U32.AND P4, PT, R247, R200, PT ;  /* 0x000000c8f700720c */ /* 0x000fca0003f84070 */
[--C-:B------:R-:W-:Y:S02]  /*b2e0*/  @!P6 IMAD.IADD R238, R238, 0x1, -R247.reuse ;  /* 0x00000001eeeee824 */ /* 0x100fe400078e0af7 */
[----:B------:R-:W-:-:S03]  /*b2f0*/  @!P3 IMAD.IADD R188, R188, 0x1, -R247 ;  /* 0x00000001bcbcb824 */ /* 0x000fc600078e0af7 */
[----:B------:R-:W-:Y:S01]  /*b300*/  ISETP.GT.U32.AND P6, PT, R247, R238, PT ;  /* 0x000000eef700720c */ /* 0x000fe20003fc4070 */
[--C-:B------:R-:W-:Y:S01]  /*b310*/  @!P2 IMAD.IADD R236, R236, 0x1, -R247.reuse ;  /* 0x00000001ececa824 */ /* 0x100fe200078e0af7 */
[----:B------:R-:W-:Y:S01]  /*b320*/  @!P5 IADD3 R250, -R250, RZ, RZ ;  /* 0x000000fffafad210 */ /* 0x000fe20007ffe1ff */
[--C-:B------:R-:W-:Y:S02]  /*b330*/  @!P1 IMAD.IADD R191, R191, 0x1, -R247.reuse ;  /* 0x00000001bfbf9824 */ /* 0x100fe400078e0af7 */
[----:B------:R-:W-:Y:S01]  /*b340*/  @!P4 IMAD.IADD R200, R200, 0x1, -R247 ;  /* 0x00000001c8c8c824 */ /* 0x000fe200078e0af7 */
[----:B------:R-:W-:-:S07]  /*b350*/  IADD3 R193, R195, 0x19b, RZ ;  /* 0x0000019bc3c17810 */ /* 0x000fce0007ffe0ff */
[----:B------:R-:W-:Y:S01]  /*b360*/  @!P6 IMAD.IADD R238, R238, 0x1, -R247 ;  /* 0x00000001eeeee824 */ /* 0x000fe200078e0af7 */
[----:B------:R-:W-:Y:S04]  /*b370*/  STL [R1+0x35cc], R193 ;  /* 0x0035ccc101007387 */ /* 0x000fe80000100800 */
[----:B------:R1:W-:Y:S02]  /*b380*/  STL [R1+0x4ac], R250 ;  /* 0x0004acfa01007387 */ /* 0x0003e40000100800 */
[----:B-1----:R-:W-:Y:S02]  /*b390*/  IABS R250, R193 ;  /* 0x000000c100fa7213 */ /* 0x002fe40000000000 */
[----:B--2---:R-:W-:-:S13]  /*b3a0*/  ISETP.GT.U32.AND P5, PT, R247, R192, PT ;  /* 0x000000c0f700720c */ /* 0x004fda0003fa4070 */
[----:B------:R-:W-:Y:S01]  /*b3b0*/  @!P5 IMAD.IADD R192, R192, 0x1, -R247 ;  /* 0x00000001c0c0d824 */ /* 0x000fe200078e0af7 */
[C---:B---3--:R-:W-:Y:S02]  /*b3c0*/  ISETP.GT.U32.AND P1, PT, R247.reuse, R198, PT ;  /* 0x000000c6f700720c */ /* 0x048fe40003f24070 */
[C---:B----4-:R-:W-:Y:S02]  /*b3d0*/  ISETP.GT.U32.AND P3, PT, R247.reuse, R199, PT ;  /* 0x000000c7f700720c */ /* 0x050fe40003f64070 */
[----:B------:R-:W-:Y:S02]  /*b3e0*/  ISETP.GT.U32.AND P2, PT, R247, R190, PT ;  /* 0x000000bef700720c */ /* 0x000fe40003f44070 */
[----:B------:R-:W-:-:S07]  /*b3f0*/  ISETP.GE.AND P4, PT, R194, RZ, PT ;  /* 0x000000ffc200720c */ /* 0x000fce0003f86270 */
[----:B------:R-:W-:Y:S01]  /*b400*/  @!P1 IMAD.IADD R198, R198, 0x1, -R247 ;  /* 0x00000001c6c69824 */ /* 0x000fe200078e0af7 */
[----:B------:R-:W2:Y:S01]  /*b410*/  LDL.LU R194, [R1+0x30] ;  /* 0x0000300001c27983 */ /* 0x000ea20000300800 */
[----:B------:R-:W-:-:S03]  /*b420*/  ISETP.GE.AND P5, PT, R196, RZ, PT ;  /* 0x000000ffc400720c */ /* 0x000fc60003fa6270 */
[----:B------:R-:W3:Y:S01]  /*b430*/  LDL.LU R196, [R1+0x2c] ;  /* 0x00002c0001c47983 */ /* 0x000ee20000300800 */
[----:B------:R-:W-:-:S03]  /*b440*/  @!P3 IADD3 R199, R199, -R247, RZ ;  /* 0x800000f7c7c7b210 */ /* 0x000fc60007ffe0ff */
[----:B------:R-:W4:Y:S01]  /*b450*/  LDL.LU R193, [R1+0x28] ;  /* 0x0000280001c17983 */ /* 0x000f220000300800 */
[----:B------:R-:W-:Y:S01]  /*b460*/  @!P2 IMAD.IADD R190, R190, 0x1, -R247 ;  /* 0x00000001bebea824 */ /* 0x000fe200078e0af7 */
[----:B------:R-:W-:Y:S01]  /*b470*/  ISETP.GE.AND P2, PT, R252, RZ, PT ;  /* 0x000000fffc00720c */ /* 0x000fe20003f46270 */
[----:B------:R-:W-:Y:S01]  /*b480*/  IMAD.MOV.U32 R252, RZ, RZ, R236 ;  /* 0x000000fffffc7224 */ /* 0x000fe200078e00ec */
[----:B------:R-:W-:Y:S02]  /*b490*/  ISETP.GE.AND P1, PT, R197, RZ, PT ;  /* 0x000000ffc500720c */ /* 0x000fe40003f26270 */
[----:B------:R-:W2:Y:S01]  /*b4a0*/  LDL.LU R197, [R1+0x24] ;  /* 0x0000240001c57983 */ /* 0x000ea20000300800 */
[----:B------:R-:W-:Y:S01]  /*b4b0*/  ISETP.GE.AND P3, PT, R189, RZ, PT ;  /* 0x000000ffbd00720c */ /* 0x000fe20003f66270 */
[----:B------:R-:W-:Y:S02]  /*b4c0*/  IMAD.MOV.U32 R189, RZ, RZ, R191 ;  /* 0x000000ffffbd7224 */ /* 0x000fe400078e00bf */
[----:B------:R-:W2:Y:S01]  /*b4d0*/  LDL R191, [R1+0x2e74] ;  /* 0x002e740001bf7983 */ /* 0x000ea20000100800 */
[----:B------:R-:W-:Y:S01]  /*b4e0*/  ISETP.GT.U32.AND P6, PT, R247, R237, PT ;  /* 0x000000edf700720c */ /* 0x000fe20003fc4070 */
[----:B------:R-:W-:-:S02]  /*b4f0*/  @!P4 IMAD.MOV R189, RZ, RZ, -R189 ;  /* 0x000000ffffbdc224 */ /* 0x000fc400078e0abd */
[----:B------:R-:W2:Y:S01]  /*b500*/  LDL.LU R236, [R1+0x3aec] ;  /* 0x003aec0001ec7983 */ /* 0x000ea20000300800 */
[----:B------:R-:W-:-:S03]  /*b510*/  ISETP.GT.U32.AND P4, PT, R247, R192, PT ;  /* 0x000000c0f700720c */ /* 0x000fc60003f84070 */
[----:B------:R1:W-:Y:S04]  /*b520*/  STL [R1+0x4a8], R189 ;  /* 0x0004a8bd01007387 */ /* 0x0003e80000100800 */
[----:B------:R1:W-:Y:S02]  /*b530*/  STL [R1+0x4a4], R252 ;  /* 0x0004a4fc01007387 */ /* 0x0003e40000100800 */
[----:B------:R-:W-:Y:S02]  /*b540*/  @!P6 IMAD.IADD R237, R237, 0x1, -R247 ;  /* 0x00000001edede824 */ /* 0x000fe400078e0af7 */
[----:B------:R-:W2:Y:S04]  /*b550*/  LDL R247, [R1+0x4a4] ;  /* 0x0004a40001f77983 */ /* 0x000ea80000100800 */
[----:B-1----:R-:W3:Y:S01]  /*b560*/  LDL R189, [R1+0x2e78] ;  /* 0x002e780001bd7983 */ /* 0x002ee20000100800 */
[----:B------:R-:W-:-:S02]  /*b570*/  IMAD.MOV.U32 R252, RZ, RZ, R188 ;  /* 0x000000fffffc7224 */ /* 0x000fc400078e00bc */
[----:B------:R-:W-:Y:S02]  /*b580*/  IMAD.MOV.U32 R188, RZ, RZ, R200 ;  /* 0x000000ffffbc7224 */ /* 0x000fe400078e00c8 */
[----:B------:R-:W3:Y:S01]  /*b590*/  LDL R200, [R1+0x2e7c] ;  /* 0x002e7c0001c87983 */ /* 0x000ee20000100800 */
[----:B------:R-:W-:Y:S01]  /*b5a0*/  @!P1 IADD3 R252, -R252, RZ, RZ ;  /* 0x000000fffcfc9210 */ /* 0x000fe20007ffe1ff */
[----:B------:R-:W-:Y:S02]  /*b5b0*/  @!P2 IMAD.MOV R188, RZ, RZ, -R188 ;  /* 0x000000ffffbca224 */ /* 0x000fe400078e0abc */
[----:B------:R-:W-:-:S04]  /*b5c0*/  IMAD.HI.U32 R251, R246, R250, RZ ;  /* 0x000000faf6fb7227 */ /* 0x000fc800078e00ff */
[----:B------:R-:W-:Y:S02]  /*b5d0*/  IMAD.MOV R251, RZ, RZ, -R251 ;  /* 0x000000fffffb7224 */ /* 0x000fe400078e0afb */
[----:B--2---:R-:W-:-:S05]  /*b5e0*/  @!P5 IMAD.MOV R247, RZ, RZ, -R247 ;  /* 0x000000fffff7d224 */ /* 0x004fca00078e0af7 */
[----:B------:R1:W-:Y:S04]  /*b5f0*/  @!P5 STL [R1+0x4a4], R247 ;  /* 0x0004a4f70100d387 */ /* 0x0003e80000100800 */
[----:B------:R2:W-:Y:S04]  /*b600*/  STL [R1+0x4a0], R188 ;  /* 0x0004a0bc01007387 */ /* 0x0005e80000100800 */
[----:B------:R3:W-:Y:S01]  /*b610*/  STL [R1+0x490], R252 ;  /* 0x000490fc01007387 */ /* 0x0007e20000100800 */
[----:B-1----:R-:W-:-:S04]  /*b620*/  IABS R247, c[0x0][0x17c] ;  /* 0x00005f0000f77a13 */ /* 0x002fc80000000000 */
[C---:B------:R-:W-:Y:S01]  /*b630*/  ISETP.GT.U32.AND P5, PT, R247.reuse, R198, PT ;  /* 0x000000c6f700720c */ /* 0x040fe20003fa4070 */
[----:B--2---:R-:W2:Y:S01]  /*b640*/  LDL R188, [R1+0x2e84] ;  /* 0x002e840001bc7983 */ /* 0x004ea20000100800 */
[----:B---3--:R-:W-:Y:S02]  /*b650*/  IMAD.MOV.U32 R252, RZ, RZ, R238 ;  /* 0x000000fffffc7224 */ /* 0x008fe400078e00ee */
[----:B------:R-:W-:Y:S02]  /*b660*/  IMAD R238, R247, R251, R250 ;  /* 0x000000fbf7ee7224 */ /* 0x000fe400078e02fa */
[----:B------:R-:W-:-:S04]  /*b670*/  IMAD.MOV.U32 R250, RZ, RZ, R252 ;  /* 0x000000fffffa7224 */ /* 0x000fc800078e00fc */
[----:B------:R-:W-:Y:S01]  /*b680*/  @!P3 IMAD.MOV R250, RZ, RZ, -R250 ;  /* 0x000000fffffab224 */ /* 0x000fe200078e0afa */
[C---:B------:R-:W-:Y:S01]  /*b690*/  ISETP.GT.U32.AND P2, PT, R247.reuse, R199, PT ;  /* 0x000000c7f700720c */ /* 0x040fe20003f44070 */
[----:B------:R1:W-:Y:S01]  /*b6a0*/  STL [R1+0x49c], R252 ;  /* 0x00049cfc01007387 */ /* 0x0003e20000100800 */
[--C-:B------:R-:W-:Y:S01]  /*b6b0*/  @!P4 IMAD.IADD R192, R192, 0x1, -R247.reuse ;  /* 0x00000001c0c0c824 */ /* 0x100fe200078e0af7 */
[C---:B------:R-:W-:Y:S02]  /*b6c0*/  ISETP.GT.U32.AND P4, PT, R247.reuse, R196, PT ;  /* 0x000000c4f700720c */ /* 0x040fe40003f84070 */
[----:B------:R3:W-:Y:S01]  /*b6d0*/  @!P3 STL [R1+0x49c], R250 ;  /* 0x00049cfa0100b387 */ /* 0x0007e20000100800 */
[C---:B------:R-:W-:Y:S01]  /*b6e0*/  ISETP.GT.U32.AND P3, PT, R247.reuse, R194, PT ;  /* 0x000000c2f700720c */ /* 0x040fe20003f64070 */
[----:B------:R-:W-:Y:S01]  /*b6f0*/  @!P5 IMAD.IADD R198, R198, 0x1, -R247 ;  /* 0x00000001c6c6d824 */ /* 0x000fe200078e0af7 */
[C---:B------:R-:W-:Y:S02]  /*b700*/  ISETP.GT.U32.AND P1, PT, R247.reuse, R190, PT ;  /* 0x000000bef700720c */ /* 0x040fe40003f24070 */
[----:B------:R-:W-:-:S02]  /*b710*/  ISETP.GT.U32.AND P6, PT, R247, R237, PT ;  /* 0x000000edf700720c */ /* 0x000fc40003fc4070 */
[----:B----4-:R-:W-:Y:S02]  /*b720*/  ISETP.GT.U32.AND P5, PT, R247, R193, PT ;  /* 0x000000c1f700720c */ /* 0x010fe40003fa4070 */
[----:B-1----:R-:W-:Y:S01]  /*b730*/  IADD3 R252, R195, 0x19c, RZ ;  /* 0x0000019cc3fc7810 */ /* 0x002fe20007ffe0ff */
[--C-:B------:R-:W-:Y:S01]  /*b740*/  @!P2 IMAD.IADD R199, R199, 0x1, -R247.reuse ;  /* 0x00000001c7c7a824 */ /* 0x100fe200078e0af7 */
[----:B------:R-:W-:Y:S01]  /*b750*/  ISETP.GE.AND P2, PT, R191, RZ, PT ;  /* 0x000000ffbf00720c */ /* 0x000fe20003f46270 */
[--C-:B------:R-:W-:Y:S01]  /*b760*/  @!P4 IMAD.IADD R196, R196, 0x1, -R247.reuse ;  /* 0x00000001c4c4c824 */ /* 0x100fe200078e0af7 */
[----:B---3--:R-:W-:Y:S01]  /*b770*/  IABS R250, R252 ;  /* 0x000000fc00fa7213 */ /* 0x008fe20000000000 */
[----:B------:R1:W-:Y:S01]  /*b780*/  STL [R1+0x35b8], R252 ;  /* 0x0035b8fc01007387 */ /* 0x0003e20000100800 */
[--C-:B------:R-:W-:Y:S01]  /*b790*/  @!P3 IMAD.IADD R194, R194, 0x1, -R247.reuse ;  /* 0x00000001c2c2b824 */ /* 0x100fe200078e0af7 */
[----:B------:R-:W-:Y:S02]  /*b7a0*/  ISETP.GE.AND P3, PT, R189, RZ, PT ;  /* 0x000000ffbd00720c */ /* 0x000fe40003f66270 */
[----:B------:R-:W3:Y:S01]  /*b7b0*/  LDL.LU R191, [R1+0x40] ;  /* 0x0000400001bf7983 */ /* 0x000ee20000300800 */
[--C-:B------:R-:W-:Y:S01]  /*b7c0*/  @!P1 IMAD.IADD R190, R190, 0x1, -R247.reuse ;  /* 0x00000001bebe9824 */ /* 0x100fe200078e0af7 */
[----:B------:R-:W-:Y:S01]  /*b7d0*/  @!P6 IADD3 R237, R237, -R247, RZ ;  /* 0x800000f7edede210 */ /* 0x000fe20007ffe0ff */
[----:B------:R-:W-:Y:S01]  /*b7e0*/  @!P5 IMAD.IADD R193, R193, 0x1, -R247 ;  /* 0x00000001c1c1d824 */ /* 0x000fe200078e0af7 */
[----:B------:R-:W-:Y:S01]  /*b7f0*/  ISETP.GE.AND P4, PT, R200, RZ, PT ;  /* 0x000000ffc800720c */ /* 0x000fe20003f86270 */
[----:B-1----:R-:W4:Y:S01]  /*b800*/  LDL.LU R252, [R1+0x3c] ;  /* 0x00003c0001fc7983 */ /* 0x002f220000300800 */
[----:B------:R-:W-:-:S02]  /*b810*/  ISETP.GT.U32.AND P1, PT, R247, R197, PT ;  /* 0x000000c5f700720c */ /* 0x000fc40003f24070 */
[----:B------:R-:W-:Y:S01]  /*b820*/  ISETP.GT.U32.AND P6, PT, R247, R236, PT ;  /* 0x000000ecf700720c */ /* 0x000fe20003fc4070 */
[----:B------:R-:W2:Y:S04]  /*b830*/  LDL.LU R189, [R1+0x38] ;  /* 0x0000380001bd7983 */ /* 0x000ea80000300800 */
[----:B------:R-:W2:Y:S04]  /*b840*/  LDL.LU R200, [R1+0x34] ;  /* 0x0000340001c87983 */ /* 0x000ea80000300800 */
[----:B------:R-:W2:Y:S02]  /*b850*/  LDL R247, [R1+0x2e80] ;  /* 0x002e800001f77983 */ /* 0x000ea40000100800 */
[----:B--2---:R-:W-:-:S02]  /*b860*/  ISETP.GE.AND P5, PT, R247, RZ, PT ;  /* 0x000000fff700720c */ /* 0x004fc40003fa6270 */
[----:B------:R-:W-:-:S05]  /*b870*/  IABS R247, c[0x0][0x17c] ;  /* 0x00005f0000f77a13 */ /* 0x000fca0000000000 */
[--C-:B------:R-:W-:Y:S01]  /*b880*/  @!P1 IMAD.IADD R197, R197, 0x1, -R247.reuse ;  /* 0x00000001c5c59824 */ /* 0x100fe200078e0af7 */
[----:B------:R-:W-:Y:S01]  /*b890*/  ISETP.GE.AND P1, PT, R188, RZ, PT ;  /* 0x000000ffbc00720c */ /* 0x000fe20003f26270 */
[----:B------:R-:W-:Y:S02]  /*b8a0*/  IMAD.MOV.U32 R188, RZ, RZ, R192 ;  /* 0x000000ffffbc7224 */ /* 0x000fe400078e00c0 */
[----:B------:R-:W2:Y:S01]  /*b8b0*/  LDL R192, [R1+0x2e88] ;  /* 0x002e880001c07983 */ /* 0x000ea20000100800 */
[----:B------:R-:W-:Y:S02]  /*b8c0*/  @!P6 IMAD.IADD R236, R236, 0x1, -R247 ;  /* 0x00000001ecece824 */ /* 0x000fe400078e0af7 */
[----:B------:R-:W-:Y:S01]  /*b8d0*/  @!P2 IMAD.MOV R188, RZ, RZ, -R188 ;  /* 0x000000ffffbca224 */ /* 0x000fe200078e0abc */
[----:B------:R1:W-:Y:S01]  /*b8e0*/  STL [R1+0x494], R198 ;  /* 0x000494c601007387 */ /* 0x0003e20000100800 */
[----:B------:R-:W-:-:S03]  /*b8f0*/  ISETP.GT.U32.AND P2, PT, R247, R194, PT ;  /* 0x000000c2f700720c */ /* 0x000fc60003f44070 */
[----:B------:R-:W2:Y:S04]  /*b900*/  LDL R247, [R1+0x494] ;  /* 0x0004940001f77983 */ /* 0x000ea80000100800 */
[----:B-1----:R-:W3:Y:S04]  /*b910*/  LDL R198, [R1+0x2e8c] ;  /* 0x002e8c0001c67983 */ /* 0x002ee80000100800 */
[----:B------:R1:W-:Y:S02]  /*b920*/  STL [R1+0x498], R188 ;  /* 0x000498bc01007387 */ /* 0x0003e40000100800 */
[----:B-1----:R-:W-:-:S02]  /*b930*/  MOV R188, R199 ;  /* 0x000000c700bc7202 */ /* 0x002fc40000000f00 */
[----:B------:R-:W3:Y:S01]  /*b940*/  LDL R199, [R1+0x2e90] ;  /* 0x002e900001c77983 */ /* 0x000ee20000100800 */
[----:B------:R-:W-:Y:S02]  /*b950*/  @!P4 IMAD.MOV R190, RZ, RZ, -R190 ;  /* 0x000000ffffbec224 */ /* 0x000fe400078e0abe */
        /* <DEDUP_REMOVED lines=14> */
[----:B------:R1:W-:Y:S01]  /*ba40*/  STL [R1+0x484], R190 ;  /* 0x000484be01007387 */ /* 0x0003e20000100800 */
[C---:B------:R-:W-:Y:S01]  /*ba50*/  ISETP.GT.U32.AND P5, PT, R247.reuse, R197, PT ;  /* 0x000000c5f700720c */ /* 0x040fe20003fa4070 */
[--C-:B------:R-:W-:Y:S02]  /*ba60*/  @!P2 IMAD.IADD R194, R194, 0x1, -R247.reuse ;  /* 0x00000001c2c2a824 */ /* 0x100fe400078e0af7 */
[----:B------:R3:W-:Y:S01]  /*ba70*/  @!P1 STL [R1+0x484], R250 ;  /* 0x000484fa01009387 */ /* 0x0007e20000100800 */
[C---:B------:R-:W-:Y:S01]  /*ba80*/  ISETP.GT.U32.AND P1, PT, R247.reuse, R191, PT ;  /* 0x000000bff700720c */ /* 0x040fe20003f24070 */
[----:B------:R-:W-:Y:S01]  /*ba90*/  @!P3 IMAD.IADD R196, R196, 0x1, -R247 ;  /* 0x00000001c4c4b824 */ /* 0x000fe200078e0af7 */
[C---:B----4-:R-:W-:Y:S02]  /*baa0*/  ISETP.GT.U32.AND P2, PT, R247.reuse, R252, PT ;  /* 0x000000fcf700720c */ /* 0x050fe40003f44070 */
[----:B------:R-:W-:-:S02]  /*bab0*/  ISETP.GT.U32.AND P4, PT, R247, R193, PT ;  /* 0x000000c1f700720c */ /* 0x000fc40003f84070 */
[C---:B------:R-:W-:Y:S02]  /*bac0*/  ISETP.GT.U32.AND P6, PT, R247.reuse, R236, PT ;  /* 0x000000ecf700720c */ /* 0x040fe40003fc4070 */
[----:B------:R-:W-:Y:S02]  /*bad0*/  ISETP.GT.U32.AND P3, PT, R247, R189, PT ;  /* 0x000000bdf700720c */ /* 0x000fe40003f64070 */
[----:B-1----:R-:W-:Y:S01]  /*bae0*/  IADD3 R190, R195, 0x19d, RZ ;  /* 0x0000019dc3be7810 */ /* 0x002fe20007ffe0ff */
[--C-:B------:R-:W-:Y:S01]  /*baf0*/  @!P5 IMAD.IADD R197, R197, 0x1, -R247.reuse ;  /* 0x00000001c5c5d824 */ /* 0x100fe200078e0af7 */
[----:B------:R-:W-:Y:S01]  /*bb00*/  ISETP.GE.AND P5, PT, R192, RZ, PT ;  /* 0x000000ffc000720c */ /* 0x000fe20003fa6270 */
[--C-:B------:R-:W-:Y:S01]  /*bb10*/  @!P1 IMAD.IADD R191, R191, 0x1, -R247.reuse ;  /* 0x00000001bfbf9824 */ /* 0x100fe200078e0af7 */
[----:B------:R-:W-:Y:S01]  /*bb20*/  ISETP.GE.AND P1, PT, R198, RZ, PT ;  /* 0x000000ffc600720c */ /* 0x000fe20003f26270 */
[----:B------:R1:W-:Y:S01]  /*bb30*/  STL [R1+0x35a4], R190 ;  /* 0x0035a4be01007387 */ /* 0x0003e20000100800 */
[----:B---3--:R-:W-:Y:S01]  /*bb40*/  IABS R250, R190 ;  /* 0x000000be00fa7213 */ /* 0x008fe20000000000 */
[----:B------:R-:W-:-:S02]  /*bb50*/  @!P2 IMAD.IADD R252, R252, 0x1, -R247 ;  /* 0x00000001fcfca824 */ /* 0x000fc400078e0af7 */
[----:B------:R-:W3:Y:S01]  /*bb60*/  LDL.LU R192, [R1+0x50] ;  /* 0x0000500001c07983 */ /* 0x000ee20000300800 */
[----:B------:R-:W-:Y:S01]  /*bb70*/  @!P4 IADD3 R193, R193, -R247, RZ ;  /* 0x800000f7c1c1c210 */ /* 0x000fe20007ffe0ff */
[--C-:B------:R-:W-:Y:S01]  /*bb80*/  @!P6 IMAD.IADD R236, R236, 0x1, -R247.reuse ;  /* 0x00000001ecece824 */ /* 0x100fe200078e0af7 */
[----:B------:R-:W-:Y:S01]  /*bb90*/  ISETP.GE.AND P2, PT, R199, RZ, PT ;  /* 0x000000ffc700720c */ /* 0x000fe20003f46270 */
[----:B------:R-:W4:Y:S01]  /*bba0*/  LDL.LU R198, [R1+0x4c] ;  /* 0x00004c0001c67983 */ /* 0x000f220000300800 */
[----:B------:R-:W-:Y:S01]  /*bbb0*/  ISETP.GT.U32.AND P4, PT, R247, R200, PT ;  /* 0x000000c8f700720c */ /* 0x000fe20003f84070 */
[----:B------:R-:W-:Y:S01]  /*bbc0*/  @!P3 IMAD.IADD R189, R189, 0x1, -R247 ;  /* 0x00000001bdbdb824 */ /* 0x000fe200078e0af7 */
[----:B------:R-:W-:Y:S01]  /*bbd0*/  ISETP.GT.U32.AND P6, PT, R247, R235, PT ;  /* 0x000000ebf700720c */ /* 0x000fe20003fc4070 */
[----:B-1----:R-:W2:Y:S04]  /*bbe0*/  LDL.LU R190, [R1+0x48] ;  /* 0x0000480001be7983 */ /* 0x002ea80000300800 */
[----:B------:R-:W2:Y:S04]  /*bbf0*/  LDL.LU R199, [R1+0x44] ;  /* 0x0000440001c77983 */ /* 0x000ea80000300800 */
[----:B------:R-:W2:Y:S02]  /*bc00*/  LDL R247, [R1+0x2e94] ;  /* 0x002e940001f77983 */ /* 0x000ea40000100800 */
[----:B--2---:R-:W-:-:S02]  /*bc10*/  ISETP.GE.AND P3, PT, R247, RZ, PT ;  /* 0x000000fff700720c */ /* 0x004fc40003f66270 */
[----:B------:R-:W-:-:S05]  /*bc20*/  IABS R247, c[0x0][0x17c] ;  /* 0x00005f0000f77a13 */ /* 0x000fca0000000000 */
[----:B------:R-:W-:Y:S01]  /*bc30*/  @!P4 IMAD.IADD R200, R200, 0x1, -R247 ;  /* 0x00000001c8c8c824 */ /* 0x000fe200078e0af7 */
[----:B------:R-:W-:Y:S01]  /*bc40*/  ISETP.GE.AND P4, PT, R188, RZ, PT ;  /* 0x000000ffbc00720c */ /* 0x000fe20003f86270 */
[----:B------:R-:W-:Y:S01]  /*bc50*/  IMAD.MOV.U32 R188, RZ, RZ, R194 ;  /* 0x000000ffffbc7224 */ /* 0x000fe200078e00c2 */
[----:B------:R-:W-:Y:S01]  /*bc60*/  @!P6 IADD3 R235, R235, -R247, RZ ;  /* 0x800000f7ebebe210 */ /* 0x000fe20007ffe0ff */
[----:B------:R-:W2:Y:S02]  /*bc70*/  LDL R194, [R1+0x2e9c] ;  /* 0x002e9c0001c27983 */ /* 0x000ea40000100800 */
[----:B------:R-:W-:Y:S01]  /*bc80*/  @!P5 IMAD.MOV R188, RZ, RZ, -R188 ;  /* 0x000000ffffbcd224 */ /* 0x000fe200078e0abc */
[----:B------:R-:W-:Y:S01]  /*bc90*/  ISETP.GT.U32.AND P5, PT, R247, R191, PT ;  /* 0x000000bff700720c */ /* 0x000fe20003fa4070 */
[----:B------:R1:W-:Y:S04]  /*bca0*/  STL [R1+0x480], R196 ;  /* 0x000480c401007387 */ /* 0x0003e80000100800 */
[----:B------:R-:W2:Y:S04]  /*bcb0*/  LDL R247, [R1+0x480] ;  /* 0x0004800001f77983 */ /* 0x000ea80000100800 */
[----:B-1----:R-:W3:Y:S04]  /*bcc0*/  LDL R196, [R1+0x2ea0] ;  /* 0x002ea00001c47983 */ /* 0x002ee80000100800 */
[----:B------:R1:W-:Y:S02]  /*bcd0*/  STL [R1+0x46c], R188 ;  /* 0x00046cbc01007387 */ /* 0x0003e40000100800 */
[----:B-1----:R-:W-:-:S02]  /*bce0*/  IMAD.MOV.U32 R188, RZ, RZ, R197 ;  /* 0x000000ffffbc7224 */ /* 0x002fc400078e00c5 */
        /* <DEDUP_REMOVED lines=17> */
[----:B------:R-:W-:-:S03]  /*be00*/  ISETP.GT.U32.AND P3, PT, R247, R200, PT ;  /* 0x000000c8f700720c */ /* 0x000fc60003f64070 */
[----:B------:R3:W-:Y:S01]  /*be10*/  @!P4 STL [R1+0x474], R250 ;  /* 0x000474fa0100c387 */ /* 0x0007e20000100800 */
[----:B------:R-:W-:Y:S02]  /*be20*/  ISETP.GT.U32.AND P4, PT, R247, R192, PT ;  /* 0x000000c0f700720c */ /* 0x000fe40003f84070 */
[----:B------:R-:W-:Y:S01]  /*be30*/  @!P5 IADD3 R191, R191, -R247, RZ ;  /* 0x800000f7bfbfd210 */ /* 0x000fe20007ffe0ff */
[----:B------:R-:W-:Y:S01]  /*be40*/  @!P1 IMAD.IADD R252, R252, 0x1, -R247 ;  /* 0x00000001fcfc9824 */ /* 0x000fe200078e0af7 */
[C---:B----4-:R-:W-:Y:S02]  /*be50*/  ISETP.GT.U32.AND P5, PT, R247.reuse, R198, PT ;  /* 0x000000c6f700720c */ /* 0x050fe40003fa4070 */
[C---:B------:R-:W-:Y:S02]  /*be60*/  ISETP.GT.U32.AND P2, PT, R247.reuse, R189, PT ;  /* 0x000000bdf700720c */ /* 0x040fe40003f44070 */
[C---:B------:R-:W-:Y:S02]  /*be70*/  ISETP.GT.U32.AND P6, PT, R247.reuse, R235, PT ;  /* 0x000000ebf700720c */ /* 0x040fe40003fc4070 */
[----:B------:R-:W-:-:S02]  /*be80*/  ISETP.GT.U32.AND P1, PT, R247, R190, PT ;  /* 0x000000bef700720c */ /* 0x000fc40003f24070 */
[----:B-1----:R-:W-:Y:S01]  /*be90*/  IADD3 R193, R195, 0x19e, RZ ;  /* 0x0000019ec3c17810 */ /* 0x002fe20007ffe0ff */
[--C-:B------:R-:W-:Y:S01]  /*bea0*/  @!P3 IMAD.IADD R200, R200, 0x1, -R247.reuse ;  /* 0x00000001c8c8b824 */ /* 0x100fe200078e0af7 */
[----:B------:R-:W-:Y:S01]  /*beb0*/  ISETP.GE.AND P3, PT, R194, RZ, PT ;  /* 0x000000ffc200720c */ /* 0x000fe20003f66270 */
[--C-:B------:R-:W-:Y:S01]  /*bec0*/  @!P4 IMAD.IADD R192, R192, 0x1, -R247.reuse ;  /* 0x00000001c0c0c824 */ /* 0x100fe200078e0af7 */
[----:B------:R-:W-:Y:S01]  /*bed0*/  ISETP.GE.AND P4, PT, R196, RZ, PT ;  /* 0x000000ffc400720c */ /* 0x000fe20003f86270 */
[----:B------:R1:W-:Y:S01]  /*bee0*/  STL [R1+0x3588], R193 ;  /* 0x003588c101007387 */ /* 0x0003e20000100800 */
[----:B---3--:R-:W-:Y:S01]  /*bef0*/  IABS R250, R193 ;  /* 0x000000c100fa7213 */ /* 0x008fe20000000000 */
[--C-:B------:R-:W-:Y:S02]  /*bf00*/  @!P5 IMAD.IADD R198, R198, 0x1, -R247.reuse ;  /* 0x00000001c6c6d824 */ /* 0x100fe400078e0af7 */
[----:B------:R-:W3:Y:S01]  /*bf10*/  LDL.LU R194, [R1+0x60] ;  /* 0x0000600001c27983 */ /* 0x000ee20000300800 */
[--C-:B------:R-:W-:Y:S01]  /*bf20*/  @!P2 IMAD.IADD R189, R189, 0x1, -R247.reuse ;  /* 0x00000001bdbda824 */ /* 0x100fe200078e0af7 */
[----:B------:R-:W-:Y:S01]  /*bf30*/  ISETP.GE.AND P5, PT, R197, RZ, PT ;  /* 0x000000ffc500720c */ /* 0x000fe20003fa6270 */
[--C-:B------:R-:W-:Y:S01]  /*bf40*/  @!P6 IMAD.IADD R235, R235, 0x1, -R247.reuse ;  /* 0x00000001ebebe824 */ /* 0x100fe200078e0af7 */
[----:B------:R-:W4:Y:S01]  /*bf50*/  LDL.LU R196, [R1+0x5c] ;  /* 0x00005c0001c47983 */ /* 0x000f220000300800 */
[C---:B------:R-:W-:Y:S01]  /*bf60*/  ISETP.GT.U32.AND P2, PT, R247.reuse, R199, PT ;  /* 0x000000c7f700720c */ /* 0x040fe20003f44070 */
[----:B------:R-:W-:Y:S01]  /*bf70*/  @!P1 IMAD.IADD R190, R190, 0x1, -R247 ;  /* 0x00000001bebe9824 */ /* 0x000fe200078e0af7 */
[----:B------:R-:W-:Y:S01]  /*bf80*/  ISETP.GT.U32.AND P6, PT, R247, R234, PT ;  /* 0x000000eaf700720c */ /* 0x000fe20003fc4070 */
[----:B-1----:R-:W2:Y:S04]  /*bf90*/  LDL.LU R193, [R1+0x58] ;  /* 0x0000580001c17983 */ /* 0x002ea80000300800 */
[----:B------:R-:W2:Y:S04]  /*bfa0*/  LDL.LU R197, [R1+0x54] ;  /* 0x0000540001c57983 */ /* 0x000ea80000300800 */
[----:B------:R-:W2:Y:S02]  /*bfb0*/  LDL R247, [R1+0x2ea8] ;  /* 0x002ea80001f77983 */ /* 0x000ea40000100800 */
[----:B--2---:R-:W-:-:S02]  /*bfc0*/  ISETP.GE.AND P1, PT, R247, RZ, PT ;  /* 0x000000fff700720c */ /* 0x004fc40003f26270 */
[----:B------:R-:W-:-:S05]  /*bfd0*/  IABS R247, c[0x0][0x17c] ;  /* 0x00005f0000f77a13 */ /* 0x000fca0000000000 */
[--C-:B------:R-:W-:Y:S01]  /*bfe0*/  @!P2 IMAD.IADD R199, R199, 0x1, -R247.reuse ;  /* 0x00000001c7c7a824 */ /* 0x100fe200078e0af7 */
[----:B------:R-:W-:Y:S02]  /*bff0*/  ISETP.GE.AND P2, PT, R188, RZ, PT ;  /* 0x000000ffbc00720c */ /* 0x000fe40003f46270 */
[----:B------:R-:W-:Y:S02]  /*c000*/  MOV R188, R191 ;  /* 0x000000bf00bc7202 */ /* 0x000fe40000000f00 */
[----:B------:R-:W2:Y:S03]  /*c010*/  LDL R191, [R1+0x2eb0] ;  /* 0x002eb00001bf7983 */ /* 0x000ea60000100800 */
[----:B------:R-:W-:Y:S01]  /*c020*/  @!P3 IMAD.MOV R188, RZ, RZ, -R188 ;  /* 0x000000ffffbcb224 */ /* 0x000fe200078e0abc */
[----:B------:R-:W-:Y:S01]  /*c030*/  ISETP.GT.U32.AND P3, PT, R247, R192, PT ;  /* 0x000000c0f700720c */ /* 0x000fe20003f64070 */
[----:B------:R-:W-:-:S03]  /*c040*/  @!P6 IMAD.IADD R234, R234, 0x1, -R247 ;  /* 0x00000001eaeae824 */ /* 0x000fc600078e0af7 */
[----:B------:R1:W-:Y:S04]  /*c050*/  STL [R1+0x470], R188 ;  /* 0x000470bc01007387 */ /* 0x0003e80000100800 */
[----:B------:R3:W-:Y:S04]  /*c060*/  STL [R1+0x468], R252 ;  /* 0x000468fc01007387 */ /* 0x0007e80000100800 */
[----:B------:R-:W2:Y:S04]  /*c070*/  LDL R247, [R1+0x468] ;  /* 0x0004680001f77983 */ /* 0x000ea80000100800 */
[----:B-1----:R-:W4:Y:S01]  /*c080*/  LDL R188, [R1+0x2eb4] ;  /* 0x002eb40001bc7983 */ /* 0x002f220000100800 */
[----:B---3--:R-:W-:-:S02]  /*c090*/  IMAD.MOV.U32 R252, RZ, RZ, R189 ;  /* 0x000000fffffc7224 */ /* 0x008fc400078e00bd */
[----:B------:R-:W-:Y:S02]  /*c0a0*/  IMAD.MOV.U32 R189, RZ, RZ, R200 ;  /* 0x000000ffffbd7224 */ /* 0x000fe400078e00c8 */
        /* <DEDUP_REMOVED lines=12> */
[----:B---3--:R-:W-:Y:S01]  /*c170*/  MOV R252, R235 ;  /* 0x000000eb00fc7202 */ /* 0x008fe20000000f00 */
[----:B------:R-:W-:-:S04]  /*c180*/  IMAD R235, R247, R251, R250 ;  /* 0x000000fbf7eb7224 */ /* 0x000fc800078e02fa */
[----:B------:R-:W-:-:S04]  /*c190*/  IMAD.MOV.U32 R250, RZ, RZ, R252 ;  /* 0x000000fffffa7224 */ /* 0x000fc800078e00fc */
[----:B------:R-:W-:Y:S01]  /*c1a0*/  @!P2 IMAD.MOV R250, RZ, RZ, -R250 ;  /* 0x000000fffffaa224 */ /* 0x000fe200078e0afa */
[C---:B------:R-:W-:Y:S01]  /*c1b0*/  ISETP.GT.U32.AND P1, PT, R247.reuse, R199, PT ;  /* 0x000000c7f700720c */ /* 0x040fe20003f24070 */
[----:B------:R1:W-:Y:S01]  /*c1c0*/  STL [R1+0x460], R252 ;  /* 0x000460fc01007387 */ /* 0x0003e20000100800 */
[--C-:B------:R-:W-:Y:S01]  /*c1d0*/  @!P3 IMAD.IADD R192, R192, 0x1, -R247.reuse ;  /* 0x00000001c0c0b824 */ /* 0x100fe200078e0af7 */
[C---:B----4-:R-:W-:Y:S02]  /*c1e0*/  ISETP.GT.U32.AND P3, PT, R247.reuse, R196, PT ;  /* 0x000000c4f700720c */ /* 0x050fe40003f64070 */
[----:B------:R3:W-:Y:S01]  /*c1f0*/  @!P2 STL [R1+0x460], R250 ;  /* 0x000460fa0100a387 */ /* 0x0007e20000100800 */
[C---:B------:R-:W-:Y:S01]  /*c200*/  ISETP.GT.U32.AND P2, PT, R247.reuse, R194, PT ;  /* 0x000000c2f700720c */ /* 0x040fe20003f44070 */
[----:B------:R-:W-:Y:S01]  /*c210*/  @!P4 IMAD.IADD R198, R198, 0x1, -R247 ;  /* 0x00000001c6c6c824 */ /* 0x000fe200078e0af7 */
[C---:B------:R-:W-:Y:S02]  /*c220*/  ISETP.GT.U32.AND P5, PT, R247.reuse, R190, PT ;  /* 0x000000bef700720c */ /* 0x040fe40003fa4070 */
[----:B------:R-:W-:-:S02]  /*c230*/  ISETP.GT.U32.AND P6, PT, R247, R234, PT ;  /* 0x000000eaf700720c */ /* 0x000fc40003fc4070 */
[----:B------:R-:W-:Y:S02]  /*c240*/  ISETP.GT.U32.AND P4, PT, R247, R193, PT ;  /* 0x000000c1f700720c */ /* 0x000fe40003f84070 */
[----:B-1----:R-:W-:Y:S01]  /*c250*/  IADD3 R252, R195, 0x19f, RZ ;  /* 0x0000019fc3fc7810 */ /* 0x002fe20007ffe0ff */
[--C-:B------:R-:W-:Y:S01]  /*c260*/  @!P1 IMAD.IADD R199, R199, 0x1, -R247.reuse ;  /* 0x00000001c7c79824 */ /* 0x100fe200078e0af7 */
[----:B------:R-:W-:Y:S02]  /*c270*/  ISETP.GE.AND P1, PT, R191, RZ, PT ;  /* 0x000000ffbf00720c */ /* 0x000fe40003f26270 */
[----:B---3--:R-:W-:Y:S01]  /*c280*/  IABS R250, R252 ;  /* 0x000000fc00fa7213 */ /* 0x008fe20000000000 */
[----:B------:R1:W-:Y:S01]  /*c290*/  STL [R1+0x3574], R252 ;  /* 0x003574fc01007387 */ /* 0x0003e20000100800 */
[--C-:B------:R-:W-:Y:S01]  /*c2a0*/  @!P2 IMAD.IADD R194, R194, 0x1, -R247.reuse ;  /* 0x00000001c2c2a824 */ /* 0x100fe200078e0af7 */
[----:B------:R-:W-:Y:S02]  /*c2b0*/  ISETP.GE.AND P2, PT, R188, RZ, PT ;  /* 0x000000ffbc00720c */ /* 0x000fe40003f46270 */
[----:B------:R-:W3:Y:S01]  /*c2c0*/  LDL.LU R191, [R1+0x70] ;  /* 0x0000700001bf7983 */ /* 0x000ee20000300800 */
[----:B------:R-:W-:Y:S01]  /*c2d0*/  @!P3 IADD3 R196, R196, -R247, RZ ;  /* 0x800000f7c4c4b210 */ /* 0x000fe20007ffe0ff */
[--C-:B------:R-:W-:Y:S01]  /*c2e0*/  @!P5 IMAD.IADD R190, R190, 0x1, -R247.reuse ;  /* 0x00000001bebed824 */ /* 0x100fe200078e0af7 */
[----:B------:R-:W-:Y:S01]  /*c2f0*/  ISETP.GE.AND P3, PT, R200, RZ, PT ;  /* 0x000000ffc800720c */ /* 0x000fe20003f66270 */
[--C-:B------:R-:W-:Y:S01]  /*c300*/  @!P6 IMAD.IADD R234, R234, 0x1, -R247.reuse ;  /* 0x00000001eaeae824 */ /* 0x100fe200078e0af7 */
[----:B-1----:R-:W4:Y:S01]  /*c310*/  LDL.LU R252, [R1+0x6c] ;  /* 0x00006c0001fc7983 */ /* 0x002f220000300800 */
[----:B------:R-:W-:Y:S01]  /*c320*/  ISETP.GT.U32.AND P5, PT, R247, R197, PT ;  /* 0x000000c5f700720c */ /* 0x000fe20003fa4070 */
[----:B------:R-:W-:Y:S01]  /*c330*/  @!P4 IMAD.IADD R193, R193, 0x1, -R247 ;  /* 0x00000001c1c1c824 */ /* 0x000fe200078e0af7 */
        /* <DEDUP_REMOVED lines=17> */
[----:B-1----:R-:W-:-:S02]  /*c450*/  IMAD.MOV.U32 R189, RZ, RZ, R199 ;  /* 0x000000ffffbd7224 */ /* 0x002fc400078e00c7 */
        /* <DEDUP_REMOVED lines=35> */
[--C-:B------:R-:W-:Y:S01]  /*c690*/  @!P3 IMAD.IADD R193, R193, 0x1, -R247.reuse ;  /* 0x00000001c1c1b824 */ /* 0x100fe200078e0af7 */
[----:B------:R-:W-:Y:S02]  /*c6a0*/  @!P6 IADD3 R233, R233, -R247, RZ ;  /* 0x800000f7e9e9e210 */ /* 0x000fe40007ffe0ff */
[----:B------:R-:W4:Y:S01]  /*c6b0*/  LDL.LU R198, [R1+0x7c] ;  /* 0x00007c0001c67983 */ /* 0x000f220000300800 */
[----:B------:R-:W-:Y:S01]  /*c6c0*/  ISETP.GE.AND P1, PT, R199, RZ, PT ;  /* 0x000000ffc700720c */ /* 0x000fe20003f26270 */
[----:B------:R-:W-:Y:S01]  /*c6d0*/  @!P2 IMAD.IADD R188, R188, 0x1, -R247 ;  /* 0x00000001bcbca824 */ /* 0x000fe200078e0af7 */
[C---:B------:R-:W-:Y:S01]  /*c6e0*/  ISETP.GT.U32.AND P3, PT, R247.reuse, R200, PT ;  /* 0x000000c8f700720c */ /* 0x040fe20003f64070 */
[----:B-1----:R-:W2:Y:S01]  /*c6f0*/  LDL.LU R190, [R1+0x78] ;  /* 0x0000780001be7983 */ /* 0x002ea20000300800 */
[----:B------:R-:W-:-:S03]  /*c700*/  ISETP.GT.U32.AND P6, PT, R247, R232, PT ;  /* 0x000000e8f700720c */ /* 0x000fc60003fc4070 */
[----:B------:R-:W2:Y:S04]  /*c710*/  LDL.LU R199, [R1+0x74] ;  /* 0x0000740001c77983 */ /* 0x000ea80000300800 */
[----:B------:R-:W2:Y:S02]  /*c720*/  LDL R247, [R1+0x2ed0] ;  /* 0x002ed00001f77983 */ /* 0x000ea40000100800 */
[----:B--2---:R-:W-:Y:S02]  /*c730*/  ISETP.GE.AND P2, PT, R247, RZ, PT ;  /* 0x000000fff700720c */ /* 0x004fe40003f46270 */
        /* <DEDUP_REMOVED lines=30> */
[----:B------:R-:W-:Y:S01]  /*c920*/  ISETP.GT.U32.AND P2, PT, R247, R200, PT ;  /* 0x000000c8f700720c */ /* 0x000fe20003f44070 */
        /* <DEDUP_REMOVED lines=31> */
[----:B------:R-:W-:Y:S02]  /*cb20*/  IMAD.MOV.U32 R189, RZ, RZ, R191 ;  /* 0x000000ffffbd7224 */ /* 0x000fe400078e00bf */
[----:B------:R-:W2:Y:S02]  /*cb30*/  LDL R191, [R1+0x2f00] ;  /* 0x002f000001bf7983 */ /* 0x000ea40000100800 */
[----:B------:R-:W-:Y:S01]  /*cb40*/  @!P2 IMAD.MOV R189, RZ, RZ, -R189 ;  /* 0x000000ffffbda224 */ /* 0x000fe200078e0abd */
[----:B------:R-:W-:Y:S02]  /*cb50*/  @!P6 IADD3 R231, R231, -R247, RZ ;  /* 0x800000f7e7e7e210 */ /* 0x000fe40007ffe0ff */
[----:B------:R-:W-:Y:S02]  /*cb60*/  ISETP.GT.U32.AND P2, PT, R247, R192, PT ;  /* 0x000000c0f700720c */ /* 0x000fe40003f44070 */
        /* <DEDUP_REMOVED lines=19> */
[C---:B------:R-:W-:Y:S02]  /*cca0*/  IMAD R232, R247.reuse, R251, R250 ;  /* 0x000000fbf7e87224 */ /* 0x040fe400078e02fa */
[----:B------:R-:W-:Y:S01]  /*ccb0*/  IMAD.MOV.U32 R250, RZ, RZ, R252 ;  /* 0x000000fffffa7224 */ /* 0x000fe200078e00fc */
[----:B------:R-:W-:-:S04]  /*ccc0*/  ISETP.GT.U32.AND P5, PT, R247, R199, PT ;  /* 0x000000c7f700720c */ /* 0x000fc80003fa4070 */
[----:B------:R-:W-:Y:S01]  /*ccd0*/  @!P1 IADD3 R250, -R250, RZ, RZ ;  /* 0x000000fffafa9210 */ /* 0x000fe20007ffe1ff */
        /* <DEDUP_REMOVED lines=19> */
[----:B------:R-:W-:Y:S01]  /*ce10*/  ISETP.GE.AND P2, PT, R200, RZ, PT ;  /* 0x000000ffc800720c */ /* 0x000fe20003f46270 */
[--C-:B------:R-:W-:Y:S01]  /*ce20*/  @!P6 IMAD.IADD R231, R231, 0x1, -R247.reuse ;  /* 0x00000001e7e7e824 */ /* 0x100fe200078e0af7 */
[C---:B------:R-:W-:Y:S01]  /*ce30*/  ISETP.GT.U32.AND P4, PT, R247.reuse, R197, PT ;  /* 0x000000c5f700720c */ /* 0x040fe20003f84070 */
[----:B-1----:R-:W4:Y:S01]  /*ce40*/  LDL.LU R252, [R1+0x9c] ;  /* 0x00009c0001fc7983 */ /* 0x002f220000300800 */
[----:B------:R-:W-:Y:S01]  /*ce50*/  ISETP.GT.U32.AND P6, PT, R247, R230, PT ;  /* 0x000000e6f700720c */ /* 0x000fe20003fc4070 */
[----:B------:R-:W-:-:S02]  /*ce60*/  @!P3 IMAD.IADD R193, R193, 0x1, -R247 ;  /* 0x00000001c1c1b824 */ /* 0x000fc400078e0af7 */
[----:B------:R-:W2:Y:S04]  /*ce70*/  LDL.LU R189, [R1+0x98] ;  /* 0x0000980001bd7983 */ /* 0x000ea80000300800 */
[----:B------:R-:W2:Y:S04]  /*ce80*/  LDL.LU R200, [R1+0x94] ;  /* 0x0000940001c87983 */ /* 0x000ea80000300800 */
[----:B------:R-:W2:Y:S02]  /*ce90*/  LDL R247, [R1+0x2f10] ;  /* 0x002f100001f77983 */ /* 0x000ea40000100800 */
[----:B--2---:R-:W-:-:S02]  /*cea0*/  ISETP.GE.AND P3, PT, R247, RZ, PT ;  /* 0x000000fff700720c */ /* 0x004fc40003f66270 */
[----:B------:R-:W-:-:S04]  /*ceb0*/  IABS R247, c[0x0][0x17c] ;  /* 0x00005f0000f77a13 */ /* 0x000fc80000000000 */
[----:B------:R-:W-:Y:S02]  /*cec0*/  @!P4 IADD3 R197, R197, -R247, RZ ;  /* 0x800000f7c5c5c210 */ /* 0x000fe40007ffe0ff */
        /* <DEDUP_REMOVED lines=18> */
[----:B------:R-:W-:Y:S04]  /*cff0*/  STL [R1+0x418], R188 ;  /* 0x000418bc01007387 */ /* 0x000fe80000100800 */
[----:B------:R2:W-:Y:S01]  /*d000*/  STL [R1+0x41c], R190 ;  /* 0x00041cbe01007387 */ /* 0x0005e20000100800 */
[----:B-1----:R-:W-:Y:S02]  /*d010*/  IABS R247, c[0x0][0x17c] ;  /* 0x00005f0000f77a13 */ /* 0x002fe40000000000 */
[----:B--2---:R-:W-:-:S03]  /*d020*/  MOV R190, R231 ;  /* 0x000000e700be7202 */ /* 0x004fc60000000f00 */
[C---:B------:R-:W-:Y:S01]  /*d030*/  IMAD R231, R247.reuse, R251, R250 ;  /* 0x000000fbf7e77224 */ /* 0x040fe200078e02fa */
[----:B------:R-:W-:Y:S01]  /*d040*/  ISETP.GT.U32.AND P1, PT, R247, R196, PT ;  /* 0x000000c4f700720c */ /* 0x000fe20003f24070 */
[----:B------:R-:W2:Y:S01]  /*d050*/  LDL R188, [R1+0x2f34] ;  /* 0x002f340001bc7983 */ /* 0x000ea20000100800 */
[----:B------:R-:W-:-:S04]  /*d060*/  IMAD.MOV.U32 R250, RZ, RZ, R190 ;  /* 0x000000fffffa7224 */ /* 0x000fc800078e00be */
[----:B------:R-:W-:Y:S01]  /*d070*/  @!P4 IMAD.MOV R250, RZ, RZ, -R250 ;  /* 0x000000fffffac224 */ /* 0x000fe200078e0afa */
[----:B------:R1:W-:Y:S01]  /*d080*/  STL [R1+0x414], R190 ;  /* 0x000414be01007387 */ /* 0x0003e20000100800 */
[C---:B------:R-:W-:Y:S01]  /*d090*/  ISETP.GT.U32.AND P3, PT, R247.reuse, R197, PT ;  /* 0x000000c5f700720c */ /* 0x040fe20003f64070 */
[--C-:B------:R-:W-:Y:S02]  /*d0a0*/  @!P5 IMAD.IADD R194, R194, 0x1, -R247.reuse ;  /* 0x00000001c2c2d824 */ /* 0x100fe400078e0af7 */
[----:B------:R1:W-:Y:S01]  /*d0b0*/  @!P4 STL [R1+0x414], R250 ;  /* 0x000414fa0100c387 */ /* 0x0003e20000100800 */
[C---:B---3--:R-:W-:Y:S01]  /*d0c0*/  ISETP.GT.U32.AND P4, PT, R247.reuse, R191, PT ;  /* 0x000000bff700720c */ /* 0x048fe20003f84070 */
        /* <DEDUP_REMOVED lines=11> */
[----:B------:R-:W-:Y:S01]  /*d180*/  IABS R250, R190 ;  /* 0x000000be00fa7213 */ /* 0x000fe20000000000 */
[--C-:B------:R-:W-:Y:S01]  /*d190*/  @!P2 IMAD.IADD R193, R193, 0x1, -R247.reuse ;  /* 0x00000001c1c1a824 */ /* 0x100fe200078e0af7 */
[----:B------:R-:W-:Y:S01]  /*d1a0*/  @!P5 IADD3 R252, R252, -R247, RZ ;  /* 0x800000f7fcfcd210 */ /* 0x000fe20007ffe0ff */
[----:B------:R-:W3:Y:S01]  /*d1b0*/  LDL.LU R192, [R1+0xb0] ;  /* 0x0000b00001c07983 */ /* 0x000ee20000300800 */
[----:B------:R-:W-:Y:S01]  /*d1c0*/  @!P6 IMAD.IADD R230, R230, 0x1, -R247 ;  /* 0x00000001e6e6e824 */ /* 0x000fe200078e0af7 */
[----:B------:R-:W-:-:S02]  /*d1d0*/  ISETP.GE.AND P5, PT, R199, RZ, PT ;  /* 0x000000ffc700720c */ /* 0x000fc40003fa6270 */
        /* <DEDUP_REMOVED lines=68> */
[----:B------:R-:W-:Y:S01]  /*d620*/  @!P5 IMAD.IADD R199, R199, 0x1, -R247 ;  /* 0x00000001c7c7d824 */ /* 0x000fe200078e0af7 */
[----:B------:R-:W-:Y:S01]  /*d630*/  ISETP.GE.AND P5, PT, R188, RZ, PT ;  /* 0x000000ffbc00720c */ /* 0x000fe20003fa6270 */
[----:B------:R-:W-:Y:S02]  /*d640*/  IMAD.MOV.U32 R188, RZ, RZ, R191 ;  /* 0x000000ffffbc7224 */ /* 0x000fe400078e00bf */
[----:B------:R-:W2:Y:S02]  /*d650*/  LDL R191, [R1+0x2f64] ;  /* 0x002f640001bf7983 */ /* 0x000ea40000100800 */
[----:B------:R-:W-:Y:S01]  /*d660*/  @!P1 IMAD.MOV R188, RZ, RZ, -R188 ;  /* 0x000000ffffbc9224 */ /* 0x000fe200078e0abc */
[----:B------:R-:W-:Y:S01]  /*d670*/  ISETP.GT.U32.AND P1, PT, R247, R192, PT ;  /* 0x000000c0f700720c */ /* 0x000fe20003f24070 */
[----:B------:R-:W-:-:S03]  /*d680*/  @!P6 IMAD.IADD R228, R228, 0x1, -R247 ;  /* 0x00000001e4e4e824 */ /* 0x000fc600078e0af7 */
[----:B------:R1:W-:Y:S04]  /*d690*/  STL [R1+0x400], R188 ;  /* 0x000400bc01007387 */ /* 0x0003e80000100800 */
[----:B------:R3:W-:Y:S04]  /*d6a0*/  STL [R1+0x3fc], R252 ;  /* 0x0003fcfc01007387 */ /* 0x0007e80000100800 */
[----:B------:R-:W2:Y:S04]  /*d6b0*/  LDL R247, [R1+0x3fc] ;  /* 0x0003fc0001f77983 */ /* 0x000ea80000100800 */
[----:B-1----:R-:W4:Y:S01]  /*d6c0*/  LDL R188, [R1+0x2f68] ;  /* 0x002f680001bc7983 */ /* 0x002f220000100800 */
[----:B---3--:R-:W-:Y:S01]  /*d6d0*/  MOV R252, R189 ;  /* 0x000000bd00fc7202 */ /* 0x008fe20000000f00 */
[----:B------:R-:W-:-:S02]  /*d6e0*/  IMAD.MOV.U32 R189, RZ, RZ, R200 ;  /* 0x000000ffffbd7224 */ /* 0x000fc400078e00c8 */
[----:B------:R-:W3:Y:S02]  /*d6f0*/  LDL R200, [R1+0x2f6c] ;  /* 0x002f6c0001c87983 */ /* 0x000ee40000100800 */
        /* <DEDUP_REMOVED lines=17> */
[----:B------:R-:W-:Y:S01]  /*d810*/  @!P1 IMAD.IADD R192, R192, 0x1, -R247 ;  /* 0x00000001c0c09824 */ /* 0x000fe200078e0af7 */
[C---:B----4-:R-:W-:Y:S02]  /*d820*/  ISETP.GT.U32.AND P1, PT, R247.reuse, R196, PT ;  /* 0x000000c4f700720c */ /* 0x050fe40003f24070 */
[----:B------:R3:W-:Y:S01]  /*d830*/  @!P5 STL [R1+0x3f0], R250 ;  /* 0x0003f0fa0100d387 */ /* 0x0007e20000100800 */
[C---:B------:R-:W-:Y:S02]  /*d840*/  ISETP.GT.U32.AND P5, PT, R247.reuse, R194, PT ;  /* 0x000000c2f700720c */ /* 0x040fe40003fa4070 */
[C---:B------:R-:W-:Y:S02]  /*d850*/  ISETP.GT.U32.AND P3, PT, R247.reuse, R190, PT ;  /* 0x000000bef700720c */ /* 0x040fe40003f64070 */
[----:B------:R-:W-:-:S02]  /*d860*/  ISETP.GT.U32.AND P6, PT, R247, R228, PT ;  /* 0x000000e4f700720c */ /* 0x000fc40003fc4070 */
[----:B------:R-:W-:Y:S02]  /*d870*/  @!P2 IADD3 R198, R198, -R247, RZ ;  /* 0x800000f7c6c6a210 */ /* 0x000fe40007ffe0ff */
[----:B------:R-:W-:Y:S02]  /*d880*/  ISETP.GT.U32.AND P2, PT, R247, R193, PT ;  /* 0x000000c1f700720c */ /* 0x000fe40003f44070 */
[----:B-1----:R-:W-:Y:S01]  /*d890*/  IADD3 R252, R195, 0x1a5, RZ ;  /* 0x000001a5c3fc7810 */ /* 0x002fe20007ffe0ff */
[--C-:B------:R-:W-:Y:S01]  /*d8a0*/  @!P4 IMAD.IADD R199, R199, 0x1, -R247.reuse ;  /* 0x00000001c7c7c824 */ /* 0x100fe200078e0af7 */
[----:B------:R-:W-:Y:S01]  /*d8b0*/  ISETP.GE.AND P4, PT, R191, RZ, PT ;  /* 0x000000ffbf00720c */ /* 0x000fe20003f86270 */
[--C-:B------:R-:W-:Y:S01]  /*d8c0*/  @!P5 IMAD.IADD R194, R194, 0x1, -R247.reuse ;  /* 0x00000001c2c2d824 */ /* 0x100fe200078e0af7 */
[----:B---3--:R-:W-:Y:S01]  /*d8d0*/  IABS R250, R252 ;  /* 0x000000fc00fa7213 */ /* 0x008fe20000000000 */
[----:B------:R1:W-:Y:S01]  /*d8e0*/  STL [R1+0x3508], R252 ;  /* 0x003508fc01007387 */ /* 0x0003e20000100800 */
[----:B------:R-:W-:Y:S01]  /*d8f0*/  ISETP.GE.AND P5, PT, R188, RZ, PT ;  /* 0x000000ffbc00720c */ /* 0x000fe20003fa6270 */
[----:B------:R-:W-:-:S02]  /*d900*/  @!P1 IMAD.IADD R196, R196, 0x1, -R247 ;  /* 0x00000001c4c49824 */ /* 0x000fc400078e0af7 */
[----:B------:R-:W3:Y:S01]  /*d910*/  LDL.LU R191, [R1+0xd0] ;  /* 0x0000d00001bf7983 */ /* 0x000ee20000300800 */
[--C-:B------:R-:W-:Y:S01]  /*d920*/  @!P3 IMAD.IADD R190, R190, 0x1, -R247.reuse ;  /* 0x00000001bebeb824 */ /* 0x100fe200078e0af7 */
[----:B------:R-:W-:Y:S01]  /*d930*/  ISETP.GE.AND P1, PT, R200, RZ, PT ;  /* 0x000000ffc800720c */ /* 0x000fe20003f26270 */
[--C-:B------:R-:W-:Y:S01]  /*d940*/  @!P6 IMAD.IADD R228, R228, 0x1, -R247.reuse ;  /* 0x00000001e4e4e824 */ /* 0x100fe200078e0af7 */
[C---:B------:R-:W-:Y:S01]  /*d950*/  ISETP.GT.U32.AND P3, PT, R247.reuse, R197, PT ;  /* 0x000000c5f700720c */ /* 0x040fe20003f64070 */
[----:B-1----:R-:W4:Y:S01]  /*d960*/  LDL.LU R252, [R1+0xcc] ;  /* 0x0000cc0001fc7983 */ /* 0x002f220000300800 */
[----:B------:R-:W-:Y:S01]  /*d970*/  ISETP.GT.U32.AND P6, PT, R247, R227, PT ;  /* 0x000000e3f700720c */ /* 0x000fe20003fc4070 */
[----:B------:R-:W-:Y:S02]  /*d980*/  @!P2 IMAD.IADD R193, R193, 0x1, -R247 ;  /* 0x00000001c1c1a824 */ /* 0x000fe400078e0af7 */
        /* <DEDUP_REMOVED lines=18> */
[----:B------:R-:W-:-:S04]  /*dab0*/  IMAD.HI.U32 R251, R246, R250, RZ ;  /* 0x000000faf6fb7227 */ /* 0x000fc800078e00ff */
[----:B------:R-:W-:Y:S02]  /*dac0*/  @!P2 IMAD.MOV R189, RZ, RZ, -R189 ;  /* 0x000000ffffbda224 */ /* 0x000fe400078e0abd */
[----:B------:R-:W-:Y:S01]  /*dad0*/  @!P1 IMAD.MOV R190, RZ, RZ, -R190 ;  /* 0x000000ffffbe9224 */ /* 0x000fe200078e0abe */
[----:B------:R-:W-:Y:S01]  /*dae0*/  IADD3 R251, -R251, RZ, RZ ;  /* 0x000000fffbfb7210 */ /* 0x000fe20007ffe1ff */
[----:B--2---:R-:W-:-:S05]  /*daf0*/  @!P5 IMAD.MOV R247, RZ, RZ, -R247 ;  /* 0x000000fffff7d224 */ /* 0x004fca00078e0af7 */
[----:B------:R1:W-:Y:S04]  /*db00*/  @!P5 STL [R1+0x3ec], R247 ;  /* 0x0003ecf70100d387 */ /* 0x0003e80000100800 */
[----:B------:R-:W-:Y:S04]  /*db10*/  STL [R1+0x3e4], R189 ;  /* 0x0003e4bd01007387 */ /* 0x000fe80000100800 */
[----:B------:R2:W-:Y:S01]  /*db20*/  STL [R1+0x3e8], R190 ;  /* 0x0003e8be01007387 */ /* 0x0005e20000100800 */
[----:B-1----:R-:W-:Y:S01]  /*db30*/  IABS R247, c[0x0][0x17c] ;  /* 0x00005f0000f77a13 */ /* 0x002fe20000000000 */
[----:B--2---:R-:W-:-:S02]  /*db40*/  IMAD.MOV.U32 R190, RZ, RZ, R228 ;  /* 0x000000ffffbe7224 */ /* 0x004fc400078e00e4 */
[----:B------:R-:W2:Y:S02]  /*db50*/  LDL R189, [R1+0x2f9c] ;  /* 0x002f9c0001bd7983 */ /* 0x000ea40000100800 */
[C---:B------:R-:W-:Y:S01]  /*db60*/  IMAD R228, R247.reuse, R251, R250 ;  /* 0x000000fbf7e47224 */ /* 0x040fe200078e02fa */
[C---:B------:R-:W-:Y:S01]  /*db70*/  ISETP.GT.U32.AND P5, PT, R247.reuse, R196, PT ;  /* 0x000000c4f700720c */ /* 0x040fe20003fa4070 */
[----:B------:R-:W-:Y:S01]  /*db80*/  IMAD.MOV.U32 R250, RZ, RZ, R190 ;  /* 0x000000fffffa7224 */ /* 0x000fe200078e00be */
[----:B------:R1:W-:Y:S04]  /*db90*/  STL [R1+0x3e0], R190 ;  /* 0x0003e0be01007387 */ /* 0x0003e80000100800 */
[----:B------:R-:W-:Y:S02]  /*dba0*/  @!P3 IADD3 R250, -R250, RZ, RZ ;  /* 0x000000fffafab210 */ /* 0x000fe40007ffe1ff */
[----:B------:R-:W-:Y:S01]  /*dbb0*/  ISETP.GT.U32.AND P2, PT, R247, R197, PT ;  /* 0x000000c5f700720c */ /* 0x000fe20003f44070 */
[----:B------:R-:W-:-:S02]  /*dbc0*/  @!P4 IMAD.IADD R194, R194, 0x1, -R247 ;  /* 0x00000001c2c2c824 */ /* 0x000fc400078e0af7 */
[----:B------:R1:W-:Y:S01]  /*dbd0*/  @!P3 STL [R1+0x3e0], R250 ;  /* 0x0003e0fa0100b387 */ /* 0x0003e20000100800 */
[C---:B---3--:R-:W-:Y:S01]  /*dbe0*/  ISETP.GT.U32.AND P3, PT, R247.reuse, R191, PT ;  /* 0x000000bff700720c */ /* 0x048fe20003f64070 */
[--C-:B------:R-:W-:Y:S01]  /*dbf0*/  @!P5 IMAD.IADD R196, R196, 0x1, -R247.reuse ;  /* 0x00000001c4c4d824 */ /* 0x100fe200078e0af7 */
[C---:B----4-:R-:W-:Y:S02]  /*dc00*/  ISETP.GT.U32.AND P4, PT, R247.reuse, R252, PT ;  /* 0x000000fcf700720c */ /* 0x050fe40003f84070 */
[C---:B------:R-:W-:Y:S02]  /*dc10*/  ISETP.GT.U32.AND P1, PT, R247.reuse, R193, PT ;  /* 0x000000c1f700720c */ /* 0x040fe40003f24070 */
        /* <DEDUP_REMOVED lines=9> */
[----:B------:R-:W-:-:S02]  /*dcb0*/  @!P4 IMAD.IADD R252, R252, 0x1, -R247 ;  /* 0x00000001fcfcc824 */ /* 0x000fc400078e0af7 */
        /* <DEDUP_REMOVED lines=42> */
[----:B------:R-:W-:Y:S01]  /*df60*/  ISETP.GT.U32.AND P5, PT, R247, R200, PT ;  /* 0x000000c8f700720c */ /* 0x000fe20003fa4070 */
        /* <DEDUP_REMOVED lines=46> */
[----:B------:R-:W-:Y:S01]  /*e250*/  IMAD.MOV R251, RZ, RZ, -R251 ;  /* 0x000000fffffb7224 */ /* 0x000fe200078e0afb */
[----:B--2---:R-:W-:-:S05]  /*e260*/  @!P1 IADD3 R247, -R247, RZ, RZ ;  /* 0x000000fff7f79210 */ /* 0x004fca0007ffe1ff */
        /* <DEDUP_REMOVED lines=20> */
[----:B-1----:R-:W-:Y:S02]  /*e3b0*/  IADD3 R252, R195, 0x1a8, RZ ;  /* 0x000001a8c3fc7810 */ /* 0x002fe40007ffe0ff */
[----:B------:R-:W-:Y:S02]  /*e3c0*/  @!P3 IADD3 R199, R199, -R247, RZ ;  /* 0x800000f7c7c7b210 */ /* 0x000fe40007ffe0ff */
[----:B------:R-:W-:Y:S01]  /*e3d0*/  ISETP.GE.AND P3, PT, R191, RZ, PT ;  /* 0x000000ffbf00720c */ /* 0x000fe20003f66270 */
[----:B------:R1:W-:Y:S01]  /*e3e0*/  STL [R1+0x34c0], R252 ;  /* 0x0034c0fc01007387 */ /* 0x0003e20000100800 */
[----:B---3--:R-:W-:Y:S01]  /*e3f0*/  IABS R250, R252 ;  /* 0x000000fc00fa7213 */ /* 0x008fe20000000000 */
[--C-:B------:R-:W-:Y:S01]  /*e400*/  @!P4 IMAD.IADD R194, R194, 0x1, -R247.reuse ;  /* 0x00000001c2c2c824 */ /* 0x100fe200078e0af7 */
[----:B------:R-:W-:Y:S01]  /*e410*/  ISETP.GE.AND P4, PT, R189, RZ, PT ;  /* 0x000000ffbd00720c */ /* 0x000fe20003f86270 */
[----:B------:R-:W3:Y:S01]  /*e420*/  LDL.LU R191, [R1+0x100] ;  /* 0x0001000001bf7983 */ /* 0x000ee20000300800 */
[--C-:B------:R-:W-:Y:S01]  /*e430*/  @!P5 IMAD.IADD R196, R196, 0x1, -R247.reuse ;  /* 0x00000001c4c4d824 */ /* 0x100fe200078e0af7 */
[----:B------:R-:W-:Y:S01]  /*e440*/  ISETP.GE.AND P5, PT, R200, RZ, PT ;  /* 0x000000ffc800720c */ /* 0x000fe20003fa6270 */
[--C-:B------:R-:W-:Y:S01]  /*e450*/  @!P2 IMAD.IADD R190, R190, 0x1, -R247.reuse ;  /* 0x00000001bebea824 */ /* 0x100fe200078e0af7 */
[----:B------:R-:W-:Y:S01]  /*e460*/  ISETP.GT.U32.AND P2, PT, R247, R197, PT ;  /* 0x000000c5f700720c */ /* 0x000fe20003f44070 */
[--C-:B------:R-:W-:Y:S01]  /*e470*/  @!P6 IMAD.IADD R225, R225, 0x1, -R247.reuse ;  /* 0x00000001e1e1e824 */ /* 0x100fe200078e0af7 */
[----:B-1----:R-:W4:Y:S01]  /*e480*/  LDL.LU R252, [R1+0xfc] ;  /* 0x0000fc0001fc7983 */ /* 0x002f220000300800 */
[----:B------:R-:W-:Y:S01]  /*e490*/  ISETP.GT.U32.AND P6, PT, R247, R224, PT ;  /* 0x000000e0f700720c */ /* 0x000fe20003fc4070 */
[----:B------:R-:W-:-:S02]  /*e4a0*/  @!P1 IMAD.IADD R193, R193, 0x1, -R247 ;  /* 0x00000001c1c19824 */ /* 0x000fc400078e0af7 */
        /* <DEDUP_REMOVED lines=10> */
[----:B------:R-:W-:Y:S01]  /*e550*/  @!P3 IADD3 R188, -R188, RZ, RZ ;  /* 0x000000ffbcbcb210 */ /* 0x000fe20007ffe1ff */
        /* <DEDUP_REMOVED lines=24> */
[----:B------:R-:W-:Y:S02]  /*e6e0*/  @!P3 IMAD.IADD R194, R194, 0x1, -R247 ;  /* 0x00000001c2c2b824 */ /* 0x000fe400078e0af7 */
[----:B------:R3:W-:Y:S01]  /*e6f0*/  @!P2 STL [R1+0x3a8], R250 ;  /* 0x0003a8fa0100a387 */ /* 0x0007e20000100800 */
[C---:B------:R-:W-:Y:S02]  /*e700*/  ISETP.GT.U32.AND P2, PT, R247.reuse, R191, PT ;  /* 0x000000bff700720c */ /* 0x040fe40003f44070 */
[C---:B----4-:R-:W-:Y:S02]  /*e710*/  ISETP.GT.U32.AND P3, PT, R247.reuse, R252, PT ;  /* 0x000000fcf700720c */ /* 0x050fe40003f64070 */
[----:B------:R-:W-:-:S02]  /*e720*/  ISETP.GT.U32.AND P5, PT, R247, R193, PT ;  /* 0x000000c1f700720c */ /* 0x000fc40003fa4070 */
[C---:B------:R-:W-:Y:S02]  /*e730*/  ISETP.GT.U32.AND P6, PT, R247.reuse, R224, PT ;  /* 0x000000e0f700720c */ /* 0x040fe40003fc4070 */
[----:B------:R-:W-:Y:S02]  /*e740*/  @!P4 IADD3 R196, R196, -R247, RZ ;  /* 0x800000f7c4c4c210 */ /* 0x000fe40007ffe0ff */
        /* <DEDUP_REMOVED lines=11> */
[----:B------:R-:W-:Y:S01]  /*e800*/  ISETP.GE.AND P3, PT, R199, RZ, PT ;  /* 0x000000ffc700720c */ /* 0x000fe20003f66270 */
[--C-:B------:R-:W-:Y:S01]  /*e810*/  @!P6 IMAD.IADD R224, R224, 0x1, -R247.reuse ;  /* 0x00000001e0e0e824 */ /* 0x100fe200078e0af7 */
        /* <DEDUP_REMOVED lines=83> */
[----:B------:R-:W-:Y:S01]  /*ed50*/  @!P2 IADD3 R189, -R189, RZ, RZ ;  /* 0x000000ffbdbda210 */ /* 0x000fe20007ffe1ff */
        /* <DEDUP_REMOVED lines=29> */
[----:B------:R-:W-:Y:S01]  /*ef30*/  @!P3 IADD3 R194, R194, -R247, RZ ;  /* 0x800000f7c2c2b210 */ /* 0x000fe20007ffe0ff */
[--C-:B------:R-:W-:Y:S01]  /*ef40*/  @!P1 IMAD.IADD R190, R190, 0x1, -R247.reuse ;  /* 0x00000001bebe9824 */ /* 0x100fe200078e0af7 */
[----:B------:R-:W-:Y:S01]  /*ef50*/  ISETP.GE.AND P3, PT, R188, RZ, PT ;  /* 0x000000ffbc00720c */ /* 0x000fe20003f66270 */
[----:B------:R-:W3:Y:S01]  /*ef60*/  LDL.LU R191, [R1+0x130] ;  /* 0x0001300001bf7983 */ /* 0x000ee20000300800 */
[--C-:B------:R-:W-:Y:S01]  /*ef70*/  @!P6 IMAD.IADD R222, R222, 0x1, -R247.reuse ;  /* 0x00000001dedee824 */ /* 0x100fe200078e0af7 */
[----:B------:R-:W-:Y:S01]  /*ef80*/  ISETP.GE.AND P4, PT, R200, RZ, PT ;  /* 0x000000ffc800720c */ /* 0x000fe20003f86270 */
[----:B------:R-:W-:Y:S01]  /*ef90*/  @!P5 IMAD.IADD R193, R193, 0x1, -R247 ;  /* 0x00000001c1c1d824 */ /* 0x000fe200078e0af7 */
[C---:B------:R-:W-:Y:S01]  /*efa0*/  ISETP.GT.U32.AND P1, PT, R247.reuse, R197, PT ;  /* 0x000000c5f700720c */ /* 0x040fe20003f24070 */
[----:B-1----:R-:W4:Y:S01]  /*efb0*/  LDL.LU R252, [R1+0x12c] ;  /* 0x00012c0001fc7983 */ /* 0x002f220000300800 */
[----:B------:R-:W-:-:S03]  /*efc0*/  ISETP.GT.U32.AND P6, PT, R247, R221, PT ;  /* 0x000000ddf700720c */ /* 0x000fc60003fc4070 */
        /* <DEDUP_REMOVED lines=43> */
[----:B-1----:R-:W-:Y:S02]  /*f280*/  IADD3 R190, R195, 0x1ac, RZ ;  /* 0x000001acc3be7810 */ /* 0x002fe40007ffe0ff */
[----:B------:R-:W-:Y:S01]  /*f290*/  @!P5 IADD3 R197, R197, -R247, RZ ;  /* 0x800000f7c5c5d210 */ /* 0x000fe20007ffe0ff */
[--C-:B------:R-:W-:Y:S01]  /*f2a0*/  @!P1 IMAD.IADD R191, R191, 0x1, -R247.reuse ;  /* 0x00000001bfbf9824 */ /* 0x100fe200078e0af7 */
[----:B------:R-:W-:Y:S01]  /*f2b0*/  ISETP.GE.AND P5, PT, R192, RZ, PT ;  /* 0x000000ffc000720c */ /* 0x000fe20003fa6270 */
[----:B------:R1:W-:Y:S01]  /*f2c0*/  STL [R1+0x3464], R190 ;  /* 0x003464be01007387 */ /* 0x0003e20000100800 */
[----:B------:R-:W-:Y:S01]  /*f2d0*/  ISETP.GE.AND P1, PT, R198, RZ, PT ;  /* 0x000000ffc600720c */ /* 0x000fe20003f26270 */
[--C-:B------:R-:W-:Y:S01]  /*f2e0*/  @!P2 IMAD.IADD R252, R252, 0x1, -R247.reuse ;  /* 0x00000001fcfca824 */ /* 0x100fe200078e0af7 */
[----:B---3--:R-:W-:Y:S01]  /*f2f0*/  IABS R250, R190 ;  /* 0x000000be00fa7213 */ /* 0x008fe20000000000 */
        /* <DEDUP_REMOVED lines=95> */
[----:B--2---:R-:W-:-:S03]  /*f8f0*/  IMAD.MOV.U32 R252, RZ, RZ, R220 ;  /* 0x000000fffffc7224 */ /* 0x004fc600078e00dc */
[C---:B------:R-:W-:Y:S01]  /*f900*/  ISETP.GT.U32.AND P4, PT, R247.reuse, R198, PT ;  /* 0x000000c6f700720c */ /* 0x040fe20003f84070 */
[----:B------:R-:W-:Y:S01]  /*f910*/  IMAD R220, R247, R251, R250 ;  /* 0x000000fbf7dc7224 */ /* 0x000fe200078e02fa */
[----:B------:R-:W2:Y:S01]  /*f920*/  LDL R188, [R1+0x30a8] ;  /* 0x0030a80001bc7983 */ /* 0x000ea20000100800 */
[----:B------:R-:W-:-:S05]  /*f930*/  MOV R250, R252 ;  /* 0x000000fc00fa7202 */ /* 0x000fca0000000f00 */
        /* <DEDUP_REMOVED lines=15> */
[----:B----4-:R-:W-:Y:S01]  /*fa30*/  IABS R250, R252 ;  /* 0x000000fc00fa7213 */ /* 0x010fe20000000000 */
[----:B------:R1:W-:Y:S01]  /*fa40*/  STL [R1+0x3434], R252 ;  /* 0x003434fc01007387 */ /* 0x0003e20000100800 */
[--C-:B------:R-:W-:Y:S01]  /*fa50*/  @!P2 IMAD.IADD R194, R194, 0x1, -R247.reuse ;  /* 0x00000001c2c2a824 */ /* 0x100fe200078e0af7 */
[----:B------:R-:W-:Y:S02]  /*fa60*/  ISETP.GE.AND P2, PT, R189, RZ, PT ;  /* 0x000000ffbd00720c */ /* 0x000fe40003f46270 */
[----:B------:R-:W4:Y:S01]  /*fa70*/  LDL.LU R191, [R1+0x160] ;  /* 0x0001600001bf7983 */ /* 0x000f220000300800 */
[--C-:B------:R-:W-:Y:S01]  /*fa80*/  @!P5 IMAD.IADD R190, R190, 0x1, -R247.reuse ;  /* 0x00000001bebed824 */ /* 0x100fe200078e0af7 */
[----:B---3--:R-:W-:Y:S01]  /*fa90*/  ISETP.GE.AND P3, PT, R200, RZ, PT ;  /* 0x000000ffc800720c */ /* 0x008fe20003f66270 */
[----:B------:R-:W-:Y:S01]  /*faa0*/  @!P6 IMAD.IADD R219, R219, 0x1, -R247 ;  /* 0x00000001dbdbe824 */ /* 0x000fe200078e0af7 */
[C---:B------:R-:W-:Y:S01]  /*fab0*/  ISETP.GT.U32.AND P5, PT, R247.reuse, R197, PT ;  /* 0x000000c5f700720c */ /* 0x040fe20003fa4070 */
[----:B-1----:R-:W3:Y:S01]  /*fac0*/  LDL.LU R252, [R1+0x15c] ;  /* 0x00015c0001fc7983 */ /* 0x002ee20000300800 */
[----:B------:R-:W-:-:S02]  /*fad0*/  ISETP.GT.U32.AND P6, PT, R247, R218, PT ;  /* 0x000000daf700720c */ /* 0x000fc40003fc4070 */
[----:B------:R-:W-:Y:S01]  /*fae0*/  @!P4 IADD3 R193, R193, -R247, RZ ;  /* 0x800000f7c1c1c210 */ /* 0x000fe20007ffe0ff */
        /* <DEDUP_REMOVED lines=37> */
[C---:B----4-:R-:W-:Y:S01]  /*fd40*/  ISETP.GT.U32.AND P5, PT, R247.reuse, R191, PT ;  /* 0x000000bff700720c */ /* 0x050fe20003fa4070 */
[----:B------:R-:W-:Y:S01]  /*fd50*/  @!P2 IMAD.IADD R196, R196, 0x1, -R247 ;  /* 0x00000001c4c4a824 */ /* 0x000fe200078e0af7 */
[C---:B------:R-:W-:Y:S02]  /*fd60*/  ISETP.GT.U32.AND P1, PT, R247.reuse, R252, PT ;  /* 0x000000fcf700720c */ /* 0x040fe40003f24070 */
[----:B------:R-:W-:-:S02]  /*fd70*/  ISETP.GT.U32.AND P3, PT, R247, R193, PT ;  /* 0x000000c1f700720c */ /* 0x000fc40003f64070 */
[C---:B------:R-:W-:Y:S02]  /*fd80*/  ISETP.GT.U32.AND P6, PT, R247.reuse, R218, PT ;  /* 0x000000daf700720c */ /* 0x040fe40003fc4070 */
[----:B------:R-:W-:Y:S02]  /*fd90*/  ISETP.GT.U32.AND P2, PT, R247, R189, PT ;  /* 0x000000bdf700720c */ /* 0x000fe40003f44070 */
[----:B-1----:R-:W-:Y:S01]  /*fda0*/  IADD3 R190, R195, 0x1af, RZ ;  /* 0x000001afc3be7810 */ /* 0x002fe20007ffe0ff */
[--C-:B------:R-:W-:Y:S01]  /*fdb0*/  @!P4 IMAD.IADD R197, R197, 0x1, -R247.reuse ;  /* 0x00000001c5c5c824 */ /* 0x100fe200078e0af7 */
[----:B------:R-:W-:Y:S02]  /*fdc0*/  ISETP.GE.AND P4, PT, R192, RZ, PT ;  /* 0x000000ffc000720c */ /* 0x000fe40003f86270 */
[----:B------:R-:W-:Y:S01]  /*fdd0*/  @!P5 IADD3 R191, R191, -R247, RZ ;  /* 0x800000f7bfbfd210 */ /* 0x000fe20007ffe0ff */
        /* <DEDUP_REMOVED lines=79> */
[----:B------:R-:W2:Y:S03]  /*102d0*/  LDL R191, [R1+0x30f4] ;  /* 0x0030f40001bf7983 */ /* 0x000ea60000100800 */
[----:B------:R-:W-:Y:S01]  /*102e0*/  @!P2 IADD3 R188, -R188, RZ, RZ ;  /* 0x000000ffbcbca210 */ /* 0x000fe20007ffe1ff */
[----:B------:R-:W-:Y:S01]  /*102f0*/  @!P6 IMAD.IADD R216, R216, 0x1, -R247 ;  /* 0x00000001d8d8e824 */ /* 0x000fe200078e0af7 */
[----:B------:R-:W-:-:S03]  /*10300*/  ISETP.GT.U32.AND P2, PT, R247, R192, PT ;  /* 0x000000c0f700720c */ /* 0x000fc60003f44070 */
        /* <DEDUP_REMOVED lines=22> */
[----:B------:R-:W-:Y:S01]  /*10470*/  ISETP.GT.U32.AND P5, PT, R247, R199, PT ;  /* 0x000000c7f700720c */ /* 0x000fe20003fa4070 */
[----:B------:R1:W-:Y:S01]  /*10480*/  STL [R1+0x31c], R252 ;  /* 0x00031cfc01007387 */ /* 0x0003e20000100800 */
[----:B------:R-:W-:-:S03]  /*10490*/  @!P2 IADD3 R192, R192, -R247, RZ ;  /* 0x800000f7c0c0a210 */ /* 0x000fc60007ffe0ff */
[----:B------:R3:W-:Y:S01]  /*104a0*/  @!P1 STL [R1+0x31c], R250 ;  /* 0x00031cfa01009387 */ /* 0x0007e20000100800 */
[C---:B------:R-:W-:Y:S01]  /*104b0*/  ISETP.GT.U32.AND P1, PT, R247.reuse, R194, PT ;  /* 0x000000c2f700720c */ /* 0x040fe20003f24070 */
        /* <DEDUP_REMOVED lines=27> */
[----:B------:R-:W-:Y:S02]  /*10670*/  ISETP.GE.AND P4, PT, R189, RZ, PT ;  /* 0x000000ffbd00720c */ /* 0x000fe40003f86270 */
[----:B------:R-:W-:Y:S01]  /*10680*/  MOV R189, R192 ;  /* 0x000000c000bd7202 */ /* 0x000fe20000000f00 */
[----:B------:R-:W-:Y:S01]  /*10690*/  @!P6 IMAD.IADD R215, R215, 0x1, -R247 ;  /* 0x00000001d7d7e824 */ /* 0x000fe200078e0af7 */
[----:B------:R-:W2:Y:S03]  /*106a0*/  LDL R192, [R1+0x3120] ;  /* 0x0031200001c07983 */ /* 0x000ea60000100800 */
        /* <DEDUP_REMOVED lines=20> */
[C---:B------:R-:W-:Y:S02]  /*107f0*/  ISETP.GT.U32.AND P1, PT, R247.reuse, R196, PT ;  /* 0x000000c4f700720c */ /* 0x040fe40003f24070 */
[----:B------:R-:W-:Y:S01]  /*10800*/  MOV R250, R190 ;  /* 0x000000be00fa7202 */ /* 0x000fe20000000f00 */
[----:B------:R1:W-:Y:S04]  /*10810*/  STL [R1+0x38], R190 ;  /* 0x000038be01007387 */ /* 0x0003e80000100800 */
[----:B------:R-:W-:Y:S01]  /*10820*/  @!P4 IMAD.MOV R250, RZ, RZ, -R250 ;  /* 0x000000fffffac224 */ /* 0x000fe200078e0afa */
[----:B------:R-:W-:Y:S01]  /*10830*/  ISETP.GT.U32.AND P3, PT, R247, R197, PT ;  /* 0x000000c5f700720c */ /* 0x000fe20003f64070 */
[----:B------:R-:W-:-:S03]  /*10840*/  @!P5 IMAD.IADD R194, R194, 0x1, -R247 ;  /* 0x00000001c2c2d824 */ /* 0x000fc600078e0af7 */
        /* <DEDUP_REMOVED lines=18> */
[----:B------:R-:W-:Y:S01]  /*10970*/  @!P6 IMAD.IADD R215, R215, 0x1, -R247 ;  /* 0x00000001d7d7e824 */ /* 0x000fe200078e0af7 */
[----:B------:R-:W4:Y:S01]  /*10980*/  LDL.LU R198, [R1+0x19c] ;  /* 0x00019c0001c67983 */ /* 0x000f220000300800 */
[C---:B------:R-:W-:Y:S02]  /*10990*/  ISETP.GT.U32.AND P2, PT, R247.reuse, R200, PT ;  /* 0x000000c8f700720c */ /* 0x040fe40003f44070 */
[----:B------:R-:W-:Y:S01]  /*109a0*/  ISETP.GT.U32.AND P6, PT, R247, R214, PT ;  /* 0x000000d6f700720c */ /* 0x000fe20003fc4070 */
[----:B-1----:R-:W2:Y:S01]  /*109b0*/  LDL.LU R190, [R1+0x198] ;  /* 0x0001980001be7983 */ /* 0x002ea20000300800 */
[----:B------:R-:W-:-:S03]  /*109c0*/  @!P1 IADD3 R188, R188, -R247, RZ ;  /* 0x800000f7bcbc9210 */ /* 0x000fc60007ffe0ff */
        /* <DEDUP_REMOVED lines=74> */
[----:B---3--:R-:W-:Y:S01]  /*10e70*/  IMAD.MOV.U32 R252, RZ, RZ, R188 ;  /* 0x000000fffffc7224 */ /* 0x008fe200078e00bc */
[----:B------:R-:W-:-:S02]  /*10e80*/  MOV R188, R200 ;  /* 0x000000c800bc7202 */ /* 0x000fc40000000f00 */
        /* <DEDUP_REMOVED lines=38> */
[----:B------:R-:W-:Y:S01]  /*110f0*/  @!P2 IMAD.IADD R193, R193, 0x1, -R247 ;  /* 0x00000001c1c1a824 */ /* 0x000fe200078e0af7 */
        /* <DEDUP_REMOVED lines=39> */
[C---:B------:R-:W-:Y:S02]  /*11370*/  ISETP.GT.U32.AND P3, PT, R247.reuse, R191, PT ;  /* 0x000000bff700720c */ /* 0x040fe40003f64070 */
        /* <DEDUP_REMOVED lines=363> */
[--C-:B------:R-:W-:Y:S02]  /*12a30*/  @!P5 IMAD.IADD R197, R197, 0x1, -R247.reuse ;  /* 0x00000001c5c5d824 */ /* 0x100fe400078e0af7 */
[--C-:B------:R-:W-:Y:S01]  /*12a40*/  @!P1 IMAD.IADD R191, R191, 0x1, -R247.reuse ;  /* 0x00000001bfbf9824 */ /* 0x100fe200078e0af7 */
[----:B---3--:R-:W-:Y:S01]  /*12a50*/  IABS R250, R190 ;  /* 0x000000be00fa7213 */ /* 0x008fe20000000000 */
[----:B------:R1:W-:Y:S01]  /*12a60*/  STL [R1+0x32c4], R190 ;  /* 0x0032c4be01007387 */ /* 0x0003e20000100800 */
[----:B------:R-:W-:Y:S01]  /*12a70*/  ISETP.GE.AND P1, PT, R198, RZ, PT ;  /* 0x000000ffc600720c */ /* 0x000fe20003f26270 */
[--C-:B------:R-:W-:Y:S01]  /*12a80*/  @!P2 IMAD.IADD R252, R252, 0x1, -R247.reuse ;  /* 0x00000001fcfca824 */ /* 0x100fe200078e0af7 */
[----:B------:R-:W-:Y:S01]  /*12a90*/  ISETP.GE.AND P5, PT, R192, RZ, PT ;  /* 0x000000ffc000720c */ /* 0x000fe20003fa6270 */
[--C-:B------:R-:W-:Y:S01]  /*12aa0*/  @!P4 IMAD.IADD R193, R193, 0x1, -R247.reuse ;  /* 0x00000001c1c1c824 */ /* 0x100fe200078e0af7 */
[----:B------:R-:W-:Y:S01]  /*12ab0*/  @!P6 IADD3 R206, R206, -R247, RZ ;  /* 0x800000f7cecee210 */ /* 0x000fe20007ffe0ff */
[----:B------:R-:W-:Y:S01]  /*12ac0*/  @!P3 IMAD.IADD R189, R189, 0x1, -R247 ;  /* 0x00000001bdbdb824 */ /* 0x000fe200078e0af7 */
[----:B------:R-:W-:Y:S01]  /*12ad0*/  ISETP.GE.AND P2, PT, R199, RZ, PT ;  /* 0x000000ffc700720c */ /* 0x000fe20003f46270 */
[----:B-1----:R-:W3:Y:S01]  /*12ae0*/  LDL.LU R190, [R1+0x230] ;  /* 0x0002300001be7983 */ /* 0x002ee20000300800 */
[----:B------:R-:W-:-:S03]  /*12af0*/  ISETP.GT.U32.AND P4, PT, R247, R200, PT ;  /* 0x000000c8f700720c */ /* 0x000fc60003f84070 */
[----:B------:R-:W4:Y:S01]  /*12b00*/  LDL.LU R198, [R1+0x22c] ;  /* 0x00022c0001c67983 */ /* 0x000f220000300800 */
        /* <DEDUP_REMOVED lines=62> */
[----:B------:R-:W2:Y:S01]  /*12ef0*/  LDL R247, [R1+0x3220] ;  /* 0x0032200001f77983 */ /* 0x000ea20000100800 */
[----:B------:R-:W-:-:S02]  /*12f00*/  @!P3 IADD3 R191, -R191, RZ, RZ ;  /* 0x000000ffbfbfb210 */ /* 0x000fc40007ffe1ff */
[----:B--2---:R-:W-:Y:S02]  /*12f10*/  ISETP.GE.AND P1, PT, R247, RZ, PT ;  /* 0x000000fff700720c */ /* 0x004fe40003f26270 */
[----:B------:R-:W-:-:S05]  /*12f20*/  IABS R247, c[0x0][0x17c] ;  /* 0x00005f0000f77a13 */ /* 0x000fca0000000000 */
[--C-:B------:R-:W-:Y:S01]  /*12f30*/  @!P2 IMAD.IADD R199, R199, 0x1, -R247.reuse ;  /* 0x00000001c7c7a824 */ /* 0x100fe200078e0af7 */
[----:B------:R-:W-:Y:S02]  /*12f40*/  ISETP.GE.AND P2, PT, R188, RZ, PT ;  /* 0x000000ffbc00720c */ /* 0x000fe40003f46270 */
[----:B------:R-:W2:Y:S01]  /*12f50*/  LDL R188, [R1+0x3204] ;  /* 0x0032040001bc7983 */ /* 0x000ea20000100800 */
[----:B------:R-:W-:Y:S01]  /*12f60*/  @!P6 IMAD.IADD R204, R204, 0x1, -R247 ;  /* 0x00000001cccce824 */ /* 0x000fe200078e0af7 */
        /* <DEDUP_REMOVED lines=25> */
[----:B------:R-:W-:Y:S02]  /*13100*/  @!P3 IADD3 R190, R190, -R247, RZ ;  /* 0x800000f7bebeb210 */ /* 0x000fe40007ffe0ff */
[C---:B----4-:R-:W-:Y:S01]  /*13110*/  ISETP.GT.U32.AND P3, PT, R247.reuse, R196, PT ;  /* 0x000000c4f700720c */ /* 0x050fe20003f64070 */
        /* <DEDUP_REMOVED lines=13> */
[----:B------:R-:W-:Y:S01]  /*131f0*/  ISETP.GE.AND P3, PT, R200, RZ, PT ;  /* 0x000000ffc800720c */ /* 0x000fe20003f66270 */
[--C-:B------:R-:W-:Y:S01]  /*13200*/  @!P5 IMAD.IADD R192, R192, 0x1, -R247.reuse ;  /* 0x00000001c0c0d824 */ /* 0x100fe200078e0af7 */
[----:B------:R-:W-:Y:S01]  /*13210*/  ISETP.GE.AND P2, PT, R191, RZ, PT ;  /* 0x000000ffbf00720c */ /* 0x000fe20003f46270 */
[--C-:B------:R-:W-:Y:S01]  /*13220*/  @!P6 IMAD.IADD R204, R204, 0x1, -R247.reuse ;  /* 0x00000001cccce824 */ /* 0x100fe200078e0af7 */
[----:B------:R-:W-:Y:S01]  /*13230*/  ISETP.GT.U32.AND P5, PT, R247, R197, PT ;  /* 0x000000c5f700720c */ /* 0x000fe20003fa4070 */
[----:B------:R-:W-:Y:S01]  /*13240*/  @!P4 IMAD.IADD R193, R193, 0x1, -R247 ;  /* 0x00000001c1c1c824 */ /* 0x000fe200078e0af7 */
[----:B-1----:R-:W3:Y:S01]  /*13250*/  LDL.LU R252, [R1+0x250] ;  /* 0x0002500001fc7983 */ /* 0x002ee20000300800 */
[----:B------:R-:W-:-:S03]  /*13260*/  ISETP.GT.U32.AND P6, PT, R247, R203, PT ;  /* 0x000000cbf700720c */ /* 0x000fc60003fc4070 */
[----:B------:R-:W4:Y:S04]  /*13270*/  LDL.LU R188, [R1+0x24c] ;  /* 0x00024c0001bc7983 */ /* 0x000f280000300800 */
        /* <DEDUP_REMOVED lines=24> */
[----:B------:R2:W-:Y:S01]  /*13400*/  STL [R1+0x1c0], R192 ;  /* 0x0001c0c001007387 */ /* 0x0005e20000100800 */
[----:B-1----:R-:W-:-:S03]  /*13410*/  IABS R247, c[0x0][0x17c] ;  /* 0x00005f0000f77a13 */ /* 0x002fc60000000000 */
[----:B--2---:R-:W2:Y:S04]  /*13420*/  LDL R192, [R1+0x31fc] ;  /* 0x0031fc0001c07983 */ /* 0x004ea80000100800 */
[----:B------:R1:W-:Y:S01]  /*13430*/  STL [R1+0x1bc], R189 ;  /* 0x0001bcbd01007387 */ /* 0x0003e20000100800 */
[C---:B------:R-:W-:Y:S01]  /*13440*/  ISETP.GT.U32.AND P2, PT, R247.reuse, R196, PT ;  /* 0x000000c4f700720c */ /* 0x040fe20003f44070 */
[----:B-1----:R-:W-:Y:S02]  /*13450*/  IMAD.MOV.U32 R189, RZ, RZ, R204 ;  /* 0x000000ffffbd7224 */ /* 0x002fe400078e00cc */
[----:B------:R-:W-:-:S03]  /*13460*/  IMAD R204, R247, R251, R250 ;  /* 0x000000fbf7cc7224 */ /* 0x000fc600078e02fa */
[----:B------:R-:W-:Y:S01]  /*13470*/  MOV R250, R189 ;  /* 0x000000bd00fa7202 */ /* 0x000fe20000000f00 */
[----:B------:R1:W-:Y:S04]  /*13480*/  STL [R1+0x1b8], R189 ;  /* 0x0001b8bd01007387 */ /* 0x0003e80000100800 */
[----:B------:R-:W-:Y:S01]  /*13490*/  @!P5 IMAD.MOV R250, RZ, RZ, -R250 ;  /* 0x000000fffffad224 */ /* 0x000fe200078e0afa */
[C---:B------:R-:W-:Y:S01]  /*134a0*/  ISETP.GT.U32.AND P4, PT, R247.reuse, R197, PT ;  /* 0x000000c5f700720c */ /* 0x040fe20003f84070 */
[--C-:B------:R-:W-:Y:S01]  /*134b0*/  @!P1 IMAD.IADD R194, R194, 0x1, -R247.reuse ;  /* 0x00000001c2c29824 */ /* 0x100fe200078e0af7 */
[C---:B----4-:R-:W-:Y:S02]  /*134c0*/  ISETP.GT.U32.AND P1, PT, R247.reuse, R188, PT ;  /* 0x000000bcf700720c */ /* 0x050fe40003f24070 */
[----:B------:R4:W-:Y:S01]  /*134d0*/  @!P5 STL [R1+0x1b8], R250 ;  /* 0x0001b8fa0100d387 */ /* 0x0009e20000100800 */
[C---:B---3--:R-:W-:Y:S01]  /*134e0*/  ISETP.GT.U32.AND P5, PT, R247.reuse, R252, PT ;  /* 0x000000fcf700720c */ /* 0x048fe20003fa4070 */
[----:B------:R-:W-:Y:S01]  /*134f0*/  @!P2 IMAD.IADD R196, R196, 0x1, -R247 ;  /* 0x00000001c4c4a824 */ /* 0x000fe200078e0af7 */
[----:B------:R-:W-:-:S02]  /*13500*/  ISETP.GT.U32.AND P3, PT, R247, R193, PT ;  /* 0x000000c1f700720c */ /* 0x000fc40003f64070 */
[C---:B------:R-:W-:Y:S02]  /*13510*/  ISETP.GT.U32.AND P6, PT, R247.reuse, R203, PT ;  /* 0x000000cbf700720c */ /* 0x040fe40003fc4070 */
[----:B------:R-:W-:Y:S02]  /*13520*/  ISETP.GT.U32.AND P2, PT, R247, R200, PT ;  /* 0x000000c8f700720c */ /* 0x000fe40003f44070 */
[----:B-1----:R-:W-:Y:S01]  /*13530*/  IADD3 R189, R195, 0x1be, RZ ;  /* 0x000001bec3bd7810 */ /* 0x002fe20007ffe0ff */
[--C-:B------:R-:W-:Y:S01]  /*13540*/  @!P4 IMAD.IADD R197, R197, 0x1, -R247.reuse ;  /* 0x00000001c5c5c824 */ /* 0x100fe200078e0af7 */
[----:B------:R-:W-:Y:S02]  /*13550*/  ISETP.GE.AND P4, PT, R190, RZ, PT ;  /* 0x000000ffbe00720c */ /* 0x000fe40003f86270 */
[----:B----4-:R-:W-:Y:S01]  /*13560*/  IABS R250, R189 ;  /* 0x000000bd00fa7213 */ /* 0x010fe20000000000 */
        /* <DEDUP_REMOVED lines=10> */
[----:B------:R-:W4:Y:S01]  /*13610*/  LDL.LU R190, [R1+0x25c] ;  /* 0x00025c0001be7983 */ /* 0x000f220000300800 */
[----:B------:R-:W-:-:S03]  /*13620*/  @!P2 IADD3 R200, R200, -R247, RZ ;  /* 0x800000f7c8c8a210 */ /* 0x000fc60007ffe0ff */
        /* <DEDUP_REMOVED lines=46> */
[----:B---3--:R-:W-:Y:S01]  /*13910*/  IABS R250, R193 ;  /* 0x000000c100fa7213 */ /* 0x008fe20000000000 */
[----:B------:R1:W-:Y:S01]  /*13920*/  STL [R1+0x3254], R193 ;  /* 0x003254c101007387 */ /* 0x0003e20000100800 */
[----:B------:R-:W-:Y:S01]  /*13930*/  @!P3 IADD3 R189, R189, -R247, RZ ;  /* 0x800000f7bdbdb210 */ /* 0x000fe20007ffe0ff */
[--C-:B------:R-:W-:Y:S01]  /*13940*/  @!P4 IMAD.IADD R190, R190, 0x1, -R247.reuse ;  /* 0x00000001bebec824 */ /* 0x100fe200078e0af7 */
[----:B------:R-:W-:Y:S01]  /*13950*/  ISETP.GE.AND P3, PT, R196, RZ, PT ;  /* 0x000000ffc400720c */ /* 0x000fe20003f66270 */
[--C-:B------:R-:W-:Y:S01]  /*13960*/  @!P1 IMAD.IADD R200, R200, 0x1, -R247.reuse ;  /* 0x00000001c8c89824 */ /* 0x100fe200078e0af7 */
[----:B------:R-:W-:Y:S01]  /*13970*/  ISETP.GE.AND P4, PT, R197, RZ, PT ;  /* 0x000000ffc500720c */ /* 0x000fe20003f86270 */
[--C-:B------:R-:W-:Y:S01]  /*13980*/  @!P6 IMAD.IADD R202, R202, 0x1, -R247.reuse ;  /* 0x00000001cacae824 */ /* 0x100fe200078e0af7 */
[C---:B------:R-:W-:Y:S01]  /*13990*/  ISETP.GT.U32.AND P1, PT, R247.reuse, R199, PT ;  /* 0x000000c7f700720c */ /* 0x040fe20003f24070 */
[----:B-1----:R-:W3:Y:S01]  /*139a0*/  LDL.LU R193, [R1+0x270] ;  /* 0x0002700001c17983 */ /* 0x002ee20000300800 */
[----:B------:R-:W-:Y:S01]  /*139b0*/  ISETP.GT.U32.AND P6, PT, R247, R201, PT ;  /* 0x000000c9f700720c */ /* 0x000fe20003fc4070 */
[----:B------:R-:W-:-:S02]  /*139c0*/  @!P5 IMAD.IADD R198, R198, 0x1, -R247 ;  /* 0x00000001c6c6d824 */ /* 0x000fc400078e0af7 */
[----:B------:R-:W4:Y:S04]  /*139d0*/  LDL.LU R194, [R1+0x26c] ;  /* 0x00026c0001c27983 */ /* 0x000f280000300800 */
[----:B------:R-:W2:Y:S04]  /*139e0*/  LDL.LU R196, [R1+0x268] ;  /* 0x0002680001c47983 */ /* 0x000ea80000300800 */
[----:B------:R-:W2:Y:S04]  /*139f0*/  LDL.LU R197, [R1+0x264] ;  /* 0x0002640001c57983 */ /* 0x000ea80000300800 */
[----:B------:R-:W2:Y:S01]  /*13a00*/  LDL R247, [R1+0x3264] ;  /* 0x0032640001f77983 */ /* 0x000ea20000100800 */
[----:B------:R-:W-:Y:S01]  /*13a10*/  @!P2 IMAD.MOV R252, RZ, RZ, -R252 ;  /* 0x000000fffffca224 */ /* 0x000fe200078e0afc */
[----:B--2---:R-:W-:-:S02]  /*13a20*/  ISETP.GE.AND P5, PT, R247, RZ, PT ;  /* 0x000000fff700720c */ /* 0x004fc40003fa6270 */
[----:B------:R-:W-:-:S05]  /*13a30*/  IABS R247, c[0x0][0x17c] ;  /* 0x00005f0000f77a13 */ /* 0x000fca0000000000 */
[--C-:B------:R-:W-:Y:S02]  /*13a40*/  @!P1 IMAD.IADD R199, R199, 0x1, -R247.reuse ;  /* 0x00000001c7c79824 */ /* 0x100fe400078e0af7 */
[----:B------:R-:W-:Y:S02]  /*13a50*/  @!P6 IMAD.IADD R201, R201, 0x1, -R247 ;  /* 0x00000001c9c9e824 */ /* 0x000fe400078e0af7 */
[----:B------:R-:W-:Y:S01]  /*13a60*/  IMAD.MOV.U32 R247, RZ, RZ, R188 ;  /* 0x000000fffff77224 */ /* 0x000fe200078e00bc */
[----:B------:R-:W-:Y:S02]  /*13a70*/  ISETP.GE.AND P1, PT, R192, RZ, PT ;  /* 0x000000ffc000720c */ /* 0x000fe40003f26270 */
[----:B------:R-:W2:Y:S04]  /*13a80*/  LDL R192, [R1+0x3248] ;  /* 0x0032480001c07983 */ /* 0x000ea80000100800 */
[----:B------:R-:W2:Y:S04]  /*13a90*/  LDL.LU R188, [R1+0x3ae8] ;  /* 0x003ae80001bc7983 */ /* 0x000ea80000300800 */
[----:B------:R1:W-:Y:S04]  /*13aa0*/  STL [R1+0x1a0], R247 ;  /* 0x0001a0f701007387 */ /* 0x0003e80000100800 */
[----:B------:R3:W-:Y:S01]  /*13ab0*/  STL [R1+0x1a4], R252 ;  /* 0x0001a4fc01007387 */ /* 0x0007e20000100800 */
[----:B-1----:R-:W-:-:S04]  /*13ac0*/  IABS R247, c[0x0][0x17c] ;  /* 0x00005f0000f77a13 */ /* 0x002fc80000000000 */
[----:B------:R-:W-:Y:S01]  /*13ad0*/  ISETP.GT.U32.AND P2, PT, R247, R189, PT ;  /* 0x000000bdf700720c */ /* 0x000fe20003f44070 */
[----:B---3--:R-:W3:Y:S04]  /*13ae0*/  LDL R252, [R1+0x3250] ;  /* 0x0032500001fc7983 */ /* 0x008ee80000100800 */
[----:B------:R-:W2:Y:S04]  /*13af0*/  LDL R247, [R1+0x1a0] ;  /* 0x0001a00001f77983 */ /* 0x000ea80000100800 */
[----:B------:R1:W-:Y:S04]  /*13b00*/  STL [R1+0x19c], R200 ;  /* 0x00019cc801007387 */ /* 0x0003e80000100800 */
[----:B-1----:R-:W3:Y:S01]  /*13b10*/  LDL.LU R200, [R1+0x3ae4] ;  /* 0x003ae40001c87983 */ /* 0x002ee20000300800 */
[----:B--2---:R-:W-:-:S05]  /*13b20*/  @!P3 IMAD.MOV R247, RZ, RZ, -R247 ;  /* 0x000000fffff7b224 */ /* 0x004fca00078e0af7 */
[----:B------:R1:W-:Y:S02]  /*13b30*/  @!P3 STL [R1+0x1a0], R247 ;  /* 0x0001a0f70100b387 */ /* 0x0003e40000100800 */
[----:B-1----:R-:W-:-:S04]  /*13b40*/  IABS R247, c[0x0][0x17c] ;  /* 0x00005f0000f77a13 */ /* 0x002fc80000000000 */
[----:B------:R-:W-:Y:S02]  /*13b50*/  ISETP.GT.U32.AND P3, PT, R247, R190, PT ;  /* 0x000000bef700720c */ /* 0x000fe40003f64070 */
[----:B------:R-:W2:Y:S01]  /*13b60*/  LDL R247, [R1+0x19c] ;  /* 0x00019c0001f77983 */ /* 0x000ea20000100800 */
[----:B------:R-:W-:Y:S02]  /*13b70*/  @!P5 IMAD.MOV R191, RZ, RZ, -R191 ;  /* 0x000000ffffbfd224 */ /* 0x000fe400078e0abf */
[----:B------:R-:W-:-:S04]  /*13b80*/  IMAD.HI.U32 R251, R246, R250, RZ ;  /* 0x000000faf6fb7227 */ /* 0x000fc800078e00ff */
[----:B------:R-:W-:Y:S01]  /*13b90*/  IMAD.MOV R251, RZ, RZ, -R251 ;  /* 0x000000fffffb7224 */ /* 0x000fe200078e0afb */
[----:B--2---:R-:W-:-:S05]  /*13ba0*/  @!P4 IADD3 R247, -R247, RZ, RZ ;  /* 0x000000fff7f7c210 */ /* 0x004fca0007ffe1ff */
[----:B------:R1:W-:Y:S04]  /*13bb0*/  @!P4 STL [R1+0x19c], R247 ;  /* 0x00019cf70100c387 */ /* 0x0003e80000100800 */
[----:B------:R2:W-:Y:S01]  /*13bc0*/  STL [R1+0x198], R191 ;  /* 0x000198bf01007387 */ /* 0x0005e20000100800 */
[----:B-1----:R-:W-:Y:S01]  /*13bd0*/  IABS R247, c[0x0][0x17c] ;  /* 0x00005f0000f77a13 */ /* 0x002fe20000000000 */
[----:B--2---:R-:W-:-:S04]  /*13be0*/  IMAD.MOV.U32 R191, RZ, RZ, R202 ;  /* 0x000000ffffbf7224 */ /* 0x004fc800078e00ca */
[C---:B------:R-:W-:Y:S02]  /*13bf0*/  IMAD R202, R247.reuse, R251, R250 ;  /* 0x000000fbf7ca7224 */ /* 0x040fe400078e02fa */
[----:B------:R-:W-:Y:S01]  /*13c00*/  IMAD.MOV.U32 R250, RZ, RZ, R191 ;  /* 0x000000fffffa7224 */ /* 0x000fe200078e00bf */
[----:B------:R1:W-:Y:S03]  /*13c10*/  STL [R1+0x194], R191 ;  /* 0x000194bf01007387 */ /* 0x0003e60000100800 */
[----:B------:R-:W-:Y:S01]  /*13c20*/  @!P1 IMAD.MOV R250, RZ, RZ, -R250 ;  /* 0x000000fffffa9224 */ /* 0x000fe200078e0afa */
[----:B------:R-:W2:Y:S01]  /*13c30*/  LDL R251, [R1+0x322c] ;  /* 0x00322c0001fb7983 */ /* 0x000ea20000100800 */
[----:B------:R-:W-:Y:S01]  /*13c40*/  ISETP.GT.U32.AND P5, PT, R247, R199, PT ;  /* 0x000000c7f700720c */ /* 0x000fe20003fa4070 */
[--C-:B------:R-:W-:Y:S02]  /*13c50*/  @!P2 IMAD.IADD R189, R189, 0x1, -R247.reuse ;  /* 0x00000001bdbda824 */ /* 0x100fe400078e0af7 */
[----:B------:R1:W-:Y:S01]  /*13c60*/  @!P1 STL [R1+0x194], R250 ;  /* 0x000194fa01009387 */ /* 0x0003e20000100800 */
[C---:B------:R-:W-:Y:S01]  /*13c70*/  ISETP.GT.U32.AND P1, PT, R247.reuse, R193, PT ;  /* 0x000000c1f700720c */ /* 0x040fe20003f24070 */
[----:B------:R-:W-:Y:S01]  /*13c80*/  @!P3 IMAD.IADD R190, R190, 0x1, -R247 ;  /* 0x00000001bebeb824 */ /* 0x000fe200078e0af7 */
[----:B------:R-:W-:-:S02]  /*13c90*/  ISETP.GT.U32.AND P4, PT, R247, R198, PT ;  /* 0x000000c6f700720c */ /* 0x000fc40003f84070 */
[C---:B------:R-:W-:Y:S02]  /*13ca0*/  ISETP.GT.U32.AND P6, PT, R247.reuse, R201, PT ;  /* 0x000000c9f700720c */ /* 0x040fe40003fc4070 */
[C---:B----4-:R-:W-:Y:S02]  /*13cb0*/  ISETP.GT.U32.AND P2, PT, R247.reuse, R194, PT ;  /* 0x000000c2f700720c */ /* 0x050fe40003f44070 */
[----:B------:R-:W-:Y:S02]  /*13cc0*/  ISETP.GT.U32.AND P3, PT, R247, R196, PT ;  /* 0x000000c4f700720c */ /* 0x000fe40003f64070 */
[----:B-1----:R-:W-:Y:S01]  /*13cd0*/  IADD3 R191, R195, 0x1c0, RZ ;  /* 0x000001c0c3bf7810 */ /* 0x002fe20007ffe0ff */
[--C-:B------:R-:W-:Y:S01]  /*13ce0*/  @!P5 IMAD.IADD R199, R199, 0x1, -R247.reuse ;  /* 0x00000001c7c7d824 */ /* 0x100fe200078e0af7 */
[----:B------:R-:W-:Y:S01]  /*13cf0*/  ISETP.GE.AND P5, PT, R192, RZ, PT ;  /* 0x000000ffc000720c */ /* 0x000fe20003fa6270 */
[--C-:B------:R-:W-:Y:S01]  /*13d00*/  @!P1 IMAD.IADD R193, R193, 0x1, -R247.reuse ;  /* 0x00000001c1c19824 */ /* 0x100fe200078e0af7 */
[----:B------:R-:W-:Y:S01]  /*13d10*/  IABS R250, R191 ;  /* 0x000000bf00fa7213 */ /* 0x000fe20000000000 */
[----:B------:R1:W-:Y:S01]  /*13d20*/  STL [R1+0x3238], R191 ;  /* 0x003238bf01007387 */ /* 0x0003e20000100800 */
[----:B------:R-:W-:Y:S01]  /*13d30*/  @!P4 IMAD.IADD R198, R198, 0x1, -R247 ;  /* 0x00000001c6c6c824 */ /* 0x000fe200078e0af7 */
[----:B------:R-:W-:-:S02]  /*13d40*/  @!P6 IADD3 R201, R201, -R247, RZ ;  /* 0x800000f7c9c9e210 */ /* 0x000fc40007ffe0ff */
[----:B---3--:R-:W-:Y:S01]  /*13d50*/  ISETP.GE.AND P1, PT, R252, RZ, PT ;  /* 0x000000fffc00720c */ /* 0x008fe20003f26270 */
[--C-:B------:R-:W-:Y:S01]  /*13d60*/  @!P2 IMAD.IADD R194, R194, 0x1, -R247.reuse ;  /* 0x00000001c2c2a824 */ /* 0x100fe200078e0af7 */
[C---:B------:R-:W-:Y:S01]  /*13d70*/  ISETP.GT.U32.AND P4, PT, R247.reuse, R197, PT ;  /* 0x000000c5f700720c */ /* 0x040fe20003f84070 */
[----:B------:R-:W-:Y:S01]  /*13d80*/  @!P3 IMAD.IADD R196, R196, 0x1, -R247 ;  /* 0x00000001c4c4b824 */ /* 0x000fe200078e0af7 */
[----:B------:R-:W-:Y:S01]  /*13d90*/  ISETP.GT.U32.AND P6, PT, R247, R200, PT ;  /* 0x000000c8f700720c */ /* 0x000fe20003fc4070 */
[----:B-1----:R-:W3:Y:S04]  /*13da0*/  LDL.LU R191, [R1+0x27c] ;  /* 0x00027c0001bf7983 */ /* 0x002ee80000300800 */
[----:B------:R-:W4:Y:S04]  /*13db0*/  LDL.LU R192, [R1+0x278] ;  /* 0x0002780001c07983 */ /* 0x000f280000300800 */
[----:B------:R-:W2:Y:S04]  /*13dc0*/  LDL.LU R252, [R1+0x274] ;  /* 0x0002740001fc7983 */ /* 0x000ea80000300800 */
[----:B------:R-:W2:Y:S02]  /*13dd0*/  LDL R247, [R1+0x327c] ;  /* 0x00327c0001f77983 */ /* 0x000ea40000100800 */
[----:B--2---:R-:W-:-:S02]  /*13de0*/  ISETP.GE.AND P3, PT, R247, RZ, PT ;  /* 0x000000fff700720c */ /* 0x004fc40003f66270 */
[----:B------:R-:W-:-:S05]  /*13df0*/  IABS R247, c[0x0][0x17c] ;  /* 0x00005f0000f77a13 */ /* 0x000fca0000000000 */
[----:B------:R-:W-:Y:S02]  /*13e00*/  @!P4 IMAD.IADD R197, R197, 0x1, -R247 ;  /* 0x00000001c5c5c824 */ /* 0x000fe400078e0af7 */
[----:B------:R-:W2:Y:S02]  /*13e10*/  LDL R247, [R1+0x3228] ;  /* 0x0032280001f77983 */ /* 0x000ea40000100800 */
[----:B--2---:R-:W-:Y:S01]  /*13e20*/  ISETP.GE.AND P4, PT, R247, RZ, PT ;  /* 0x000000fff700720c */ /* 0x004fe20003f86270 */
[----:B------:R-:W-:Y:S02]  /*13e30*/  IMAD.MOV.U32 R247, RZ, RZ, R189 ;  /* 0x000000fffff77224 */ /* 0x000fe400078e00bd */
[----:B------:R-:W2:Y:S04]  /*13e40*/  LDL.LU R189, [R1+0x3ae0] ;  /* 0x003ae00001bd7983 */ /* 0x000ea80000300800 */
[----:B------:R1:W-:Y:S02]  /*13e50*/  STL [R1+0x190], R247 ;  /* 0x000190f701007387 */ /* 0x0003e40000100800 */
[----:B-1----:R-:W-:-:S05]  /*13e60*/  IABS R247, c[0x0][0x17c] ;  /* 0x00005f0000f77a13 */ /* 0x002fca0000000000 */
[----:B------:R-:W-:Y:S02]  /*13e70*/  @!P6 IMAD.IADD R200, R200, 0x1, -R247 ;  /* 0x00000001c8c8e824 */ /* 0x000fe400078e0af7 */
[----:B------:R-:W2:Y:S04]  /*13e80*/  LDL R247, [R1+0x190] ;  /* 0x0001900001f77983 */ /* 0x000ea80000100800 */
[----:B------:R1:W-:Y:S04]  /*13e90*/  STL [R1+0x10], R190 ;  /* 0x000010be01007387 */ /* 0x0003e80000100800 */
[----:B-1----:R-:W3:Y:S01]  /*13ea0*/  LDL.LU R190, [R1+0x3adc] ;  /* 0x003adc0001be7983 */ /* 0x002ee20000300800 */
[----:B--2---:R-:W-:-:S05]  /*13eb0*/  @!P5 IMAD.MOV R247, RZ, RZ, -R247 ;  /* 0x000000fffff7d224 */ /* 0x004fca00078e0af7 */
[----:B------:R1:W-:Y:S02]  /*13ec0*/  @!P5 STL [R1+0x190], R247 ;  /* 0x000190f70100d387 */ /* 0x0003e40000100800 */
[----:B-1----:R-:W-:-:S04]  /*13ed0*/  IABS R247, c[0x0][0x17c] ;  /* 0x00005f0000f77a13 */ /* 0x002fc80000000000 */
[----:B------:R-:W-:Y:S02]  /*13ee0*/  ISETP.GT.U32.AND P5, PT, R247, R193, PT ;  /* 0x000000c1f700720c */ /* 0x000fe40003fa4070 */
[----:B------:R-:W2:Y:S04]  /*13ef0*/  LDL R247, [R1+0x10] ;  /* 0x0000100001f77983 */ /* 0x000ea80000100800 */
[----:B------:R1:W-:Y:S04]  /*13f00*/  STL [R1+0x18c], R198 ;  /* 0x00018cc601007387 */ /* 0x0003e80000100800 */
[----:B-1----:R-:W3:Y:S04]  /*13f10*/  LDL.LU R198, [R1+0x3ad8] ;  /* 0x003ad80001c67983 */ /* 0x002ee80000300800 */
[----:B------:R1:W-:Y:S04]  /*13f20*/  STL [R1+0x188], R199 ;  /* 0x000188c701007387 */ /* 0x0003e80000100800 */
[----:B-1----:R-:W3:Y:S01]  /*13f30*/  LDL.LU R199, [R1+0x3ad4] ;  /* 0x003ad40001c77983 */ /* 0x002ee20000300800 */
[----:B--2---:R-:W-:-:S05]  /*13f40*/  @!P1 IADD3 R247, -R247, RZ, RZ ;  /* 0x000000fff7f79210 */ /* 0x004fca0007ffe1ff */
[----:B------:R1:W-:Y:S02]  /*13f50*/  @!P1 STL [R1+0x10], R247 ;  /* 0x000010f701009387 */ /* 0x0003e40000100800 */
[----:B-1----:R-:W-:-:S04]  /*13f60*/  IABS R247, c[0x0][0x17c] ;  /* 0x00005f0000f77a13 */ /* 0x002fc80000000000 */
[----:B------:R-:W-:Y:S02]  /*13f70*/  ISETP.GT.U32.AND P1, PT, R247, R194, PT ;  /* 0x000000c2f700720c */ /* 0x000fe40003f24070 */
[----:B------:R-:W2:Y:S01]  /*13f80*/  LDL R247, [R1+0x18c] ;  /* 0x00018c0001f77983 */ /* 0x000ea20000100800 */
[----:B------:R-:W-:-:S13]  /*13f90*/  ISETP.GE.AND P2, PT, R251, RZ, PT ;  /* 0x000000fffb00720c */ /* 0x000fda0003f46270 */
[----:B--2---:R-:W-:-:S05]  /*13fa0*/  @!P2 IMAD.MOV R247, RZ, RZ, -R247 ;  /* 0x000000fffff7a224 */ /* 0x004fca00078e0af7 */
[----:B------:R1:W-:Y:S02]  /*13fb0*/  @!P2 STL [R1+0x18c], R247 ;  /* 0x00018cf70100a387 */ /* 0x0003e40000100800 */
[----:B-1----:R-:W-:-:S04]  /*13fc0*/  IABS R247, c[0x0][0x17c] ;  /* 0x00005f0000f77a13 */ /* 0x002fc80000000000 */
[----:B------:R-:W-:Y:S02]  /*13fd0*/  ISETP.GT.U32.AND P2, PT, R247, R196, PT ;  /* 0x000000c4f700720c */ /* 0x000fe40003f44070 */
[----:B------:R-:W2:Y:S01]  /*13fe0*/  LDL R247, [R1+0x188] ;  /* 0x0001880001f77983 */ /* 0x000ea20000100800 */
[----:B------:R-:W-:-:S04]  /*13ff0*/  IMAD.HI.U32 R251, R246, R250, RZ ;  /* 0x000000faf6fb7227 */ /* 0x000fc800078e00ff */
[----:B------:R-:W-:Y:S02]  /*14000*/  IMAD.MOV R251, RZ, RZ, -R251 ;  /* 0x000000fffffb7224 */ /* 0x000fe400078e0afb */
[----:B--2---:R-:W-:-:S05]  /*14010*/  @!P3 IMAD.MOV R247, RZ, RZ, -R247 ;  /* 0x000000fffff7b224 */ /* 0x004fca00078e0af7 */
[----:B------:R1:W-:Y:S04]  /*14020*/  @!P3 STL [R1+0x188], R247 ;  /* 0x000188f70100b387 */ /* 0x0003e80000100800 */
[----:B------:R2:W-:Y:S01]  /*14030*/  STL [R1+0x184], R201 ;  /* 0x000184c901007387 */ /* 0x0005e20000100800 */
[----:B-1----:R-:W-:-:S04]  /*14040*/  IABS R247, c[0x0][0x17c] ;  /* 0x00005f0000f77a13 */ /* 0x002fc80000000000 */
[C---:B------:R-:W-:Y:S01]  /*14050*/  ISETP.GT.U32.AND P3, PT, R247.reuse, R197, PT ;  /* 0x000000c5f700720c */ /* 0x040fe20003f64070 */
[C---:B--2---:R-:W-:Y:S01]  /*14060*/  IMAD R201, R247.reuse, R251, R250 ;  /* 0x000000fbf7c97224 */ /* 0x044fe200078e02fa */
[----:B------:R-:W-:Y:S01]  /*14070*/  ISETP.GT.U32.AND P6, PT, R247, R200, PT ;  /* 0x000000c8f700720c */ /* 0x000fe20003fc4070 */
[----:B------:R-:W2:Y:S04]  /*14080*/  LDL R251, [R1+0x3244] ;  /* 0x0032440001fb7983 */ /* 0x000ea80000100800 */
[----:B------:R-:W2:Y:S01]  /*14090*/  LDL R247, [R1+0x184] ;  /* 0x0001840001f77983 */ /* 0x000ea20000100800 */
[----:B------:R-:W-:Y:S01]  /*140a0*/  IADD3 R250, R195, 0x1c1, RZ ;  /* 0x000001c1c3fa7810 */ /* 0x000fe20007ffe0ff */
[----:B--2---:R-:W-:-:S05]  /*140b0*/  @!P4 IMAD.MOV R247, RZ, RZ, -R247 ;  /* 0x000000fffff7c224 */ /* 0x004fca00078e0af7 */
[----:B------:R1:W-:Y:S04]  /*140c0*/  @!P4 STL [R1+0x184], R247 ;  /* 0x000184f70100c387 */ /* 0x0003e80000100800 */
[----:B------:R-:W-:Y:S01]  /*140d0*/  STL [R1+0x320c], R250 ;  /* 0x00320cfa01007387 */ /* 0x000fe20000100800 */
[----:B-1----:R-:W-:-:S04]  /*140e0*/  IABS R247, c[0x0][0x17c] ;  /* 0x00005f0000f77a13 */ /* 0x002fc80000000000 */
[----:B---3--:R-:W-:Y:S01]  /*140f0*/  ISETP.GT.U32.AND P4, PT, R247, R191, PT ;  /* 0x000000bff700720c */ /* 0x008fe20003f84070 */
[--C-:B------:R-:W-:Y:S01]  /*14100*/  @!P5 IMAD.IADD R193, R193, 0x1, -R247.reuse ;  /* 0x00000001c1c1d824 */ /* 0x100fe200078e0af7 */
[C---:B----4-:R-:W-:Y:S01]  /*14110*/  ISETP.GT.U32.AND P5, PT, R247.reuse, R192, PT ;  /* 0x000000c0f700720c */ /* 0x050fe20003fa4070 */
[--C-:B------:R-:W-:Y:S01]  /*14120*/  @!P1 IMAD.IADD R194, R194, 0x1, -R247.reuse ;  /* 0x00000001c2c29824 */ /* 0x100fe200078e0af7 */
[C---:B------:R-:W-:Y:S01]  /*14130*/  ISETP.GT.U32.AND P1, PT, R247.reuse, R252, PT ;  /* 0x000000fcf700720c */ /* 0x040fe20003f24070 */
[--C-:B------:R-:W-:Y:S01]  /*14140*/  @!P2 IMAD.IADD R196, R196, 0x1, -R247.reuse ;  /* 0x00000001c4c4a824 */ /* 0x100fe200078e0af7 */
[----:B------:R-:W-:Y:S01]  /*14150*/  ISETP.GT.U32.AND P2, PT, R247, R199, PT ;  /* 0x000000c7f700720c */ /* 0x000fe20003f44070 */
[----:B------:R-:W-:Y:S02]  /*14160*/  @!P3 IMAD.IADD R197, R197, 0x1, -R247 ;  /* 0x00000001c5c5b824 */ /* 0x000fe400078e0af7 */
[----:B------:R-:W2:Y:S02]  /*14170*/  LDL R247, [R1+0x3260] ;  /* 0x0032600001f77983 */ /* 0x000ea40000100800 */
[----:B--2---:R-:W-:-:S02]  /*14180*/  ISETP.GE.AND P3, PT, R247, RZ, PT ;  /* 0x000000fff700720c */ /* 0x004fc40003f66270 */
[----:B------:R-:W-:-:S04]  /*14190*/  IABS R247, c[0x0][0x17c] ;  /* 0x00005f0000f77a13 */ /* 0x000fc80000000000 */
[----:B------:R-:W-:Y:S01]  /*141a0*/  @!P4 IADD3 R191, R191, -R247, RZ ;  /* 0x800000f7bfbfc210 */ /* 0x000fe20007ffe0ff */
[----:B------:R-:W-:Y:S01]  /*141b0*/  @!P6 IMAD.IADD R200, R200, 0x1, -R247 ;  /* 0x00000001c8c8e824 */ /* 0x000fe200078e0af7 */
[----:B------:R-:W-:Y:S02]  /*141c0*/  ISETP.GT.U32.AND P6, PT, R247, R198, PT ;  /* 0x000000c6f700720c */ /* 0x000fe40003fc4070 */
[----:B------:R-:W2:Y:S02]  /*141d0*/  LDL R247, [R1+0x3268] ;  /* 0x0032680001f77983 */ /* 0x000ea40000100800 */
[----:B--2---:R-:W-:Y:S02]  /*141e0*/  ISETP.GE.AND P4, PT, R247, RZ, PT ;  /* 0x000000fff700720c */ /* 0x004fe40003f86270 */
[----:B------:R-:W-:-:S05]  /*141f0*/  IABS R247, c[0x0][0x17c] ;  /* 0x00005f0000f77a13 */ /* 0x000fca0000000000 */
[--C-:B------:R-:W-:Y:S02]  /*14200*/  @!P5 IMAD.IADD R192, R192, 0x1, -R247.reuse ;  /* 0x00000001c0c0d824 */ /* 0x100fe400078e0af7 */
[----:B------:R-:W-:Y:S02]  /*14210*/  @!P1 IMAD.IADD R252, R252, 0x1, -R247 ;  /* 0x00000001fcfc9824 */ /* 0x000fe400078e0af7 */
[----:B------:R-:W2:Y:S02]  /*14220*/  LDL R247, [R1+0x3294] ;  /* 0x0032940001f77983 */ /* 0x000ea40000100800 */
[----:B--2---:R-:W-:Y:S02]  /*14230*/  ISETP.GE.AND P1, PT, R247, RZ, PT ;  /* 0x000000fff700720c */ /* 0x004fe40003f26270 */
        /* <DEDUP_REMOVED lines=9> */
[----:B------:R-:W3:Y:S04]  /*142d0*/  LDL R247, [R1+0x180] ;  /* 0x0001800001f77983 */ /* 0x000ee80000100800 */
[----:B------:R1:W-:Y:S04]  /*142e0*/  STL [R1+0x17c], R194 ;  /* 0x00017cc201007387 */ /* 0x0003e80000100800 */
[----:B-1----:R-:W4:Y:S01]  /*142f0*/  LDL.LU R194, [R1+0x3acc] ;  /* 0x003acc0001c27983 */ /* 0x002f220000300800 */
[----:B---3--:R-:W-:-:S05]  /*14300*/  @!P3 IMAD.MOV R247, RZ, RZ, -R247 ;  /* 0x000000fffff7b224 */ /* 0x008fca00078e0af7 */
[----:B------:R1:W-:Y:S02]  /*14310*/  @!P3 STL [R1+0x180], R247 ;  /* 0x000180f70100b387 */ /* 0x0003e40000100800 */
[----:B-1----:R-:W-:-:S04]  /*14320*/  IABS R247, c[0x0][0x17c] ;  /* 0x00005f0000f77a13 */ /* 0x002fc80000000000 */
[----:B------:R-:W-:Y:S02]  /*14330*/  ISETP.GT.U32.AND P3, PT, R247, R191, PT ;  /* 0x000000bff700720c */ /* 0x000fe40003f64070 */
[----:B------:R-:W3:Y:S04]  /*14340*/  LDL R247, [R1+0x17c] ;  /* 0x00017c0001f77983 */ /* 0x000ee80000100800 */
[----:B------:R1:W-:Y:S04]  /*14350*/  STL [R1+0x178], R196 ;  /* 0x000178c401007387 */ /* 0x0003e80000100800 */
[----:B-1----:R-:W2:Y:S04]  /*14360*/  LDL.LU R196, [R1+0x3ac8] ;  /* 0x003ac80001c47983 */ /* 0x002ea80000300800 */
[----:B------:R1:W-:Y:S04]  /*14370*/  STL [R1+0x174], R197 ;  /* 0x000174c501007387 */ /* 0x0003e80000100800 */
[----:B-1----:R-:W2:Y:S01]  /*14380*/  LDL.LU R197, [R1+0x3ac4] ;  /* 0x003ac40001c57983 */ /* 0x002ea20000300800 */
[----:B---3--:R-:W-:-:S05]  /*14390*/  @!P4 IMAD.MOV R247, RZ, RZ, -R247 ;  /* 0x000000fffff7c224 */ /* 0x008fca00078e0af7 */
[----:B------:R1:W-:Y:S02]  /*143a0*/  @!P4 STL [R1+0x17c], R247 ;  /* 0x00017cf70100c387 */ /* 0x0003e40000100800 */
[----:B-1----:R-:W-:-:S04]  /*143b0*/  IABS R247, c[0x0][0x17c] ;  /* 0x00005f0000f77a13 */ /* 0x002fc80000000000 */
[----:B------:R-:W-:Y:S02]  /*143c0*/  ISETP.GT.U32.AND P4, PT, R247, R192, PT ;  /* 0x000000c0f700720c */ /* 0x000fe40003f84070 */
[----:B------:R-:W3:Y:S01]  /*143d0*/  LDL R247, [R1+0x178] ;  /* 0x0001780001f77983 */ /* 0x000ee20000100800 */
[----:B------:R-:W-:-:S13]  /*143e0*/  ISETP.GE.AND P5, PT, R251, RZ, PT ;  /* 0x000000fffb00720c */ /* 0x000fda0003fa6270 */
[----:B---3--:R-:W-:-:S05]  /*143f0*/  @!P5 IADD3 R247, -R247, RZ, RZ ;  /* 0x000000fff7f7d210 */ /* 0x008fca0007ffe1ff */
[----:B------:R1:W-:Y:S02]  /*14400*/  @!P5 STL [R1+0x178], R247 ;  /* 0x000178f70100d387 */ /* 0x0003e40000100800 */
[----:B-1----:R-:W-:-:S04]  /*14410*/  IABS R247, c[0x0][0x17c] ;  /* 0x00005f0000f77a13 */ /* 0x002fc80000000000 */
[----:B------:R-:W-:Y:S02]  /*14420*/  ISETP.GT.U32.AND P5, PT, R247, R252, PT ;  /* 0x000000fcf700720c */ /* 0x000fe40003fa4070 */
[----:B------:R-:W3:Y:S01]  /*14430*/  LDL R247, [R1+0x174] ;  /* 0x0001740001f77983 */ /* 0x000ee20000100800 */
[----:B------:R-:W-:-:S05]  /*14440*/  IABS R250, R250 ;  /* 0x000000fa00fa7213 */ /* 0x000fca0000000000 */
[----:B------:R-:W-:-:S04]  /*14450*/  IMAD.HI.U32 R251, R246, R250, RZ ;  /* 0x000000faf6fb7227 */ /* 0x000fc800078e00ff */
[----:B------:R-:W-:Y:S02]  /*14460*/  IMAD.MOV R251, RZ, RZ, -R251 ;  /* 0x000000fffffb7224 */ /* 0x000fe400078e0afb */
[----:B---3--:R-:W-:-:S05]  /*14470*/  @!P1 IMAD.MOV R247, RZ, RZ, -R247 ;  /* 0x000000fffff79224 */ /* 0x008fca00078e0af7 */
[----:B------:R1:W-:Y:S04]  /*14480*/  @!P1 STL [R1+0x174], R247 ;  /* 0x000174f701009387 */ /* 0x0003e80000100800 */
[----:B------:R3:W-:Y:S01]  /*14490*/  STL [R1+0xc], R200 ;  /* 0x00000cc801007387 */ /* 0x0007e20000100800 */
[----:B-1----:R-:W-:-:S04]  /*144a0*/  IABS R247, c[0x0][0x17c] ;  /* 0x00005f0000f77a13 */ /* 0x002fc80000000000 */
[C---:B------:R-:W-:Y:S01]  /*144b0*/  ISETP.GT.U32.AND P1, PT, R247.reuse, R199, PT ;  /* 0x000000c7f700720c */ /* 0x040fe20003f24070 */
[C---:B---3--:R-:W-:Y:S01]  /*144c0*/  IMAD R200, R247.reuse, R251, R250 ;  /* 0x000000fbf7c87224 */ /* 0x048fe200078e02fa */
[----:B------:R-:W-:Y:S01]  /*144d0*/  ISETP.GT.U32.AND P6, PT, R247, R198, PT ;  /* 0x000000c6f700720c */ /* 0x000fe20003fc4070 */
[----:B------:R-:W3:Y:S04]  /*144e0*/  LDL R251, [R1+0x325c] ;  /* 0x00325c0001fb7983 */ /* 0x000ee80000100800 */
[----:B------:R-:W2:Y:S01]  /*144f0*/  LDL R247, [R1+0xc] ;  /* 0x00000c0001f77983 */ /* 0x000ea20000100800 */
[----:B------:R-:W-:-:S03]  /*14500*/  IADD3 R250, R195, 0x1c2, RZ ;  /* 0x000001c2c3fa7810 */ /* 0x000fc60007ffe0ff */
[----:B------:R-:W3:Y:S01]  /*14510*/  LDL.LU R195, [R1+0x3ac0] ;  /* 0x003ac00001c37983 */ /* 0x000ee20000300800 */
[----:B--2---:R-:W-:-:S05]  /*14520*/  @!P2 IMAD.MOV R247, RZ, RZ, -R247 ;  /* 0x000000fffff7a224 */ /* 0x004fca00078e0af7 */
[----:B------:R1:W-:Y:S04]  /*14530*/  @!P2 STL [R1+0xc], R247 ;  /* 0x00000cf70100a387 */ /* 0x0003e80000100800 */
[----:B------:R-:W-:Y:S01]  /*14540*/  STL [R1+0x31bc], R250 ;  /* 0x0031bcfa01007387 */ /* 0x000fe20000100800 */
[----:B-1----:R-:W-:-:S04]  /*14550*/  IABS R247, c[0x0][0x17c] ;  /* 0x00005f0000f77a13 */ /* 0x002fc80000000000 */
[----:B------:R-:W-:Y:S01]  /*14560*/  ISETP.GT.U32.AND P2, PT, R247, R197, PT ;  /* 0x000000c5f700720c */ /* 0x000fe20003f44070 */
[--C-:B------:R-:W-:Y:S01]  /*14570*/  @!P3 IMAD.IADD R191, R191, 0x1, -R247.reuse ;  /* 0x00000001bfbfb824 */ /* 0x100fe200078e0af7 */
[C---:B------:R-:W-:Y:S01]  /*14580*/  ISETP.GT.U32.AND P3, PT, R247.reuse, R196, PT ;  /* 0x000000c4f700720c */ /* 0x040fe20003f64070 */
[--C-:B------:R-:W-:Y:S01]  /*14590*/  @!P4 IMAD.IADD R192, R192, 0x1, -R247.reuse ;  /* 0x00000001c0c0c824 */ /* 0x100fe200078e0af7 */
[C---:B---3--:R-:W-:Y:S01]  /*145a0*/  ISETP.GT.U32.AND P4, PT, R247.reuse, R195, PT ;  /* 0x000000c3f700720c */ /* 0x048fe20003f84070 */
[--C-:B------:R-:W-:Y:S01]  /*145b0*/  @!P5 IMAD.IADD R252, R252, 0x1, -R247.reuse ;  /* 0x00000001fcfcd824 */ /* 0x100fe200078e0af7 */
[----:B----4-:R-:W-:Y:S01]  /*145c0*/  ISETP.GT.U32.AND P5, PT, R247, R194, PT ;  /* 0x000000c2f700720c */ /* 0x010fe20003fa4070 */
[----:B------:R-:W-:Y:S02]  /*145d0*/  @!P1 IMAD.IADD R199, R199, 0x1, -R247 ;  /* 0x00000001c7c79824 */ /* 0x000fe400078e0af7 */
[----:B------:R-:W2:Y:S02]  /*145e0*/  LDL R247, [R1+0x3278] ;  /* 0x0032780001f77983 */ /* 0x000ea40000100800 */
[----:B--2---:R-:W-:-:S02]  /*145f0*/  ISETP.GE.AND P1, PT, R247, RZ, PT ;  /* 0x000000fff700720c */ /* 0x004fc40003f26270 */
[----:B------:R-:W-:-:S05]  /*14600*/  IABS R247, c[0x0][0x17c] ;  /* 0x00005f0000f77a13 */ /* 0x000fca0000000000 */
[--C-:B------:R-:W-:Y:S01]  /*14610*/  @!P6 IMAD.IADD R198, R198, 0x1, -R247.reuse ;  /* 0x00000001c6c6e824 */ /* 0x100fe200078e0af7 */
[----:B------:R-:W-:Y:S01]  /*14620*/  ISETP.GT.U32.AND P6, PT, R247, R193, PT ;  /* 0x000000c1f700720c */ /* 0x000fe20003fc4070 */
[----:B------:R-:W-:Y:S02]  /*14630*/  @!P2 IMAD.IADD R197, R197, 0x1, -R247 ;  /* 0x00000001c5c5a824 */ /* 0x000fe400078e0af7 */
[----:B------:R-:W2:Y:S02]  /*14640*/  LDL R247, [R1+0x3280] ;  /* 0x0032800001f77983 */ /* 0x000ea40000100800 */
[----:B--2---:R-:W-:Y:S02]  /*14650*/  ISETP.GE.AND P2, PT, R247, RZ, PT ;  /* 0x000000fff700720c */ /* 0x004fe40003f46270 */
[----:B------:R-:W-:-:S04]  /*14660*/  IABS R247, c[0x0][0x17c] ;  /* 0x00005f0000f77a13 */ /* 0x000fc80000000000 */
[----:B------:R-:W-:Y:S01]  /*14670*/  @!P3 IADD3 R196, R196, -R247, RZ ;  /* 0x800000f7c4c4b210 */ /* 0x000fe20007ffe0ff */
        /* <DEDUP_REMOVED lines=19> */
[----:B------:R-:W3:Y:S01]  /*147b0*/  LDL R247, [R1+0x16c] ;  /* 0x00016c0001f77983 */ /* 0x000ee20000100800 */
[----:B------:R-:W-:-:S03]  /*147c0*/  ISETP.GE.AND P3, PT, R251, RZ, PT ;  /* 0x000000fffb00720c */ /* 0x000fc60003f66270 */
[----:B------:R1:W-:Y:S04]  /*147d0*/  STL [R1+0x164], R199 ;  /* 0x000164c701007387 */ /* 0x0003e80000100800 */
[----:B-1----:R-:W2:Y:S06]  /*147e0*/  LDL R199, [R1+0x3274] ;  /* 0x0032740001c77983 */ /* 0x002eac0000100800 */
[----:B------:R-:W-:-:S02]  /*147f0*/  @!P3 IMAD.MOV R252, RZ, RZ, -R252 ;  /* 0x000000fffffcb224 */ /* 0x000fc400078e0afc */
[----:B---3--:R-:W-:-:S05]  /*14800*/  @!P2 IMAD.MOV R247, RZ, RZ, -R247 ;  /* 0x000000fffff7a224 */ /* 0x008fca00078e0af7 */
[----:B------:R1:W-:Y:S04]  /*14810*/  @!P2 STL [R1+0x16c], R247 ;  /* 0x00016cf70100a387 */ /* 0x0003e80000100800 */
[----:B------:R3:W-:Y:S01]  /*14820*/  STL [R1+0x168], R252 ;  /* 0x000168fc01007387 */ /* 0x0007e20000100800 */
[----:B-1----:R-:W-:-:S04]  /*14830*/  IABS R247, c[0x0][0x17c] ;  /* 0x00005f0000f77a13 */ /* 0x002fc80000000000 */
[C---:B------:R-:W-:Y:S01]  /*14840*/  ISETP.GT.U32.AND P2, PT, R247.reuse, R196, PT ;  /* 0x000000c4f700720c */ /* 0x040fe20003f44070 */
[----:B---3--:R-:W3:Y:S01]  /*14850*/  LDL R252, [R1+0x3270] ;  /* 0x0032700001fc7983 */ /* 0x008ee20000100800 */
[----:B------:R-:W-:-:S03]  /*14860*/  ISETP.GT.U32.AND P3, PT, R247, R195, PT ;  /* 0x000000c3f700720c */ /* 0x000fc60003f64070 */
[----:B------:R-:W2:Y:S01]  /*14870*/  LDL R247, [R1+0x164] ;  /* 0x0001640001f77983 */ /* 0x000ea20000100800 */
[----:B------:R-:W-:-:S05]  /*14880*/  IABS R250, R250 ;  /* 0x000000fa00fa7213 */ /* 0x000fca0000000000 */
[----:B------:R-:W-:-:S04]  /*14890*/  IMAD.HI.U32 R251, R246, R250, RZ ;  /* 0x000000faf6fb7227 */ /* 0x000fc800078e00ff */
[----:B------:R-:W-:Y:S01]  /*148a0*/  IMAD.MOV R251, RZ, RZ, -R251 ;  /* 0x000000fffffb7224 */ /* 0x000fe200078e0afb */
[----:B--2---:R-:W-:-:S05]  /*148b0*/  @!P4 IADD3 R247, -R247, RZ, RZ ;  /* 0x000000fff7f7c210 */ /* 0x004fca0007ffe1ff */
[----:B------:R1:W-:Y:S04]  /*148c0*/  @!P4 STL [R1+0x164], R247 ;  /* 0x000164f70100c387 */ /* 0x0003e80000100800 */
[----:B------:R2:W-:Y:S01]  /*148d0*/  STL [R1+0x160], R198 ;  /* 0x000160c601007387 */ /* 0x0005e20000100800 */
[----:B-1----:R-:W-:-:S04]  /*148e0*/  IABS R247, c[0x0][0x17c] ;  /* 0x00005f0000f77a13 */ /* 0x002fc80000000000 */
[C---:B------:R-:W-:Y:S01]  /*148f0*/  ISETP.GT.U32.AND P4, PT, R247.reuse, R194, PT ;  /* 0x000000c2f700720c */ /* 0x040fe20003f84070 */
[C---:B------:R-:W-:Y:S01]  /*14900*/  IMAD R250, R247.reuse, R251, R250 ;  /* 0x000000fbf7fa7224 */ /* 0x040fe200078e02fa */
[----:B------:R-:W-:Y:S01]  /*14910*/  ISETP.GT.U32.AND P6, PT, R247, R193, PT ;  /* 0x000000c1f700720c */ /* 0x000fe20003fc4070 */
[----:B------:R-:W2:Y:S04]  /*14920*/  LDL R251, [R1+0x17bc] ;  /* 0x0017bc0001fb7983 */ /* 0x000ea80000100800 */
[----:B------:R-:W2:Y:S02]  /*14930*/  LDL R247, [R1+0x160] ;  /* 0x0001600001f77983 */ /* 0x000ea40000100800 */
[----:B--2---:R-:W-:Y:S01]  /*14940*/  @!P5 IMAD.MOV R247, RZ, RZ, -R247 ;  /* 0x000000fffff7d224 */ /* 0x004fe200078e0af7 */
[----:B------:R-:W-:-:S04]  /*14950*/  IADD3 R198, R251, 0x1c3, RZ ;  /* 0x000001c3fbc67810 */ /* 0x000fc80007ffe0ff */
[----:B------:R1:W-:Y:S04]  /*14960*/  @!P5 STL [R1+0x160], R247 ;  /* 0x000160f70100d387 */ /* 0x0003e80000100800 */
[----:B------:R-:W-:Y:S01]  /*14970*/  STL [R1+0x318c], R198 ;  /* 0x00318cc601007387 */ /* 0x000fe20000100800 */
[----:B-1----:R-:W-:-:S04]  /*14980*/  IABS R247, c[0x0][0x17c] ;  /* 0x00005f0000f77a13 */ /* 0x002fc80000000000 */
[----:B----4-:R-:W-:Y:S01]  /*14990*/  ISETP.GT.U32.AND P5, PT, R247, R192, PT ;  /* 0x000000c0f700720c */ /* 0x010fe20003fa4070 */
[--C-:B------:R-:W-:Y:S01]  /*149a0*/  @!P1 IMAD.IADD R197, R197, 0x1, -R247.reuse ;  /* 0x00000001c5c59824 */ /* 0x100fe200078e0af7 */
[C---:B------:R-:W-:Y:S01]  /*149b0*/  ISETP.GT.U32.AND P1, PT, R247.reuse, R191, PT ;  /* 0x000000bff700720c */ /* 0x040fe20003f24070 */
[--C-:B------:R-:W-:Y:S01]  /*149c0*/  @!P2 IMAD.IADD R196, R196, 0x1, -R247.reuse ;  /* 0x00000001c4c4a824 */ /* 0x100fe200078e0af7 */
[----:B------:R-:W-:Y:S01]  /*149d0*/  ISETP.GT.U32.AND P2, PT, R247, R190, PT ;  /* 0x000000bef700720c */ /* 0x000fe20003f44070 */
[--C-:B------:R-:W-:Y:S01]  /*149e0*/  @!P3 IMAD.IADD R195, R195, 0x1, -R247.reuse ;  /* 0x00000001c3c3b824 */ /* 0x100fe200078e0af7 */
[----:B------:R-:W-:Y:S01]  /*149f0*/  ISETP.GT.U32.AND P3, PT, R247, R189, PT ;  /* 0x000000bdf700720c */ /* 0x000fe20003f64070 */
        /* <DEDUP_REMOVED lines=12> */
[----:B------:R-:W2:Y:S01]  /*14ac0*/  LDL R247, [R1+0x32c0] ;  /* 0x0032c00001f77983 */ /* 0x000ea20000100800 */
[----:B------:R-:W-:Y:S01]  /*14ad0*/  @!P4 IMAD.MOV R197, RZ, RZ, -R197 ;  /* 0x000000ffffc5c224 */ /* 0x000fe200078e0ac5 */
[----:B--2---:R-:W-:Y:S02]  /*14ae0*/  ISETP.GE.AND P2, PT, R247, RZ, PT ;  /* 0x000000fff700720c */ /* 0x004fe40003f46270 */
[----:B------:R-:W-:-:S05]  /*14af0*/  IABS R247, c[0x0][0x17c] ;  /* 0x00005f0000f77a13 */ /* 0x000fca0000000000 */
[--C-:B------:R-:W-:Y:S01]  /*14b00*/  @!P3 IMAD.IADD R189, R189, 0x1, -R247.reuse ;  /* 0x00000001bdbdb824 */ /* 0x100fe200078e0af7 */
[----:B---3--:R-:W-:Y:S01]  /*14b10*/  ISETP.GE.AND P3, PT, R252, RZ, PT ;  /* 0x000000fffc00720c */ /* 0x008fe20003f66270 */
[----:B------:R-:W-:Y:S02]  /*14b20*/  IMAD.MOV.U32 R252, RZ, RZ, R196 ;  /* 0x000000fffffc7224 */ /* 0x000fe400078e00c4 */
[----:B------:R-:W2:Y:S02]  /*14b30*/  LDL R196, [R1+0x328c] ;  /* 0x00328c0001c47983 */ /* 0x000ea40000100800 */
[----:B------:R-:W-:Y:S02]  /*14b40*/  @!P5 IMAD.MOV R252, RZ, RZ, -R252 ;  /* 0x000000fffffcd224 */ /* 0x000fe400078e0afc */
[----:B------:R1:W-:Y:S01]  /*14b50*/  STL [R1+0x15c], R197 ;  /* 0x00015cc501007387 */ /* 0x0003e20000100800 */
[----:B------:R-:W-:Y:S01]  /*14b60*/  @!P6 IMAD.IADD R188, R188, 0x1, -R247 ;  /* 0x00000001bcbce824 */ /* 0x000fe200078e0af7 */
[----:B------:R-:W-:-:S02]  /*14b70*/  ISETP.GT.U32.AND P4, PT, R247, R192, PT ;  /* 0x000000c0f700720c */ /* 0x000fc40003f84070 */
[----:B------:R3:W-:Y:S01]  /*14b80*/  STL [R1+0x8], R195 ;  /* 0x000008c301007387 */ /* 0x0007e20000100800 */
[----:B------:R-:W-:-:S03]  /*14b90*/  ISETP.GT.U32.AND P5, PT, R247, R191, PT ;  /* 0x000000bff700720c */ /* 0x000fc60003fa4070 */
[----:B-1----:R-:W4:Y:S04]  /*14ba0*/  LDL R197, [R1+0x32d8] ;  /* 0x0032d80001c57983 */ /* 0x002f280000100800 */
[----:B---3--:R-:W3:Y:S04]  /*14bb0*/  LDL R195, [R1+0x32b0] ;  /* 0x0032b00001c37983 */ /* 0x008ee80000100800 */
[----:B------:R1:W-:Y:S04]  /*14bc0*/  STL [R1+0x158], R252 ;  /* 0x000158fc01007387 */ /* 0x0003e80000100800 */
[----:B------:R-:W2:Y:S01]  /*14bd0*/  LDL R247, [R1+0x8] ;  /* 0x0000080001f77983 */ /* 0x000ea20000100800 */
[----:B------:R-:W-:-:S02]  /*14be0*/  ISETP.GE.AND P1, PT, R199, RZ, PT ;  /* 0x000000ffc700720c */ /* 0x000fc40003f26270 */
[----:B------:R-:W-:Y:S01]  /*14bf0*/  IABS R198, R198 ;  /* 0x000000c600c67213 */ /* 0x000fe20000000000 */
[----:B------:R-:W-:Y:S01]  /*14c00*/  @!P2 IMAD.MOV R194, RZ, RZ, -R194 ;  /* 0x000000ffffc2a224 */ /* 0x000fe200078e0ac2 */
[----:B-1----:R-:W3:Y:S03]  /*14c10*/  LDL R252, [R1+0x3288] ;  /* 0x0032880001fc7983 */ /* 0x002ee60000100800 */
[----:B------:R-:W-:-:S04]  /*14c20*/  IMAD.HI.U32 R199, R246, R198, RZ ;  /* 0x000000c6f6c77227 */ /* 0x000fc800078e00ff */
[----:B------:R-:W-:Y:S02]  /*14c30*/  IMAD.MOV R199, RZ, RZ, -R199 ;  /* 0x000000ffffc77224 */ /* 0x000fe400078e0ac7 */
[----:B--2---:R-:W-:-:S05]  /*14c40*/  @!P1 IMAD.MOV R247, RZ, RZ, -R247 ;  /* 0x000000fffff79224 */ /* 0x004fca00078e0af7 */
[----:B------:R1:W-:Y:S04]  /*14c50*/  @!P1 STL [R1+0x8], R247 ;  /* 0x000008f701009387 */ /* 0x0003e80000100800 */
[----:B------:R2:W-:Y:S01]  /*14c60*/  STL [R1+0x154], R194 ;  /* 0x000154c201007387 */ /* 0x0005e20000100800 */
[----:B-1----:R-:W-:Y:S02]  /*14c70*/  IABS R247, c[0x0][0x17c] ;  /* 0x00005f0000f77a13 */ /* 0x002fe40000000000 */
[----:B--2---:R-:W-:-:S03]  /*14c80*/  MOV R194, R193 ;  /* 0x000000c100c27202 */ /* 0x004fc60000000f00 */
[C---:B------:R-:W-:Y:S02]  /*14c90*/  IMAD R193, R247.reuse, R199, R198 ;  /* 0x000000c7f7c17224 */ /* 0x040fe400078e02c6 */
[----:B------:R1:W-:Y:S04]  /*14ca0*/  STL [R1+0x150], R194 ;  /* 0x000150c201007387 */ /* 0x0003e80000100800 */
[----:B------:R-:W2:Y:S01]  /*14cb0*/  LDL R198, [R1+0x32a8] ;  /* 0x0032a80001c67983 */ /* 0x000ea20000100800 */
[C---:B------:R-:W-:Y:S01]  /*14cc0*/  ISETP.GT.U32.AND P2, PT, R247.reuse, R189, PT ;  /* 0x000000bdf700720c */ /* 0x040fe20003f44070 */
[----:B------:R-:W-:Y:S01]  /*14cd0*/  IMAD.MOV.U32 R199, RZ, RZ, R194 ;  /* 0x000000ffffc77224 */ /* 0x000fe200078e00c2 */
[C---:B------:R-:W-:Y:S01]  /*14ce0*/  ISETP.GT.U32.AND P1, PT, R247.reuse, R190, PT ;  /* 0x000000bef700720c */ /* 0x040fe20003f24070 */
[----:B------:R-:W-:Y:S01]  /*14cf0*/  @!P4 IMAD.IADD R192, R192, 0x1, -R247 ;  /* 0x00000001c0c0c824 */ /* 0x000fe200078e0af7 */
[----:B------:R-:W-:Y:S01]  /*14d00*/  ISETP.GT.U32.AND P4, PT, R247, R186, PT ;  /* 0x000000baf700720c */ /* 0x000fe20003f84070 */
[----:B------:R-:W-:Y:S01]  /*14d10*/  @!P3 IMAD.MOV R199, RZ, RZ, -R199 ;  /* 0x000000ffffc7b224 */ /* 0x000fe200078e0ac7 */
[----:B-1----:R-:W-:-:S04]  /*14d20*/  IADD3 R194, R251, 0x1c4, RZ ;  /* 0x000001c4fbc27810 */ /* 0x002fc80007ffe0ff */
[----:B------:R1:W-:Y:S03]  /*14d30*/  @!P3 STL [R1+0x150], R199 ;  /* 0x000150c70100b387 */ /* 0x0003e60000100800 */
[--C-:B------:R-:W-:Y:S01]  /*14d40*/  @!P2 IMAD.IADD R189, R189, 0x1, -R247.reuse ;  /* 0x00000001bdbda824 */ /* 0x100fe200078e0af7 */
[----:B------:R-:W-:Y:S01]  /*14d50*/  STL [R1+0x3160], R194 ;  /* 0x003160c201007387 */ /* 0x000fe20000100800 */
[--C-:B------:R-:W-:Y:S01]  /*14d60*/  @!P5 IMAD.IADD R191, R191, 0x1, -R247.reuse ;  /* 0x00000001bfbfd824 */ /* 0x100fe200078e0af7 */
[----:B------:R-:W-:Y:S02]  /*14d70*/  ISETP.GT.U32.AND P5, PT, R247, R185, PT ;  /* 0x000000b9f700720c */ /* 0x000fe40003fa4070 */
[----:B-1----:R-:W2:Y:S01]  /*14d80*/  LDL R199, [R1+0x32bc] ;  /* 0x0032bc0001c77983 */ /* 0x002ea20000100800 */
[----:B------:R-:W-:Y:S01]  /*14d90*/  @!P1 IMAD.IADD R190, R190, 0x1, -R247 ;  /* 0x00000001bebe9824 */ /* 0x000fe200078e0af7 */
[----:B------:R-:W-:-:S02]  /*14da0*/  @!P4 IADD3 R186, R186, -R247, RZ ;  /* 0x800000f7babac210 */ /* 0x000fc40007ffe0ff */
[----:B------:R-:W-:Y:S02]  /*14db0*/  ISETP.GT.U32.AND P1, PT, R247, R184, PT ;  /* 0x000000b8f700720c */ /* 0x000fe40003f24070 */
[----:B------:R-:W-:Y:S01]  /*14dc0*/  ISETP.GE.AND P4, PT, R196, RZ, PT ;  /* 0x000000ffc400720c */ /* 0x000fe20003f86270 */
[----:B------:R-:W-:-:S04]  /*14dd0*/  IMAD.MOV.U32 R196, RZ, RZ, R192 ;  /* 0x000000ffffc47224 */ /* 0x000fc800078e00c0 */
[----:B------:R-:W-:Y:S01]  /*14de0*/  @!P5 IMAD.IADD R185, R185, 0x1, -R247 ;  /* 0x00000001b9b9d824 */ /* 0x000fe200078e0af7 */
[----:B----4-:R-:W-:-:S05]  /*14df0*/  ISETP.GE.AND P5, PT, R197, RZ, PT ;  /* 0x000000ffc500720c */ /* 0x010fca0003fa6270 */
[----:B------:R-:W-:Y:S01]  /*14e00*/  @!P1 IMAD.IADD R184, R184, 0x1, -R247 ;  /* 0x00000001b8b89824 */ /* 0x000fe200078e0af7 */
[----:B---3--:R-:W-:Y:S02]  /*14e10*/  ISETP.GE.AND P1, PT, R252, RZ, PT ;  /* 0x000000fffc00720c */ /* 0x008fe40003f26270 */
[----:B------:R-:W-:Y:S02]  /*14e20*/  ISETP.GT.U32.AND P3, PT, R247, R187, PT ;  /* 0x000000bbf700720c */ /* 0x000fe40003f64070 */
[----:B--2---:R-:W-:Y:S02]  /*14e30*/  ISETP.GE.AND P2, PT, R198, RZ, PT ;  /* 0x000000ffc600720c */ /* 0x004fe40003f46270 */
[----:B------:R-:W2:Y:S11]  /*14e40*/  LDL R198, [R1+0x32c8] ;  /* 0x0032c80001c67983 */ /* 0x000eb60000100800 */
[----:B------:R-:W-:-:S05]  /*14e50*/  @!P2 IMAD.MOV R196, RZ, RZ, -R196 ;  /* 0x000000ffffc4a224 */ /* 0x000fca00078e0ac4 */
[----:B------:R1:W-:Y:S04]  /*14e60*/  STL [R1+0x14c], R196 ;  /* 0x00014cc401007387 */ /* 0x0003e80000100800 */
[----:B------:R-:W3:Y:S04]  /*14e70*/  LDL R197, [R1+0x32f0] ;  /* 0x0032f00001c57983 */ /* 0x000ee80000100800 */
[----:B------:R-:W4:Y:S04]  /*14e80*/  LDL R252, [R1+0x32a0] ;  /* 0x0032a00001fc7983 */ /* 0x000f280000100800 */
[----:B-1----:R-:W4:Y:S01]  /*14e90*/  LDL R196, [R1+0x32a4] ;  /* 0x0032a40001c47983 */ /* 0x002f220000100800 */
[----:B------:R-:W-:Y:S01]  /*14ea0*/  @!P3 IMAD.IADD R187, R187, 0x1, -R247 ;  /* 0x00000001bbbbb824 */ /* 0x000fe200078e0af7 */
[----:B------:R-:W-:-:S02]  /*14eb0*/  ISETP.GE.AND P3, PT, R195, RZ, PT ;  /* 0x000000ffc300720c */ /* 0x000fc40003f66270 */
[----:B------:R-:W-:Y:S01]  /*14ec0*/  ISETP.GT.U32.AND P6, PT, R247, R188, PT ;  /* 0x000000bcf700720c */ /* 0x000fe20003fc4070 */
[----:B------:R-:W-:Y:S01]  /*14ed0*/  @!P4 IMAD.MOV R190, RZ, RZ, -R190 ;  /* 0x000000ffffbec224 */ /* 0x000fe200078e0abe */
[----:B------:R-:W-:-:S09]  /*14ee0*/  @!P5 IADD3 R189, -R189, RZ, RZ ;  /* 0x000000ffbdbdd210 */ /* 0x000fd20007ffe1ff */
[----:B------:R-:W-:Y:S02]  /*14ef0*/  @!P3 IMAD.MOV R191, RZ, RZ, -R191 ;  /* 0x000000ffffbfb224 */ /* 0x000fe400078e0abf */
[----:B------:R-:W-:-:S03]  /*14f00*/  @!P6 IMAD.IADD R188, R188, 0x1, -R247 ;  /* 0x00000001bcbce824 */ /* 0x000fc600078e0af7 */
[----:B------:R-:W-:Y:S04]  /*14f10*/  STL [R1+0x148], R191 ;  /* 0x000148bf01007387 */ /* 0x000fe80000100800 */
[----:B------:R1:W-:Y:S01]  /*14f20*/  STL [R1+0x144], R190 ;  /* 0x000144be01007387 */ /* 0x0003e20000100800 */
[C---:B------:R-:W-:Y:S02]  /*14f30*/  ISETP.GT.U32.AND P5, PT, R247.reuse, R184, PT ;  /* 0x000000b8f700720c */ /* 0x040fe40003fa4070 */
[C---:B------:R-:W-:Y:S01]  /*14f40*/  ISETP.GT.U32.AND P2, PT, R247.reuse, R187, PT ;  /* 0x000000bbf700720c */ /* 0x040fe20003f44070 */
[----:B-1----:R-:W-:Y:S01]  /*14f50*/  IMAD.MOV.U32 R190, RZ, RZ, R188 ;  /* 0x000000ffffbe7224 */ /* 0x002fe200078e00bc */
[----:B------:R-:W-:-:S03]  /*14f60*/  ISETP.GT.U32.AND P3, PT, R247, R186, PT ;  /* 0x000000baf700720c */ /* 0x000fc60003f64070 */
[----:B------:R-:W-:Y:S01]  /*14f70*/  @!P1 IMAD.MOV R190, RZ, RZ, -R190 ;  /* 0x000000ffffbe9224 */ /* 0x000fe200078e0abe */
[C---:B------:R-:W-:Y:S01]  /*14f80*/  ISETP.GT.U32.AND P1, PT, R247.reuse, R182, PT ;  /* 0x000000b6f700720c */ /* 0x040fe20003f24070 */
[----:B------:R1:W-:Y:S01]  /*14f90*/  STL [R1+0x140], R189 ;  /* 0x000140bd01007387 */ /* 0x0003e20000100800 */
[----:B------:R-:W-:-:S03]  /*14fa0*/  ISETP.GT.U32.AND P4, PT, R247, R185, PT ;  /* 0x000000b9f700720c */ /* 0x000fc60003f84070 */
[--C-:B------:R-:W-:Y:S01]  /*14fb0*/  @!P5 IMAD.IADD R184, R184, 0x1, -R247.reuse ;  /* 0x00000001b8b8d824 */ /* 0x100fe200078e0af7 */
[----:B------:R-:W-:Y:S02]  /*14fc0*/  ISETP.GE.AND P5, PT, R199, RZ, PT ;  /* 0x000000ffc700720c */ /* 0x000fe40003fa6270 */
[----:B-1----:R-:W-:Y:S01]  /*14fd0*/  IADD3 R189, R251, 0x1c5, RZ ;  /* 0x000001c5fbbd7810 */ /* 0x002fe20007ffe0ff */
[----:B------:R-:W-:Y:S01]  /*14fe0*/  @!P2 IMAD.IADD R187, R187, 0x1, -R247 ;  /* 0x00000001bbbba824 */ /* 0x000fe200078e0af7 */
[----:B------:R-:W-:-:S03]  /*14ff0*/  ISETP.GT.U32.AND P2, PT, R247, R181, PT ;  /* 0x000000b5f700720c */ /* 0x000fc60003f44070 */
[--C-:B------:R-:W-:Y:S01]  /*15000*/  @!P1 IMAD.IADD R182, R182, 0x1, -R247.reuse ;  /* 0x00000001b6b69824 */ /* 0x100fe200078e0af7 */
[----:B------:R-:W-:Y:S01]  /*15010*/  STL [R1+0x3124], R189 ;  /* 0x003124bd01007387 */ /* 0x000fe20000100800 */
[----:B------:R-:W-:-:S03]  /*15020*/  @!P3 IMAD.IADD R186, R186, 0x1, -R247 ;  /* 0x00000001babab824 */ /* 0x000fc600078e0af7 */
[----:B------:R-:W-:Y:S01]  /*15030*/  STL [R1+0x13c], R190 ;  /* 0x00013cbe01007387 */ /* 0x000fe20000100800 */
[----:B------:R-:W-:-:S03]  /*15040*/  ISETP.GT.U32.AND P3, PT, R247, R180, PT ;  /* 0x000000b4f700720c */ /* 0x000fc60003f64070 */
[----:B------:R-:W4:Y:S01]  /*15050*/  LDL R199, [R1+0x32d4] ;  /* 0x0032d40001c77983 */ /* 0x000f220000100800 */
[----:B------:R-:W-:Y:S01]  /*15060*/  @!P4 IMAD.IADD R185, R185, 0x1, -R247 ;  /* 0x00000001b9b9c824 */ /* 0x000fe200078e0af7 */
[----:B------:R-:W-:Y:S01]  /*15070*/  ISETP.GT.U32.AND P4, PT, R247, R179, PT ;  /* 0x000000b3f700720c */ /* 0x000fe20003f84070 */
[----:B------:R-:W-:Y:S01]  /*15080*/  IMAD.MOV.U32 R191, RZ, RZ, R187 ;  /* 0x000000ffffbf7224 */ /* 0x000fe200078e00bb */
[----:B------:R-:W-:-:S03]  /*15090*/  @!P2 IADD3 R181, R181, -R247, RZ ;  /* 0x800000f7b5b5a210 */ /* 0x000fc60007ffe0ff */
[----:B------:R-:W-:-:S03]  /*150a0*/  @!P5 IMAD.MOV R191, RZ, RZ, -R191 ;  /* 0x000000ffffbfd224 */ /* 0x000fc600078e0abf */
[----:B------:R-:W-:-:S05]  /*150b0*/  @!P3 IMAD.IADD R180, R180, 0x1, -R247 ;  /* 0x00000001b4b4b824 */ /* 0x000fca00078e0af7 */
[----:B------:R-:W-:Y:S01]  /*150c0*/  @!P4 IMAD.IADD R179, R179, 0x1, -R247 ;  /* 0x00000001b3b3c824 */ /* 0x000fe200078e0af7 */
[----:B--2---:R-:W-:Y:S02]  /*150d0*/  ISETP.GE.AND P1, PT, R198, RZ, PT ;  /* 0x000000ffc600720c */ /* 0x004fe40003f26270 */
[----:B------:R-:W2:Y:S11]  /*150e0*/  LDL R198, [R1+0x32e0] ;  /* 0x0032e00001c67983 */ /* 0x000eb60000100800 */
[----:B------:R-:W-:Y:S01]  /*150f0*/  @!P1 IMAD.MOV R186, RZ, RZ, -R186 ;  /* 0x000000ffffba9224 */ /* 0x000fe200078e0aba */
[----:B---3--:R-:W-:-:S02]  /*15100*/  ISETP.GE.AND P3, PT, R197, RZ, PT ;  /* 0x000000ffc500720c */ /* 0x008fc40003f66270 */
[----:B----4-:R-:W-:Y:S02]  /*15110*/  ISETP.GE.AND P4, PT, R252, RZ, PT ;  /* 0x000000fffc00720c */ /* 0x010fe40003f86270 */
[----:B------:R-:W-:Y:S02]  /*15120*/  ISETP.GE.AND P2, PT, R196, RZ, PT ;  /* 0x000000ffc400720c */ /* 0x000fe40003f46270 */
[----:B------:R-:W3:Y:S04]  /*15130*/  LDL R196, [R1+0x32b8] ;  /* 0x0032b80001c47983 */ /* 0x000ee80000100800 */
[----:B------:R-:W-:Y:S04]  /*15140*/  STL [R1+0x4], R191 ;  /* 0x000004bf01007387 */ /* 0x000fe80000100800 */
[----:B------:R-:W4:Y:S04]  /*15150*/  LDL R197, [R1+0x3308] ;  /* 0x0033080001c57983 */ /* 0x000f280000100800 */
[----:B------:R-:W-:Y:S04]  /*15160*/  STL [R1+0x130], R186 ;  /* 0x000130ba01007387 */ /* 0x000fe80000100800 */
[----:B------:R-:W4:Y:S01]  /*15170*/  LDL R252, [R1+0x32b4] ;  /* 0x0032b40001fc7983 */ /* 0x000f220000100800 */
[----:B------:R-:W-:-:S13]  /*15180*/  ISETP.GT.U32.AND P6, PT, R247, R183, PT ;  /* 0x000000b7f700720c */ /* 0x000fda0003fc4070 */
[----:B------:R-:W-:-:S05]  /*15190*/  @!P6 IMAD.IADD R183, R183, 0x1, -R247 ;  /* 0x00000001b7b7e824 */ /* 0x000fca00078e0af7 */
[----:B------:R-:W-:Y:S01]  /*151a0*/  ISETP.GT.U32.AND P6, PT, R247, R183, PT ;  /* 0x000000b7f700720c */ /* 0x000fe20003fc4070 */
[----:B------:R-:W-:Y:S01]  /*151b0*/  @!P2 IMAD.MOV R185, RZ, RZ, -R185 ;  /* 0x000000ffffb9a224 */ /* 0x000fe200078e0ab9 */
[----:B------:R-:W-:-:S04]  /*151c0*/  @!P3 IADD3 R184, -R184, RZ, RZ ;  /* 0x000000ffb8b8b210 */ /* 0x000fc80007ffe1ff */
[----:B------:R-:W-:Y:S04]  /*151d0*/  STL [R1+0x128], R185 ;  /* 0x000128b901007387 */ /* 0x000fe80000100800 */
[----:B------:R1:W-:Y:S03]  /*151e0*/  STL [R1+0x120], R184 ;  /* 0x000120b801007387 */ /* 0x0003e60000100800 */
[----:B------:R-:W-:Y:S01]  /*151f0*/  @!P6 IMAD.IADD R183, R183, 0x1, -R247 ;  /* 0x00000001b7b7e824 */ /* 0x000fe200078e0af7 */
[----:B------:R-:W-:-:S03]  /*15200*/  ISETP.GT.U32.AND P3, PT, R247, R179, PT ;  /* 0x000000b3f700720c */ /* 0x000fc60003f64070 */
[----:B-1----:R-:W-:Y:S01]  /*15210*/  IMAD.MOV.U32 R184, RZ, RZ, R183 ;  /* 0x000000ffffb87224 */ /* 0x002fe200078e00b7 */
[----:B------:R-:W-:-:S03]  /*15220*/  ISETP.GT.U32.AND P5, PT, R247, R182, PT ;  /* 0x000000b6f700720c */ /* 0x000fc60003fa4070 */
[----:B------:R-:W-:Y:S01]  /*15230*/  @!P4 IMAD.MOV R184, RZ, RZ, -R184 ;  /* 0x000000ffffb8c224 */ /* 0x000fe200078e0ab8 */
[C---:B------:R-:W-:Y:S02]  /*15240*/  ISETP.GT.U32.AND P4, PT, R247.reuse, R177, PT ;  /* 0x000000b1f700720c */ /* 0x040fe40003f84070 */
[C---:B------:R-:W-:Y:S02]  /*15250*/  ISETP.GT.U32.AND P1, PT, R247.reuse, R181, PT ;  /* 0x000000b5f700720c */ /* 0x040fe40003f24070 */
[----:B------:R-:W-:Y:S02]  /*15260*/  ISETP.GT.U32.AND P2, PT, R247, R180, PT ;  /* 0x000000b4f700720c */ /* 0x000fe40003f44070 */
[----:B------:R-:W-:Y:S02]  /*15270*/  IADD3 R186, R251, 0x1c6, RZ ;  /* 0x000001c6fbba7810 */ /* 0x000fe40007ffe0ff */
[----:B------:R-:W-:Y:S01]  /*15280*/  IABS R189, R189 ;  /* 0x000000bd00bd7213 */ /* 0x000fe20000000000 */
[--C-:B------:R-:W-:Y:S01]  /*15290*/  @!P3 IMAD.IADD R179, R179, 0x1, -R247.reuse ;  /* 0x00000001b3b3b824 */ /* 0x100fe200078e0af7 */
[----:B------:R-:W-:Y:S01]  /*152a0*/  ISETP.GE.AND P3, PT, R199, RZ, PT ;  /* 0x000000ffc700720c */ /* 0x000fe20003f66270 */
[----:B------:R-:W-:Y:S01]  /*152b0*/  STL [R1+0x3108], R186 ;  /* 0x003108ba01007387 */ /* 0x000fe20000100800 */
[----:B------:R-:W-:-:S02]  /*152c0*/  @!P5 IMAD.IADD R182, R182, 0x1, -R247 ;  /* 0x00000001b6b6d824 */ /* 0x000fc400078e0af7 */
[----:B------:R-:W-:Y:S01]  /*152d0*/  IMAD.HI.U32 R190, R246, R189, RZ ;  /* 0x000000bdf6be7227 */ /* 0x000fe200078e00ff */
[----:B------:R-:W-:Y:S01]  /*152e0*/  STL [R1+0x118], R184 ;  /* 0x000118b801007387 */ /* 0x000fe20000100800 */
[----:B------:R-:W-:Y:S02]  /*152f0*/  ISETP.GT.U32.AND P5, PT, R247, R176, PT ;  /* 0x000000b0f700720c */ /* 0x000fe40003fa4070 */
[--C-:B------:R-:W-:Y:S01]  /*15300*/  @!P4 IMAD.IADD R177, R177, 0x1, -R247.reuse ;  /* 0x00000001b1b1c824 */ /* 0x100fe200078e0af7 */
[----:B------:R-:W4:Y:S01]  /*15310*/  LDL R199, [R1+0x32ec] ;  /* 0x0032ec0001c77983 */ /* 0x000f220000100800 */
[--C-:B------:R-:W-:Y:S01]  /*15320*/  @!P1 IMAD.IADD R181, R181, 0x1, -R247.reuse ;  /* 0x00000001b5b59824 */ /* 0x100fe200078e0af7 */
[C---:B------:R-:W-:Y:S01]  /*15330*/  ISETP.GT.U32.AND P1, PT, R247.reuse, R175, PT ;  /* 0x000000aff700720c */ /* 0x040fe20003f24070 */
[----:B------:R-:W-:Y:S02]  /*15340*/  IMAD.MOV R187, RZ, RZ, -R190 ;  /* 0x000000ffffbb7224 */ /* 0x000fe400078e0abe */
[----:B------:R-:W-:Y:S01]  /*15350*/  @!P2 IMAD.IADD R180, R180, 0x1, -R247 ;  /* 0x00000001b4b4a824 */ /* 0x000fe200078e0af7 */
[C---:B------:R-:W-:Y:S01]  /*15360*/  ISETP.GT.U32.AND P2, PT, R247.reuse, R174, PT ;  /* 0x000000aef700720c */ /* 0x040fe20003f44070 */
[----:B------:R-:W-:-:S02]  /*15370*/  IMAD R183, R247, R187, R189 ;  /* 0x000000bbf7b77224 */ /* 0x000fc400078e02bd */
[----:B------:R-:W-:Y:S01]  /*15380*/  IMAD.MOV.U32 R187, RZ, RZ, R182 ;  /* 0x000000ffffbb7224 */ /* 0x000fe200078e00b6 */
[----:B------:R-:W-:-:S03]  /*15390*/  @!P5 IADD3 R176, R176, -R247, RZ ;  /* 0x800000f7b0b0d210 */ /* 0x000fc60007ffe0ff */
[----:B------:R-:W-:Y:S02]  /*153a0*/  @!P3 IMAD.MOV R187, RZ, RZ, -R187 ;  /* 0x000000ffffbbb224 */ /* 0x000fe400078e0abb */
[----:B------:R-:W-:-:S04]  /*153b0*/  @!P1 IMAD.IADD R175, R175, 0x1, -R247 ;  /* 0x00000001afaf9824 */ /* 0x000fc800078e0af7 */
[----:B------:R-:W-:Y:S01]  /*153c0*/  @!P2 IMAD.IADD R174, R174, 0x1, -R247 ;  /* 0x00000001aeaea824 */ /* 0x000fe200078e0af7 */
[----:B--2---:R-:W-:Y:S02]  /*153d0*/  ISETP.GE.AND P4, PT, R198, RZ, PT ;  /* 0x000000ffc600720c */ /* 0x004fe40003f86270 */
[----:B------:R-:W2:Y:S01]  /*153e0*/  LDL R198, [R1+0x32f8] ;  /* 0x0032f80001c67983 */ /* 0x000ea20000100800 */
[----:B---3--:R-:W-:-:S03]  /*153f0*/  ISETP.GE.AND P5, PT, R196, RZ, PT ;  /* 0x000000ffc400720c */ /* 0x008fc60003fa6270 */
[----:B------:R-:W3:Y:S04]  /*15400*/  LDL R196, [R1+0x32d0] ;  /* 0x0032d00001c47983 */ /* 0x000ee80000100800 */
[----:B------:R-:W-:Y:S01]  /*15410*/  STL [R1+0x114], R187 ;  /* 0x000114bb01007387 */ /* 0x000fe20000100800 */
[----:B----4-:R-:W-:-:S03]  /*15420*/  ISETP.GE.AND P1, PT, R197, RZ, PT ;  /* 0x000000ffc500720c */ /* 0x010fc60003f26270 */
[----:B------:R-:W4:Y:S01]  /*15430*/  LDL R197, [R1+0x3320] ;  /* 0x0033200001c57983 */ /* 0x000f220000100800 */
[----:B------:R-:W-:-:S03]  /*15440*/  ISETP.GE.AND P2, PT, R252, RZ, PT ;  /* 0x000000fffc00720c */ /* 0x000fc60003f46270 */
[----:B------:R-:W4:Y:S01]  /*15450*/  LDL R252, [R1+0x32cc] ;  /* 0x0032cc0001fc7983 */ /* 0x000f220000100800 */
[----:B------:R-:W-:-:S13]  /*15460*/  ISETP.GT.U32.AND P6, PT, R247, R178, PT ;  /* 0x000000b2f700720c */ /* 0x000fda0003fc4070 */
[----:B------:R-:W-:-:S05]  /*15470*/  @!P6 IMAD.IADD R178, R178, 0x1, -R247 ;  /* 0x00000001b2b2e824 */ /* 0x000fca00078e0af7 */
[----:B------:R-:W-:Y:S01]  /*15480*/  ISETP.GT.U32.AND P6, PT, R247, R178, PT ;  /* 0x000000b2f700720c */ /* 0x000fe20003fc4070 */
[----:B------:R-:W-:Y:S02]  /*15490*/  @!P4 IMAD.MOV R181, RZ, RZ, -R181 ;  /* 0x000000ffffb5c224 */ /* 0x000fe400078e0ab5 */
[----:B------:R-:W-:-:S03]  /*154a0*/  @!P5 IMAD.MOV R180, RZ, RZ, -R180 ;  /* 0x000000ffffb4d224 */ /* 0x000fc600078e0ab4 */
[----:B------:R-:W-:Y:S01]  /*154b0*/  STL [R1+0x110], R181 ;  /* 0x000110b501007387 */ /* 0x000fe20000100800 */
[----:B------:R-:W-:-:S03]  /*154c0*/  @!P1 IADD3 R179, -R179, RZ, RZ ;  /* 0x000000ffb3b39210 */ /* 0x000fc60007ffe1ff */
[----:B------:R1:W-:Y:S03]  /*154d0*/  STL [R1+0x10c], R180 ;  /* 0x00010cb401007387 */ /* 0x0003e60000100800 */
[----:B------:R-:W-:Y:S01]  /*154e0*/  @!P6 IMAD.IADD R178, R178, 0x1, -R247 ;  /* 0x00000001b2b2e824 */ /* 0x000fe200078e0af7 */
[----:B------:R-:W-:-:S03]  /*154f0*/  ISETP.GT.U32.AND P1, PT, R247, R174, PT ;  /* 0x000000aef700720c */ /* 0x000fc60003f24070 */
[----:B-1----:R-:W-:Y:S01]  /*15500*/  IMAD.MOV.U32 R180, RZ, RZ, R178 ;  /* 0x000000ffffb47224 */ /* 0x002fe200078e00b2 */
[----:B------:R-:W-:-:S03]  /*15510*/  ISETP.GT.U32.AND P3, PT, R247, R177, PT ;  /* 0x000000b1f700720c */ /* 0x000fc60003f64070 */
[----:B------:R-:W-:Y:S01]  /*15520*/  @!P2 IMAD.MOV R180, RZ, RZ, -R180 ;  /* 0x000000ffffb4a224 */ /* 0x000fe200078e0ab4 */
[C---:B------:R-:W-:Y:S02]  /*15530*/  ISETP.GT.U32.AND P2, PT, R247.reuse, R172, PT ;  /* 0x000000acf700720c */ /* 0x040fe40003f44070 */
[C---:B------:R-:W-:Y:S01]  /*15540*/  ISETP.GT.U32.AND P4, PT, R247.reuse, R176, PT ;  /* 0x000000b0f700720c */ /* 0x040fe20003f84070 */
[----:B------:R1:W-:Y:S01]  /*15550*/  STL [R1+0xe4], R179 ;  /* 0x0000e4b301007387 */ /* 0x0003e20000100800 */
[----:B------:R-:W-:Y:S01]  /*15560*/  ISETP.GT.U32.AND P5, PT, R247, R175, PT ;  /* 0x000000aff700720c */ /* 0x000fe20003fa4070 */
[----:B------:R-:W-:Y:S01]  /*15570*/  @!P1 IMAD.IADD R174, R174, 0x1, -R247 ;  /* 0x00000001aeae9824 */ /* 0x000fe200078e0af7 */
[----:B-1----:R-:W-:-:S03]  /*15580*/  IADD3 R179, R251, 0x1c7, RZ ;  /* 0x000001c7fbb37810 */ /* 0x002fc60007ffe0ff */
[----:B------:R-:W-:Y:S01]  /*15590*/  @!P3 IMAD.IADD R177, R177, 0x1, -R247 ;  /* 0x00000001b1b1b824 */ /* 0x000fe200078e0af7 */
[----:B------:R-:W-:-:S03]  /*155a0*/  ISETP.GT.U32.AND P3, PT, R247, R171, PT ;  /* 0x000000abf700720c */ /* 0x000fc60003f64070 */
[--C-:B------:R-:W-:Y:S01]  /*155b0*/  @!P2 IMAD.IADD R172, R172, 0x1, -R247.reuse ;  /* 0x00000001acaca824 */ /* 0x100fe200078e0af7 */
[----:B------:R-:W-:Y:S01]  /*155c0*/  ISETP.GE.AND P1, PT, R199, RZ, PT ;  /* 0x000000ffc700720c */ /* 0x000fe20003f26270 */
        /* <DEDUP_REMOVED lines=43> */
[----:B------:R-:W-:Y:S01]  /*15880*/  STL [R1+0x30f0], R174 ;  /* 0x0030f0ae01007387 */ /* 0x000fe20000100800 */
[----:B------:R-:W-:-:S03]  /*15890*/  @!P2 IMAD.IADD R171, R171, 0x1, -R247 ;  /* 0x00000001ababa824 */ /* 0x000fc600078e0af7 */
[----:B------:R-:W-:Y:S01]  /*158a0*/  STL [R1+0xf4], R175 ;  /* 0x0000f4af01007387 */ /* 0x000fe20000100800 */
[----:B------:R-:W-:-:S03]  /*158b0*/  ISETP.GE.AND P4, PT, R199, RZ, PT ;  /* 0x000000ffc700720c */ /* 0x000fc60003f86270 */
[----:B------:R-:W4:Y:S01]  /*158c0*/  LDL R199, [R1+0x331c] ;  /* 0x00331c0001c77983 */ /* 0x000f220000100800 */
[C---:B------:R-:W-:Y:S01]  /*158d0*/  ISETP.GT.U32.AND P2, PT, R247.reuse, R165, PT ;  /* 0x000000a5f700720c */ /* 0x040fe20003f44070 */
[----:B------:R-:W-:Y:S01]  /*158e0*/  @!P3 IMAD.IADD R170, R170, 0x1, -R247 ;  /* 0x00000001aaaab824 */ /* 0x000fe200078e0af7 */
[----:B------:R-:W-:Y:S01]  /*158f0*/  ISETP.GT.U32.AND P3, PT, R247, R164, PT ;  /* 0x000000a4f700720c */ /* 0x000fe20003f64070 */
[----:B------:R-:W-:Y:S01]  /*15900*/  IMAD.MOV.U32 R176, RZ, RZ, R172 ;  /* 0x000000ffffb07224 */ /* 0x000fe200078e00ac */
[----:B------:R-:W-:-:S05]  /*15910*/  @!P1 IADD3 R166, R166, -R247, RZ ;  /* 0x800000f7a6a69210 */ /* 0x000fca0007ffe0ff */
[----:B------:R-:W-:-:S04]  /*15920*/  @!P4 IMAD.MOV R176, RZ, RZ, -R176 ;  /* 0x000000ffffb0c224 */ /* 0x000fc800078e0ab0 */
[--C-:B------:R-:W-:Y:S02]  /*15930*/  @!P2 IMAD.IADD R165, R165, 0x1, -R247.reuse ;  /* 0x00000001a5a5a824 */ /* 0x100fe400078e0af7 */
        /* <DEDUP_REMOVED lines=37> */
[----:B------:R-:W-:Y:S01]  /*15b90*/  ISETP.GT.U32.AND P5, PT, R247, R160, PT ;  /* 0x000000a0f700720c */ /* 0x000fe20003fa4070 */
        /* <DEDUP_REMOVED lines=40> */
[----:B------:R-:W-:Y:S01]  /*15e20*/  STL [R1], R165 ;  /* 0x000000a501007387 */ /* 0x000fe20000100800 */
        /* <DEDUP_REMOVED lines=11> */
[----:B------:R-:W2:Y:S11]  /*15ee0*/  LDL R198, [R1+0x3358] ;  /* 0x0033580001c67983 */ /* 0x000eb60000100800 */
[----:B------:R-:W-:Y:S01]  /*15ef0*/  @!P1 IMAD.MOV R161, RZ, RZ, -R161 ;  /* 0x000000ffffa19224 */ /* 0x000fe200078e0aa1 */
[----:B---3--:R-:W-:-:S02]  /*15f00*/  ISETP.GE.AND P2, PT, R196, RZ, PT ;  /* 0x000000ffc400720c */ /* 0x008fc40003f46270 */
[----:B------:R-:W3:Y:S04]  /*15f10*/  LDL R196, [R1+0x3330] ;  /* 0x0033300001c47983 */ /* 0x000ee80000100800 */
[----:B------:R-:W-:Y:S01]  /*15f20*/  STL [R1+0xc8], R166 ;  /* 0x0000c8a601007387 */ /* 0x000fe20000100800 */
[----:B----4-:R-:W-:-:S03]  /*15f30*/  ISETP.GE.AND P3, PT, R197, RZ, PT ;  /* 0x000000ffc500720c */ /* 0x010fc60003f66270 */
[----:B------:R-:W4:Y:S04]  /*15f40*/  LDL R197, [R1+0x3390] ;  /* 0x0033900001c57983 */ /* 0x000f280000100800 */
[----:B------:R-:W-:Y:S01]  /*15f50*/  STL [R1+0xc4], R161 ;  /* 0x0000c4a101007387 */ /* 0x000fe20000100800 */
[----:B------:R-:W-:-:S03]  /*15f60*/  ISETP.GE.AND P4, PT, R252, RZ, PT ;  /* 0x000000fffc00720c */ /* 0x000fc60003f86270 */
        /* <DEDUP_REMOVED lines=16> */
[----:B------:R-:W-:Y:S01]  /*16070*/  IADD3 R190, R251, 0x1cb, RZ ;  /* 0x000001cbfbbe7810 */ /* 0x000fe20007ffe0ff */
[--C-:B------:R-:W-:Y:S02]  /*16080*/  @!P3 IMAD.IADD R154, R154, 0x1, -R247.reuse ;  /* 0x000000019a9ab824 */ /* 0x100fe400078e0af7 */
[----:B------:R-:W-:-:S02]  /*16090*/  @!P5 IMAD.IADD R157, R157, 0x1, -R247 ;  /* 0x000000019d9dd824 */ /* 0x000fc400078e0af7 */
[----:B------:R-:W-:Y:S01]  /*160a0*/  STL [R1+0x30d4], R190 ;  /* 0x0030d4be01007387 */ /* 0x000fe20000100800 */
[C---:B------:R-:W-:Y:S01]  /*160b0*/  ISETP.GT.U32.AND P5, PT, R247.reuse, R151, PT ;  /* 0x00000097f700720c */ /* 0x040fe20003fa4070 */
[--C-:B------:R-:W-:Y:S02]  /*160c0*/  @!P4 IMAD.IADD R152, R152, 0x1, -R247.reuse ;  /* 0x000000019898c824 */ /* 0x100fe400078e0af7 */
[----:B------:R-:W-:Y:S01]  /*160d0*/  STL [R1+0xb8], R159 ;  /* 0x0000b89f01007387 */ /* 0x000fe20000100800 */
[--C-:B------:R-:W-:Y:S01]  /*160e0*/  @!P1 IMAD.IADD R156, R156, 0x1, -R247.reuse ;  /* 0x000000019c9c9824 */ /* 0x100fe200078e0af7 */
[----:B------:R-:W-:Y:S01]  /*160f0*/  ISETP.GT.U32.AND P1, PT, R247, R150, PT ;  /* 0x00000096f700720c */ /* 0x000fe20003f24070 */
[----:B------:R-:W-:Y:S01]  /*16100*/  @!P2 IMAD.IADD R155, R155, 0x1, -R247 ;  /* 0x000000019b9ba824 */ /* 0x000fe200078e0af7 */
[----:B------:R-:W-:Y:S02]  /*16110*/  ISETP.GE.AND P3, PT, R199, RZ, PT ;  /* 0x000000ffc700720c */ /* 0x000fe40003f66270 */
[----:B------:R-:W4:Y:S01]  /*16120*/  LDL R199, [R1+0x336c] ;  /* 0x00336c0001c77983 */ /* 0x000f220000100800 */
[----:B------:R-:W-:Y:S01]  /*16130*/  ISETP.GT.U32.AND P2, PT, R247, R149, PT ;  /* 0x00000095f700720c */ /* 0x000fe20003f44070 */
[----:B------:R-:W-:-:S02]  /*16140*/  IMAD.MOV.U32 R161, RZ, RZ, R157 ;  /* 0x000000ffffa17224 */ /* 0x000fc400078e009d */
[----:B------:R-:W-:-:S05]  /*16150*/  @!P5 IADD3 R151, R151, -R247, RZ ;  /* 0x800000f79797d210 */ /* 0x000fca0007ffe0ff */
[----:B------:R-:W-:Y:S02]  /*16160*/  @!P1 IMAD.IADD R150, R150, 0x1, -R247 ;  /* 0x0000000196969824 */ /* 0x000fe400078e0af7 */
[----:B------:R-:W-:-:S03]  /*16170*/  @!P3 IMAD.MOV R161, RZ, RZ, -R161 ;  /* 0x000000ffffa1b224 */ /* 0x000fc600078e0aa1 */
        /* <DEDUP_REMOVED lines=26> */
[----:B------:R-:W-:Y:S01]  /*16320*/  ISETP.GT.U32.AND P5, PT, R247, R150, PT ;  /* 0x00000096f700720c */ /* 0x000fe20003fa4070 */
[----:B------:R-:W-:-:S04]  /*16330*/  @!P1 IMAD.IADD R149, R149, 0x1, -R247 ;  /* 0x0000000195959824 */ /* 0x000fc800078e0af7 */
[----:B------:R-:W-:Y:S01]  /*16340*/  @!P3 IMAD.IADD R152, R152, 0x1, -R247 ;  /* 0x000000019898b824 */ /* 0x000fe200078e0af7 */
[----:B------:R-:W-:-:S03]  /*16350*/  ISETP.GT.U32.AND P3, PT, R247, R146, PT ;  /* 0x00000092f700720c */ /* 0x000fc60003f64070 */
[--C-:B------:R-:W-:Y:S02]  /*16360*/  @!P2 IMAD.IADD R147, R147, 0x1, -R247.reuse ;  /* 0x000000019393a824 */ /* 0x100fe400078e0af7 */
[--C-:B------:R-:W-:Y:S01]  /*16370*/  @!P4 IMAD.IADD R151, R151, 0x1, -R247.reuse ;  /* 0x000000019797c824 */ /* 0x100fe200078e0af7 */
[----:B------:R-:W-:Y:S01]  /*16380*/  ISETP.GT.U32.AND P4, PT, R247, R145, PT ;  /* 0x00000091f700720c */ /* 0x000fe20003f84070 */
[----:B------:R-:W-:Y:S01]  /*16390*/  @!P5 IMAD.IADD R150, R150, 0x1, -R247 ;  /* 0x000000019696d824 */ /* 0x000fe200078e0af7 */
[----:B------:R-:W-:Y:S02]  /*163a0*/  IADD3 R191, R251, 0x1cc, RZ ;  /* 0x000001ccfbbf7810 */ /* 0x000fe40007ffe0ff */
[----:B------:R-:W-:Y:S02]  /*163b0*/  ISETP.GE.AND P1, PT, R199, RZ, PT ;  /* 0x000000ffc700720c */ /* 0x000fe40003f26270 */
[----:B------:R-:W-:Y:S01]  /*163c0*/  ISETP.GT.U32.AND P5, PT, R247, R144, PT ;  /* 0x00000090f700720c */ /* 0x000fe20003fa4070 */
[----:B------:R-:W-:Y:S01]  /*163d0*/  IMAD.MOV.U32 R156, RZ, RZ, R152 ;  /* 0x000000ffff9c7224 */ /* 0x000fe200078e0098 */
[----:B------:R-:W-:Y:S01]  /*163e0*/  STL [R1+0x30cc], R191 ;  /* 0x0030ccbf01007387 */ /* 0x000fe20000100800 */
[----:B------:R-:W-:-:S03]  /*163f0*/  @!P3 IADD3 R146, R146, -R247, RZ ;  /* 0x800000f79292b210 */ /* 0x000fc60007ffe0ff */
[----:B------:R-:W-:Y:S04]  /*16400*/  STL [R1+0xa4], R154 ;  /* 0x0000a49a01007387 */ /* 0x000fe80000100800 */
[----:B------:R-:W4:Y:S01]  /*16410*/  LDL R199, [R1+0x338c] ;  /* 0x00338c0001c77983 */ /* 0x000f220000100800 */
[----:B------:R-:W-:Y:S02]  /*16420*/  @!P1 IMAD.MOV R156, RZ, RZ, -R156 ;  /* 0x000000ffff9c9224 */ /* 0x000fe400078e0a9c */
[--C-:B------:R-:W-:Y:S02]  /*16430*/  @!P4 IMAD.IADD R145, R145, 0x1, -R247.reuse ;  /* 0x000000019191c824 */ /* 0x100fe400078e0af7 */
[----:B------:R-:W-:Y:S01]  /*16440*/  @!P5 IMAD.IADD R144, R144, 0x1, -R247 ;  /* 0x000000019090d824 */ /* 0x000fe200078e0af7 */
[----:B--2---:R-:W-:-:S02]  /*16450*/  ISETP.GE.AND P2, PT, R198, RZ, PT ;  /* 0x000000ffc600720c */ /* 0x004fc40003f46270 */
        /* <DEDUP_REMOVED lines=10> */
[C---:B------:R-:W-:Y:S01]  /*16500*/  ISETP.GT.U32.AND P6, PT, R247.reuse, R148, PT ;  /* 0x00000094f700720c */ /* 0x040fe20003fc4070 */
[----:B------:R-:W-:Y:S01]  /*16510*/  @!P3 IMAD.MOV R150, RZ, RZ, -R150 ;  /* 0x000000ffff96b224 */ /* 0x000fe200078e0a96 */
[----:B------:R-:W-:-:S11]  /*16520*/  ISETP.GT.U32.AND P3, PT, R247, R145, PT ;  /* 0x00000091f700720c */ /* 0x000fd60003f64070 */
[----:B------:R-:W-:-:S05]  /*16530*/  @!P6 IMAD.IADD R148, R148, 0x1, -R247 ;  /* 0x000000019494e824 */ /* 0x000fca00078e0af7 */
[----:B------:R-:W-:Y:S02]  /*16540*/  ISETP.GT.U32.AND P6, PT, R247, R148, PT ;  /* 0x00000094f700720c */ /* 0x000fe40003fc4070 */
[----:B------:R-:W-:Y:S02]  /*16550*/  @!P4 IADD3 R149, -R149, RZ, RZ ;  /* 0x000000ff9595c210 */ /* 0x000fe40007ffe1ff */
[C---:B------:R-:W-:Y:S01]  /*16560*/  ISETP.GT.U32.AND P4, PT, R247.reuse, R144, PT ;  /* 0x00000090f700720c */ /* 0x040fe20003f84070 */
[----:B------:R-:W-:Y:S01]  /*16570*/  STL [R1+0x98], R150 ;  /* 0x0000989601007387 */ /* 0x000fe20000100800 */
[----:B------:R-:W-:Y:S02]  /*16580*/  IABS R194, R194 ;  /* 0x000000c200c27213 */ /* 0x000fe40000000000 */
[C---:B------:R-:W-:Y:S01]  /*16590*/  ISETP.GT.U32.AND P1, PT, R247.reuse, R147, PT ;  /* 0x00000093f700720c */ /* 0x040fe20003f24070 */
[----:B------:R1:W-:Y:S04]  /*165a0*/  STL [R1+0x94], R149 ;  /* 0x0000949501007387 */ /* 0x0003e80000100800 */
[--C-:B------:R-:W-:Y:S01]  /*165b0*/  @!P6 IMAD.IADD R148, R148, 0x1, -R247.reuse ;  /* 0x000000019494e824 */ /* 0x100fe200078e0af7 */
[----:B------:R-:W-:Y:S01]  /*165c0*/  ISETP.GT.U32.AND P2, PT, R247, R146, PT ;  /* 0x00000092f700720c */ /* 0x000fe20003f44070 */
[----:B------:R-:W-:Y:S01]  /*165d0*/  @!P3 IMAD.IADD R145, R145, 0x1, -R247 ;  /* 0x000000019191b824 */ /* 0x000fe200078e0af7 */
[----:B------:R-:W-:Y:S01]  /*165e0*/  IADD3 R189, R251, 0x1cd, RZ ;  /* 0x000001cdfbbd7810 */ /* 0x000fe20007ffe0ff */
[----:B-1----:R-:W-:Y:S01]  /*165f0*/  IMAD.MOV.U32 R149, RZ, RZ, R148 ;  /* 0x000000ffff957224 */ /* 0x002fe200078e0094 */
[----:B------:R-:W-:Y:S01]  /*16600*/  ISETP.GT.U32.AND P3, PT, R247, R139, PT ;  /* 0x0000008bf700720c */ /* 0x000fe20003f64070 */
[----:B------:R-:W-:-:S04]  /*16610*/  IMAD.HI.U32 R195, R246, R194, RZ ;  /* 0x000000c2f6c37227 */ /* 0x000fc800078e00ff */
[----:B------:R-:W-:Y:S01]  /*16620*/  @!P5 IMAD.MOV R149, RZ, RZ, -R149 ;  /* 0x000000ffff95d224 */ /* 0x000fe200078e0a95 */
[----:B------:R-:W-:Y:S01]  /*16630*/  STL [R1+0x30c4], R189 ;  /* 0x0030c4bd01007387 */ /* 0x000fe20000100800 */
[----:B------:R-:W-:Y:S02]  /*16640*/  @!P4 IMAD.IADD R144, R144, 0x1, -R247 ;  /* 0x000000019090c824 */ /* 0x000fe400078e0af7 */
[----:B------:R-:W-:Y:S01]  /*16650*/  IMAD.MOV R192, RZ, RZ, -R195 ;  /* 0x000000ffffc07224 */ /* 0x000fe200078e0ac3 */
[----:B------:R-:W-:Y:S01]  /*16660*/  STL [R1+0x90], R149 ;  /* 0x0000909501007387 */ /* 0x000fe20000100800 */
[----:B------:R-:W-:Y:S01]  /*16670*/  ISETP.GT.U32.AND P5, PT, R247, R142, PT ;  /* 0x0000008ef700720c */ /* 0x000fe20003fa4070 */
[--C-:B------:R-:W-:Y:S02]  /*16680*/  @!P1 IMAD.IADD R147, R147, 0x1, -R247.reuse ;  /* 0x0000000193939824 */ /* 0x100fe400078e0af7 */
[----:B------:R-:W4:Y:S01]  /*16690*/  LDL R195, [R1+0x2e48] ;  /* 0x002e480001c37983 */ /* 0x000f220000100800 */
[C---:B------:R-:W-:Y:S01]  /*166a0*/  ISETP.GT.U32.AND P1, PT, R247.reuse, R141, PT ;  /* 0x0000008df700720c */ /* 0x040fe20003f24070 */
[--C-:B------:R-:W-:Y:S01]  /*166b0*/  @!P2 IMAD.IADD R146, R146, 0x1, -R247.reuse ;  /* 0x000000019292a824 */ /* 0x100fe200078e0af7 */
[----:B------:R-:W-:Y:S01]  /*166c0*/  ISETP.GT.U32.AND P2, PT, R247, R140, PT ;  /* 0x0000008cf700720c */ /* 0x000fe20003f44070 */
[----:B------:R-:W-:-:S06]  /*166d0*/  @!P3 IMAD.IADD R139, R139, 0x1, -R247 ;  /* 0x000000018b8bb824 */ /* 0x000fcc00078e0af7 */
[--C-:B------:R-:W-:Y:S01]  /*166e0*/  @!P5 IMAD.IADD R142, R142, 0x1, -R247.reuse ;  /* 0x000000018e8ed824 */ /* 0x100fe200078e0af7 */
[----:B------:R-:W-:Y:S02]  /*166f0*/  ISETP.GE.AND P4, PT, R199, RZ, PT ;  /* 0x000000ffc700720c */ /* 0x000fe40003f86270 */
[----:B------:R-:W4:Y:S01]  /*16700*/  LDL R199, [R1+0x3388] ;  /* 0x0033880001c77983 */ /* 0x000f220000100800 */
[----:B------:R-:W-:Y:S02]  /*16710*/  @!P1 IADD3 R141, R141, -R247, RZ ;  /* 0x800000f78d8d9210 */ /* 0x000fe40007ffe0ff */
[----:B------:R-:W-:Y:S01]  /*16720*/  @!P2 IMAD.IADD R140, R140, 0x1, -R247 ;  /* 0x000000018c8ca824 */ /* 0x000fe200078e0af7 */
[----:B--2---:R-:W-:Y:S02]  /*16730*/  ISETP.GE.AND P5, PT, R198, RZ, PT ;  /* 0x000000ffc600720c */ /* 0x004fe40003fa6270 */
[----:B------:R-:W2:Y:S01]  /*16740*/  LDL R198, [R1+0x33ac] ;  /* 0x0033ac0001c67983 */ /* 0x000ea20000100800 */
[----:B---3--:R-:W-:-:S02]  /*16750*/  ISETP.GE.AND P1, PT, R196, RZ, PT ;  /* 0x000000ffc400720c */ /* 0x008fc40003f26270 */
[----:B----4-:R-:W-:Y:S01]  /*16760*/  ISETP.GE.AND P3, PT, R252, RZ, PT ;  /* 0x000000fffc00720c */ /* 0x010fe20003f66270 */
[----:B------:R-:W-:-:S04]  /*16770*/  IMAD.MOV.U32 R252, RZ, RZ, R147 ;  /* 0x000000fffffc7224 */ /* 0x000fc800078e0093 */
[----:B------:R-:W-:Y:S01]  /*16780*/  @!P4 IMAD.MOV R252, RZ, RZ, -R252 ;  /* 0x000000fffffcc224 */ /* 0x000fe200078e0afc */
[----:B------:R-:W-:-:S04]  /*16790*/  ISETP.GE.AND P2, PT, R197, RZ, PT ;  /* 0x000000ffc500720c */ /* 0x000fc80003f46270 */
[----:B------:R-:W-:Y:S04]  /*167a0*/  STL [R1+0x3ab0], R252 ;  /* 0x003ab0fc01007387 */ /* 0x000fe80000100800 */
[----:B------:R-:W3:Y:S04]  /*167b0*/  LDL R196, [R1+0x33b8] ;  /* 0x0033b80001c47983 */ /* 0x000ee80000100800 */
        /* <DEDUP_REMOVED lines=18> */
[--C-:B------:R-:W-:Y:S01]  /*168e0*/  @!P2 IMAD.IADD R139, R139, 0x1, -R247.reuse ;  /* 0x000000018b8ba824 */ /* 0x100fe200078e0af7 */
[----:B------:R-:W-:Y:S02]  /*168f0*/  ISETP.GE.AND P2, PT, R195, RZ, PT ;  /* 0x000000ffc300720c */ /* 0x000fe40003f46270 */
[----:B-1----:R-:W-:Y:S01]  /*16900*/  IADD3 R144, R251, 0x1ce, RZ ;  /* 0x000001cefb907810 */ /* 0x002fe20007ffe0ff */
[----:B------:R-:W-:Y:S01]  /*16910*/  @!P4 IMAD.IADD R142, R142, 0x1, -R247 ;  /* 0x000000018e8ec824 */ /* 0x000fe200078e0af7 */
[----:B------:R-:W-:-:S03]  /*16920*/  ISETP.GT.U32.AND P4, PT, R247, R136, PT ;  /* 0x00000088f700720c */ /* 0x000fc60003f84070 */
[----:B------:R-:W-:Y:S01]  /*16930*/  @!P3 IMAD.IADD R138, R138, 0x1, -R247 ;  /* 0x000000018a8ab824 */ /* 0x000fe200078e0af7 */
[----:B------:R-:W-:Y:S01]  /*16940*/  STL [R1+0x30b8], R144 ;  /* 0x0030b89001007387 */ /* 0x000fe20000100800 */
[----:B------:R-:W-:-:S03]  /*16950*/  ISETP.GE.AND P3, PT, R199, RZ, PT ;  /* 0x000000ffc700720c */ /* 0x000fc60003f66270 */
[----:B------:R-:W-:Y:S01]  /*16960*/  STL [R1+0x7c], R145 ;  /* 0x00007c9101007387 */ /* 0x000fe20000100800 */
[----:B------:R-:W-:-:S03]  /*16970*/  @!P5 IMAD.IADD R141, R141, 0x1, -R247 ;  /* 0x000000018d8dd824 */ /* 0x000fc600078e0af7 */
[----:B------:R-:W4:Y:S01]  /*16980*/  LDL R195, [R1+0x3360] ;  /* 0x0033600001c37983 */ /* 0x000f220000100800 */
[C---:B------:R-:W-:Y:S01]  /*16990*/  ISETP.GT.U32.AND P5, PT, R247.reuse, R135, PT ;  /* 0x00000087f700720c */ /* 0x040fe20003fa4070 */
[----:B------:R-:W-:Y:S02]  /*169a0*/  @!P1 IMAD.IADD R140, R140, 0x1, -R247 ;  /* 0x000000018c8c9824 */ /* 0x000fe400078e0af7 */
[----:B------:R-:W4:Y:S01]  /*169b0*/  LDL R199, [R1+0x3384] ;  /* 0x0033840001c77983 */ /* 0x000f220000100800 */
[----:B------:R-:W-:Y:S01]  /*169c0*/  ISETP.GT.U32.AND P1, PT, R247, R134, PT ;  /* 0x00000086f700720c */ /* 0x000fe20003f24070 */
[----:B------:R-:W-:Y:S01]  /*169d0*/  IMAD.MOV.U32 R146, RZ, RZ, R142 ;  /* 0x000000ffff927224 */ /* 0x000fe200078e008e */
[----:B------:R-:W-:Y:S01]  /*169e0*/  @!P4 IADD3 R136, R136, -R247, RZ ;  /* 0x800000f78888c210 */ /* 0x000fe20007ffe0ff */
[----:B------:R-:W-:Y:S02]  /*169f0*/  @!P3 IMAD.MOV R141, RZ, RZ, -R141 ;  /* 0x000000ffff8db224 */ /* 0x000fe400078e0a8d */
[----:B------:R-:W-:-:S04]  /*16a00*/  @!P2 IMAD.MOV R146, RZ, RZ, -R146 ;  /* 0x000000ffff92a224 */ /* 0x000fc800078e0a92 */
[----:B------:R-:W-:-:S04]  /*16a10*/  @!P5 IMAD.IADD R135, R135, 0x1, -R247 ;  /* 0x000000018787d824 */ /* 0x000fc800078e0af7 */
[----:B------:R-:W-:Y:S01]  /*16a20*/  @!P1 IMAD.IADD R134, R134, 0x1, -R247 ;  /* 0x0000000186869824 */ /* 0x000fe200078e0af7 */
[----:B--2---:R-:W-:Y:S02]  /*16a30*/  ISETP.GE.AND P4, PT, R198, RZ, PT ;  /* 0x000000ffc600720c */ /* 0x004fe40003f86270 */
[----:B------:R-:W2:Y:S04]  /*16a40*/  LDL R198, [R1+0x33a8] ;  /* 0x0033a80001c67983 */ /* 0x000ea80000100800 */
[----:B------:R-:W-:Y:S01]  /*16a50*/  STL [R1+0x78], R146 ;  /* 0x0000789201007387 */ /* 0x000fe20000100800 */
[----:B---3--:R-:W-:-:S03]  /*16a60*/  ISETP.GE.AND P5, PT, R196, RZ, PT ;  /* 0x000000ffc400720c */ /* 0x008fc60003fa6270 */
[----:B------:R-:W3:Y:S01]  /*16a70*/  LDL R196, [R1+0x33cc] ;  /* 0x0033cc0001c47983 */ /* 0x000ee20000100800 */
[----:B----4-:R-:W-:-:S03]  /*16a80*/  ISETP.GE.AND P1, PT, R197, RZ, PT ;  /* 0x000000ffc500720c */ /* 0x010fc60003f26270 */
[----:B------:R1:W-:Y:S04]  /*16a90*/  STL [R1+0x6c], R141 ;  /* 0x00006c8d01007387 */ /* 0x0003e80000100800 */
[----:B------:R-:W4:Y:S01]  /*16aa0*/  LDL R197, [R1+0x3354] ;  /* 0x0033540001c57983 */ /* 0x000f220000100800 */
[----:B------:R-:W-:-:S13]  /*16ab0*/  ISETP.GT.U32.AND P6, PT, R247, R137, PT ;  /* 0x00000089f700720c */ /* 0x000fda0003fc4070 */
[----:B------:R-:W-:-:S05]  /*16ac0*/  @!P6 IMAD.IADD R137, R137, 0x1, -R247 ;  /* 0x000000018989e824 */ /* 0x000fca00078e0af7 */
[----:B------:R-:W-:Y:S02]  /*16ad0*/  ISETP.GT.U32.AND P6, PT, R247, R137, PT ;  /* 0x00000089f700720c */ /* 0x000fe40003fc4070 */
[----:B------:R-:W-:Y:S02]  /*16ae0*/  @!P5 IADD3 R139, -R139, RZ, RZ ;  /* 0x000000ff8b8bd210 */ /* 0x000fe40007ffe1ff */
[----:B------:R-:W-:-:S09]  /*16af0*/  ISETP.GT.U32.AND P5, PT, R247, R134, PT ;  /* 0x00000086f700720c */ /* 0x000fd20003fa4070 */
[----:B------:R-:W-:-:S04]  /*16b00*/  @!P6 IMAD.IADD R137, R137, 0x1, -R247 ;  /* 0x000000018989e824 */ /* 0x000fc800078e0af7 */
[----:B-1----:R-:W-:Y:S01]  /*16b10*/  IMAD.MOV.U32 R141, RZ, RZ, R137 ;  /* 0x000000ffff8d7224 */ /* 0x002fe200078e0089 */
[----:B------:R-:W-:-:S03]  /*16b20*/  ISETP.GT.U32.AND P2, PT, R247, R138, PT ;  /* 0x0000008af700720c */ /* 0x000fc60003f44070 */
[----:B------:R-:W-:Y:S01]  /*16b30*/  @!P1 IMAD.MOV R141, RZ, RZ, -R141 ;  /* 0x000000ffff8d9224 */ /* 0x000fe200078e0a8d */
[C---:B------:R-:W-:Y:S01]  /*16b40*/  ISETP.GT.U32.AND P1, PT, R247.reuse, R132, PT ;  /* 0x00000084f700720c */ /* 0x040fe20003f24070 */
[----:B------:R-:W-:Y:S01]  /*16b50*/  @!P4 IMAD.MOV R140, RZ, RZ, -R140 ;  /* 0x000000ffff8cc224 */ /* 0x000fe200078e0a8c */
[C---:B------:R-:W-:Y:S02]  /*16b60*/  ISETP.GT.U32.AND P3, PT, R247.reuse, R136, PT ;  /* 0x00000088f700720c */ /* 0x040fe40003f64070 */
[C---:B------:R-:W-:Y:S01]  /*16b70*/  ISETP.GT.U32.AND P4, PT, R247.reuse, R135, PT ;  /* 0x00000087f700720c */ /* 0x040fe20003f84070 */
[--C-:B------:R-:W-:Y:S01]  /*16b80*/  @!P5 IMAD.IADD R134, R134, 0x1, -R247.reuse ;  /* 0x000000018686d824 */ /* 0x100fe200078e0af7 */
[----:B------:R1:W-:Y:S03]  /*16b90*/  STL [R1+0x64], R140 ;  /* 0x0000648c01007387 */ /* 0x0003e60000100800 */
[----:B------:R-:W-:Y:S01]  /*16ba0*/  @!P2 IMAD.IADD R138, R138, 0x1, -R247 ;  /* 0x000000018a8aa824 */ /* 0x000fe200078e0af7 */
[----:B------:R-:W-:-:S03]  /*16bb0*/  ISETP.GT.U32.AND P2, PT, R247, R131, PT ;  /* 0x00000083f700720c */ /* 0x000fc60003f44070 */
[--C-:B------:R-:W-:Y:S02]  /*16bc0*/  @!P1 IMAD.IADD R132, R132, 0x1, -R247.reuse ;  /* 0x0000000184849824 */ /* 0x100fe400078e0af7 */
[--C-:B------:R-:W-:Y:S01]  /*16bd0*/  @!P3 IMAD.IADD R136, R136, 0x1, -R247.reuse ;  /* 0x000000018888b824 */ /* 0x100fe200078e0af7 */
[----:B------:R-:W-:Y:S01]  /*16be0*/  ISETP.GT.U32.AND P3, PT, R247, R130, PT ;  /* 0x00000082f700720c */ /* 0x000fe20003f64070 */
[----:B------:R-:W-:Y:S01]  /*16bf0*/  @!P4 IMAD.IADD R135, R135, 0x1, -R247 ;  /* 0x000000018787c824 */ /* 0x000fe200078e0af7 */
[----:B-1----:R-:W-:Y:S02]  /*16c00*/  IADD3 R140, R251, 0x1cf, RZ ;  /* 0x000001cffb8c7810 */ /* 0x002fe40007ffe0ff */
[----:B------:R-:W-:Y:S02]  /*16c10*/  ISETP.GE.AND P5, PT, R195, RZ, PT ;  /* 0x000000ffc300720c */ /* 0x000fe40003fa6270 */
[----:B------:R-:W-:Y:S02]  /*16c20*/  ISETP.GE.AND P1, PT, R199, RZ, PT ;  /* 0x000000ffc700720c */ /* 0x000fe40003f26270 */
[----:B------:R-:W-:Y:S01]  /*16c30*/  ISETP.GT.U32.AND P4, PT, R247, R129, PT ;  /* 0x00000081f700720c */ /* 0x000fe20003f84070 */
[----:B------:R1:W-:Y:S04]  /*16c40*/  STL [R1+0x3ab4], R139 ;  /* 0x003ab48b01007387 */ /* 0x0003e80000100800 */
[----:B------:R-:W-:Y:S04]  /*16c50*/  STL [R1+0x30ac], R140 ;  /* 0x0030ac8c01007387 */ /* 0x000fe80000100800 */
[----:B------:R-:W-:Y:S01]  /*16c60*/  STL [R1+0x54], R141 ;  /* 0x0000548d01007387 */ /* 0x000fe20000100800 */
[----:B-1----:R-:W-:-:S03]  /*16c70*/  IMAD.MOV.U32 R139, RZ, RZ, R138 ;  /* 0x000000ffff8b7224 */ /* 0x002fc600078e008a */
[----:B------:R-:W4:Y:S01]  /*16c80*/  LDL R195, [R1+0x3380] ;  /* 0x0033800001c37983 */ /* 0x000f220000100800 */
[----:B------:R-:W-:Y:S02]  /*16c90*/  @!P5 IMAD.MOV R139, RZ, RZ, -R139 ;  /* 0x000000ffff8bd224 */ /* 0x000fe400078e0a8b */
[----:B------:R-:W-:Y:S01]  /*16ca0*/  @!P1 IMAD.MOV R136, RZ, RZ, -R136 ;  /* 0x000000ffff889224 */ /* 0x000fe200078e0a88 */
[----:B------:R-:W-:Y:S01]  /*16cb0*/  @!P2 IADD3 R131, R131, -R247, RZ ;  /* 0x800000f78383a210 */ /* 0x000fe20007ffe0ff */
[--C-:B------:R-:W-:Y:S01]  /*16cc0*/  @!P3 IMAD.IADD R130, R130, 0x1, -R247.reuse ;  /* 0x000000018282b824 */ /* 0x100fe200078e0af7 */
[----:B------:R-:W-:Y:S01]  /*16cd0*/  STL [R1+0x48], R139 ;  /* 0x0000488b01007387 */ /* 0x000fe20000100800 */
[----:B------:R-:W-:-:S03]  /*16ce0*/  @!P4 IMAD.IADD R129, R129, 0x1, -R247 ;  /* 0x000000018181c824 */ /* 0x000fc600078e0af7 */
[----:B------:R-:W4:Y:S01]  /*16cf0*/  LDL R199, [R1+0x33a4] ;  /* 0x0033a40001c77983 */ /* 0x000f220000100800 */
[----:B--2---:R-:W-:-:S03]  /*16d00*/  ISETP.GE.AND P2, PT, R198, RZ, PT ;  /* 0x000000ffc600720c */ /* 0x004fc60003f46270 */
[----:B------:R-:W2:Y:S01]  /*16d10*/  LDL R198, [R1+0x33c8] ;  /* 0x0033c80001c67983 */ /* 0x000ea20000100800 */
[----:B---3--:R-:W-:-:S03]  /*16d20*/  ISETP.GE.AND P3, PT, R196, RZ, PT ;  /* 0x000000ffc400720c */ /* 0x008fc60003f66270 */
[----:B------:R-:W3:Y:S04]  /*16d30*/  LDL R196, [R1+0x33e4] ;  /* 0x0033e40001c47983 */ /* 0x000ee80000100800 */
[----:B------:R1:W-:Y:S01]  /*16d40*/  STL [R1+0x18], R136 ;  /* 0x0000188801007387 */ /* 0x0003e20000100800 */
[----:B----4-:R-:W-:-:S03]  /*16d50*/  ISETP.GE.AND P4, PT, R197, RZ, PT ;  /* 0x000000ffc500720c */ /* 0x010fc60003f86270 */
[----:B------:R-:W4:Y:S01]  /*16d60*/  LDL R197, [R1+0x3374] ;  /* 0x0033740001c57983 */ /* 0x000f220000100800 */
[----:B------:R-:W-:Y:S01]  /*16d70*/  ISETP.GT.U32.AND P6, PT, R247, R133, PT ;  /* 0x00000085f700720c */ /* 0x000fe20003fc4070 */
[----:B------:R-:W-:-:S12]  /*16d80*/  @!P2 IMAD.MOV R135, RZ, RZ, -R135 ;  /* 0x000000ffff87a224 */ /* 0x000fd800078e0a87 */
[----:B------:R-:W-:-:S05]  /*16d90*/  @!P6 IMAD.IADD R133, R133, 0x1, -R247 ;  /* 0x000000018585e824 */ /* 0x000fca00078e0af7 */
[C---:B------:R-:W-:Y:S02]  /*16da0*/  ISETP.GT.U32.AND P6, PT, R247.reuse, R133, PT ;  /* 0x00000085f700720c */ /* 0x040fe40003fc4070 */
[C---:B------:R-:W-:Y:S02]  /*16db0*/  ISETP.GT.U32.AND P1, PT, R247.reuse, R131, PT ;  /* 0x00000083f700720c */ /* 0x040fe40003f24070 */
[C---:B------:R-:W-:Y:S02]  /*16dc0*/  ISETP.GT.U32.AND P2, PT, R247.reuse, R130, PT ;  /* 0x00000082f700720c */ /* 0x040fe40003f44070 */
[----:B------:R-:W-:Y:S02]  /*16dd0*/  @!P3 IADD3 R134, -R134, RZ, RZ ;  /* 0x000000ff8686b210 */ /* 0x000fe40007ffe1ff */
[----:B------:R-:W-:-:S05]  /*16de0*/  ISETP.GT.U32.AND P3, PT, R247, R129, PT ;  /* 0x00000081f700720c */ /* 0x000fca0003f64070 */
[----:B------:R-:W-:-:S04]  /*16df0*/  @!P6 IMAD.IADD R133, R133, 0x1, -R247 ;  /* 0x000000018585e824 */ /* 0x000fc800078e0af7 */
[----:B-1----:R-:W-:Y:S02]  /*16e00*/  IMAD.MOV.U32 R136, RZ, RZ, R133 ;  /* 0x000000ffff887224 */ /* 0x002fe400078e0085 */
[--C-:B------:R-:W-:Y:S01]  /*16e10*/  @!P1 IMAD.IADD R131, R131, 0x1, -R247.reuse ;  /* 0x0000000183839824 */ /* 0x100fe200078e0af7 */
[----:B------:R-:W-:Y:S01]  /*16e20*/  ISETP.GT.U32.AND P1, PT, R247, R125, PT ;  /* 0x0000007df700720c */ /* 0x000fe20003f24070 */
[----:B------:R-:W-:Y:S01]  /*16e30*/  @!P4 IMAD.MOV R136, RZ, RZ, -R136 ;  /* 0x000000ffff88c224 */ /* 0x000fe200078e0a88 */
[----:B------:R-:W-:Y:S01]  /*16e40*/  IADD3 R139, R251, 0x1d0, RZ ;  /* 0x000001d0fb8b7810 */ /* 0x000fe20007ffe0ff */
[--C-:B------:R-:W-:Y:S01]  /*16e50*/  @!P2 IMAD.IADD R130, R130, 0x1, -R247.reuse ;  /* 0x000000018282a824 */ /* 0x100fe200078e0af7 */
[----:B------:R-:W-:Y:S01]  /*16e60*/  ISETP.GT.U32.AND P2, PT, R247, R124, PT ;  /* 0x0000007cf700720c */ /* 0x000fe20003f44070 */
[----:B------:R-:W-:Y:S01]  /*16e70*/  STL [R1+0x3a2c], R135 ;  /* 0x003a2c8701007387 */ /* 0x000fe20000100800 */
[----:B------:R-:W-:-:S03]  /*16e80*/  @!P3 IMAD.IADD R129, R129, 0x1, -R247 ;  /* 0x000000018181b824 */ /* 0x000fc600078e0af7 */
[----:B------:R-:W-:Y:S04]  /*16e90*/  STL [R1+0x3a30], R134 ;  /* 0x003a308601007387 */ /* 0x000fe80000100800 */
[----:B------:R-:W-:Y:S04]  /*16ea0*/  STL [R1+0x3a34], R136 ;  /* 0x003a348801007387 */ /* 0x000fe80000100800 */
[----:B------:R-:W-:Y:S01]  /*16eb0*/  STL [R1+0x30a4], R139 ;  /* 0x0030a48b01007387 */ /* 0x000fe20000100800 */
[----:B------:R-:W-:Y:S01]  /*16ec0*/  ISETP.GT.U32.AND P5, PT, R247, R132, PT ;  /* 0x00000084f700720c */ /* 0x000fe20003fa4070 */
[----:B------:R-:W-:-:S02]  /*16ed0*/  @!P1 IMAD.IADD R125, R125, 0x1, -R247 ;  /* 0x000000017d7d9824 */ /* 0x000fc400078e0af7 */
[--C-:B------:R-:W-:Y:S01]  /*16ee0*/  @!P2 IMAD.IADD R124, R124, 0x1, -R247.reuse ;  /* 0x000000017c7ca824 */ /* 0x100fe200078e0af7 */
[----:B------:R-:W-:Y:S02]  /*16ef0*/  ISETP.GE.AND P3, PT, R195, RZ, PT ;  /* 0x000000ffc300720c */ /* 0x000fe40003f66270 */
[----:B------:R-:W4:Y:S07]  /*16f00*/  LDL R195, [R1+0x33a0] ;  /* 0x0033a00001c37983 */ /* 0x000f2e0000100800 */
[----:B------:R-:W-:Y:S01]  /*16f10*/  @!P5 IMAD.IADD R132, R132, 0x1, -R247 ;  /* 0x000000018484d824 */ /* 0x000fe200078e0af7 */
[----:B------:R-:W-:-:S13]  /*16f20*/  ISETP.GT.U32.AND P5, PT, R247, R126, PT ;  /* 0x0000007ef700720c */ /* 0x000fda0003fa4070 */
[----:B------:R-:W-:Y:S02]  /*16f30*/  @!P5 IADD3 R126, R126, -R247, RZ ;  /* 0x800000f77e7ed210 */ /* 0x000fe40007ffe0ff */
[----:B--2---:R-:W-:Y:S02]  /*16f40*/  ISETP.GE.AND P5, PT, R198, RZ, PT ;  /* 0x000000ffc600720c */ /* 0x004fe40003fa6270 */
[----:B------:R-:W2:Y:S01]  /*16f50*/  LDL R198, [R1+0x33e0] ;  /* 0x0033e00001c67983 */ /* 0x000ea20000100800 */
[----:B---3--:R-:W-:-:S03]  /*16f60*/  ISETP.GE.AND P1, PT, R196, RZ, PT ;  /* 0x000000ffc400720c */ /* 0x008fc60003f26270 */
[----:B------:R-:W3:Y:S01]  /*16f70*/  LDL R196, [R1+0x33fc] ;  /* 0x0033fc0001c47983 */ /* 0x000ee20000100800 */
[----:B----4-:R-:W-:-:S03]  /*16f80*/  ISETP.GE.AND P2, PT, R197, RZ, PT ;  /* 0x000000ffc500720c */ /* 0x010fc60003f46270 */
[----:B------:R-:W4:Y:S01]  /*16f90*/  LDL R197, [R1+0x3394] ;  /* 0x0033940001c57983 */ /* 0x000f220000100800 */
[C---:B------:R-:W-:Y:S02]  /*16fa0*/  ISETP.GT.U32.AND P4, PT, R247.reuse, R127, PT ;  /* 0x0000007ff700720c */ /* 0x040fe40003f84070 */
[----:B------:R-:W-:-:S11]  /*16fb0*/  ISETP.GT.U32.AND P6, PT, R247, R128, PT ;  /* 0x00000080f700720c */ /* 0x000fd60003fc4070 */
[--C-:B------:R-:W-:Y:S01]  /*16fc0*/  @!P4 IMAD.IADD R127, R127, 0x1, -R247.reuse ;  /* 0x000000017f7fc824 */ /* 0x100fe200078e0af7 */
[----:B------:R-:W-:Y:S01]  /*16fd0*/  ISETP.GE.AND P4, PT, R199, RZ, PT ;  /* 0x000000ffc700720c */ /* 0x000fe20003f86270 */
[----:B------:R-:W-:Y:S01]  /*16fe0*/  @!P6 IMAD.IADD R128, R128, 0x1, -R247 ;  /* 0x000000018080e824 */ /* 0x000fe200078e0af7 */
[----:B------:R-:W4:Y:S04]  /*16ff0*/  LDL R199, [R1+0x33c4] ;  /* 0x0033c40001c77983 */ /* 0x000f280000100800 */
[C---:B------:R-:W-:Y:S02]  /*17000*/  ISETP.GT.U32.AND P6, PT, R247.reuse, R128, PT ;  /* 0x00000080f700720c */ /* 0x040fe40003fc4070 */
[----:B------:R-:W-:Y:S01]  /*17010*/  IABS R140, R140 ;  /* 0x0000008c008c7213 */ /* 0x000fe20000000000 */
[----:B------:R-:W-:Y:S01]  /*17020*/  @!P5 IMAD.MOV R130, RZ, RZ, -R130 ;  /* 0x000000ffff82d224 */ /* 0x000fe200078e0a82 */
[----:B------:R-:W-:-:S03]  /*17030*/  ISETP.GT.U32.AND P5, PT, R247, R125, PT ;  /* 0x0000007df700720c */ /* 0x000fc60003fa4070 */
[----:B------:R-:W-:Y:S01]  /*17040*/  @!P4 IMAD.MOV R131, RZ, RZ, -R131 ;  /* 0x000000ffff83c224 */ /* 0x000fe200078e0a83 */
[----:B------:R-:W-:Y:S01]  /*17050*/  ISETP.GT.U32.AND P4, PT, R247, R126, PT ;  /* 0x0000007ef700720c */ /* 0x000fe20003f84070 */
[----:B------:R-:W-:-:S04]  /*17060*/  IMAD.HI.U32 R141, R246, R140, RZ ;  /* 0x0000008cf68d7227 */ /* 0x000fc800078e00ff */
[----:B------:R-:W-:Y:S02]  /*17070*/  IMAD.MOV R138, RZ, RZ, -R141 ;  /* 0x000000ffff8a7224 */ /* 0x000fe400078e0a8d */
[----:B------:R-:W-:Y:S02]  /*17080*/  @!P6 IMAD.IADD R128, R128, 0x1, -R247 ;  /* 0x000000018080e824 */ /* 0x000fe400078e0af7 */
[----:B------:R-:W-:Y:S01]  /*17090*/  @!P1 IMAD.MOV R129, RZ, RZ, -R129 ;  /* 0x000000ffff819224 */ /* 0x000fe200078e0a81 */
[C---:B------:R-:W-:Y:S01]  /*170a0*/  ISETP.GT.U32.AND P1, PT, R247.reuse, R124, PT ;  /* 0x0000007cf700720c */ /* 0x040fe20003f24070 */
[C---:B------:R-:W-:Y:S01]  /*170b0*/  IMAD R133, R247.reuse, R138, R140 ;  /* 0x0000008af7857224 */ /* 0x040fe200078e028c */
[----:B------:R-:W-:Y:S01]  /*170c0*/  MOV R138, R128 ;  /* 0x00000080008a7202 */ /* 0x000fe20000000f00 */
[----:B------:R-:W-:Y:S02]  /*170d0*/  @!P3 IMAD.MOV R132, RZ, RZ, -R132 ;  /* 0x000000ffff84b224 */ /* 0x000fe400078e0a84 */
[--C-:B------:R-:W-:Y:S01]  /*170e0*/  @!P4 IMAD.IADD R126, R126, 0x1, -R247.reuse ;  /* 0x000000017e7ec824 */ /* 0x100fe200078e0af7 */
[----:B------:R-:W-:Y:S01]  /*170f0*/  ISETP.GT.U32.AND P4, PT, R247, R120, PT ;  /* 0x00000078f700720c */ /* 0x000fe20003f84070 */
[----:B------:R-:W-:Y:S01]  /*17100*/  @!P2 IMAD.MOV R138, RZ, RZ, -R138 ;  /* 0x000000ffff8aa224 */ /* 0x000fe200078e0a8a */
[----:B------:R-:W-:Y:S01]  /*17110*/  STL [R1+0x3a38], R132 ;  /* 0x003a388401007387 */ /* 0x000fe20000100800 */
[----:B------:R-:W-:Y:S01]  /*17120*/  @!P5 IMAD.IADD R125, R125, 0x1, -R247 ;  /* 0x000000017d7dd824 */ /* 0x000fe200078e0af7 */
[----:B------:R-:W-:-:S02]  /*17130*/  IADD3 R252, R251, 0x1d1, RZ ;  /* 0x000001d1fbfc7810 */ /* 0x000fc40007ffe0ff */
[----:B------:R-:W-:Y:S01]  /*17140*/  ISETP.GT.U32.AND P5, PT, R247, R119, PT ;  /* 0x00000077f700720c */ /* 0x000fe20003fa4070 */
[----:B------:R-:W-:Y:S01]  /*17150*/  STL [R1+0x3a3c], R131 ;  /* 0x003a3c8301007387 */ /* 0x000fe20000100800 */
[----:B------:R-:W-:-:S03]  /*17160*/  @!P1 IMAD.IADD R124, R124, 0x1, -R247 ;  /* 0x000000017c7c9824 */ /* 0x000fc600078e0af7 */
[----:B------:R-:W-:Y:S04]  /*17170*/  STL [R1+0x3a40], R130 ;  /* 0x003a408201007387 */ /* 0x000fe80000100800 */
[----:B------:R-:W-:Y:S04]  /*17180*/  STL [R1+0x3a44], R129 ;  /* 0x003a448101007387 */ /* 0x000fe80000100800 */
[----:B------:R-:W-:Y:S04]  /*17190*/  STL [R1+0x3a48], R138 ;  /* 0x003a488a01007387 */ /* 0x000fe80000100800 */
[----:B------:R-:W-:Y:S01]  /*171a0*/  STL [R1+0x309c], R252 ;  /* 0x00309cfc01007387 */ /* 0x000fe20000100800 */
[C---:B------:R-:W-:Y:S01]  /*171b0*/  ISETP.GT.U32.AND P3, PT, R247.reuse, R127, PT ;  /* 0x0000007ff700720c */ /* 0x040fe20003f64070 */
[----:B------:R-:W-:Y:S01]  /*171c0*/  IMAD R188, R247, R192, R194 ;  /* 0x000000c0f7bc7224 */ /* 0x000fe200078e02c2 */
[----:B------:R-:W-:Y:S01]  /*171d0*/  @!P4 IADD3 R120, R120, -R247, RZ ;  /* 0x800000f77878c210 */ /* 0x000fe20007ffe0ff */
[----:B------:R-:W4:Y:S01]  /*171e0*/  LDL R194, [R1+0x33c0] ;  /* 0x0033c00001c27983 */ /* 0x000f220000100800 */
[----:B------:R-:W-:Y:S01]  /*171f0*/  @!P5 IMAD.IADD R119, R119, 0x1, -R247 ;  /* 0x000000017777d824 */ /* 0x000fe200078e0af7 */
[----:B------:R-:W-:-:S02]  /*17200*/  ISETP.GE.AND P1, PT, R195, RZ, PT ;  /* 0x000000ffc300720c */ /* 0x000fc40003f26270 */
[----:B------:R-:W4:Y:S06]  /*17210*/  LDL R195, [R1+0x33dc] ;  /* 0x0033dc0001c37983 */ /* 0x000f2c0000100800 */
[----:B------:R-:W-:Y:S01]  /*17220*/  @!P3 IMAD.IADD R127, R127, 0x1, -R247 ;  /* 0x000000017f7fb824 */ /* 0x000fe200078e0af7 */
[----:B------:R-:W-:-:S13]  /*17230*/  ISETP.GT.U32.AND P3, PT, R247, R121, PT ;  /* 0x00000079f700720c */ /* 0x000fda0003f64070 */
[----:B------:R-:W-:Y:S01]  /*17240*/  @!P3 IMAD.IADD R121, R121, 0x1, -R247 ;  /* 0x000000017979b824 */ /* 0x000fe200078e0af7 */
[----:B--2---:R-:W-:Y:S02]  /*17250*/  ISETP.GE.AND P3, PT, R198, RZ, PT ;  /* 0x000000ffc600720c */ /* 0x004fe40003f66270 */
[----:B------:R-:W2:Y:S01]  /*17260*/  LDL R198, [R1+0x33f8] ;  /* 0x0033f80001c67983 */ /* 0x000ea20000100800 */
[----:B---3--:R-:W-:-:S03]  /*17270*/  ISETP.GE.AND P4, PT, R196, RZ, PT ;  /* 0x000000ffc400720c */ /* 0x008fc60003f86270 */
[----:B------:R-:W3:Y:S01]  /*17280*/  LDL R196, [R1+0x3414] ;  /* 0x0034140001c47983 */ /* 0x000ee20000100800 */
[----:B----4-:R-:W-:-:S03]  /*17290*/  ISETP.GE.AND P5, PT, R197, RZ, PT ;  /* 0x000000ffc500720c */ /* 0x010fc60003fa6270 */
[----:B------:R-:W4:Y:S01]  /*172a0*/  LDL R197, [R1+0x33b4] ;  /* 0x0033b40001c57983 */ /* 0x000f220000100800 */
[C---:B------:R-:W-:Y:S02]  /*172b0*/  ISETP.GT.U32.AND P6, PT, R247.reuse, R123, PT ;  /* 0x0000007bf700720c */ /* 0x040fe40003fc4070 */
[----:B------:R-:W-:Y:S02]  /*172c0*/  ISETP.GT.U32.AND P2, PT, R247, R122, PT ;  /* 0x0000007af700720c */ /* 0x000fe40003f44070 */
[----:B------:R-:W-:-:S09]  /*172d0*/  IABS R140, R139 ;  /* 0x0000008b008c7213 */ /* 0x000fd20000000000 */
[--C-:B------:R-:W-:Y:S02]  /*172e0*/  @!P6 IMAD.IADD R123, R123, 0x1, -R247.reuse ;  /* 0x000000017b7be824 */ /* 0x100fe400078e0af7 */
[----:B------:R-:W-:-:S03]  /*172f0*/  @!P2 IMAD.IADD R122, R122, 0x1, -R247 ;  /* 0x000000017a7aa824 */ /* 0x000fc600078e0af7 */
[----:B------:R-:W-:Y:S02]  /*17300*/  ISETP.GT.U32.AND P6, PT, R247, R123, PT ;  /* 0x0000007bf700720c */ /* 0x000fe40003fc4070 */
[----:B------:R-:W-:Y:S01]  /*17310*/  ISETP.GE.AND P2, PT, R199, RZ, PT ;  /* 0x000000ffc700720c */ /* 0x000fe20003f46270 */
[----:B------:R-:W-:-:S04]  /*17320*/  IMAD.HI.U32 R141, R246, R140, RZ ;  /* 0x0000008cf68d7227 */ /* 0x000fc800078e00ff */
[----:B------:R-:W-:Y:S02]  /*17330*/  IMAD.MOV R141, RZ, RZ, -R141 ;  /* 0x000000ffff8d7224 */ /* 0x000fe400078e0a8d */
[----:B------:R-:W-:-:S04]  /*17340*/  @!P3 IMAD.MOV R125, RZ, RZ, -R125 ;  /* 0x000000ffff7db224 */ /* 0x000fc800078e0a7d */
[----:B------:R-:W-:Y:S02]  /*17350*/  @!P6 IMAD.IADD R123, R123, 0x1, -R247 ;  /* 0x000000017b7be824 */ /* 0x000fe400078e0af7 */
[C---:B------:R-:W-:Y:S02]  /*17360*/  IMAD R128, R247.reuse, R141, R140 ;  /* 0x0000008df7807224 */ /* 0x040fe400078e028c */
[----:B------:R-:W-:Y:S01]  /*17370*/  @!P2 IMAD.MOV R126, RZ, RZ, -R126 ;  /* 0x000000ffff7ea224 */ /* 0x000fe200078e0a7e */
[C---:B------:R-:W-:Y:S01]  /*17380*/  ISETP.GT.U32.AND P2, PT, R247.reuse, R121, PT ;  /* 0x00000079f700720c */ /* 0x040fe20003f44070 */
[----:B------:R-:W-:Y:S01]  /*17390*/  IMAD.MOV.U32 R140, RZ, RZ, R123 ;  /* 0x000000ffff8c7224 */ /* 0x000fe200078e007b */
[----:B------:R-:W-:-:S04]  /*173a0*/  ISETP.GT.U32.AND P3, PT, R247, R120, PT ;  /* 0x00000078f700720c */ /* 0x000fc80003f64070 */
[----:B------:R-:W-:Y:S02]  /*173b0*/  @!P5 IADD3 R140, -R140, RZ, RZ ;  /* 0x000000ff8c8cd210 */ /* 0x000fe40007ffe1ff */
[C---:B------:R-:W-:Y:S01]  /*173c0*/  ISETP.GT.U32.AND P5, PT, R247.reuse, R117, PT ;  /* 0x00000075f700720c */ /* 0x040fe20003fa4070 */
[----:B------:R-:W-:Y:S02]  /*173d0*/  @!P1 IMAD.MOV R127, RZ, RZ, -R127 ;  /* 0x000000ffff7f9224 */ /* 0x000fe400078e0a7f */
[----:B------:R-:W-:Y:S01]  /*173e0*/  @!P4 IMAD.MOV R124, RZ, RZ, -R124 ;  /* 0x000000ffff7cc224 */ /* 0x000fe200078e0a7c */
[----:B------:R-:W-:Y:S01]  /*173f0*/  ISETP.GT.U32.AND P4, PT, R247, R119, PT ;  /* 0x00000077f700720c */ /* 0x000fe20003f84070 */
[--C-:B------:R-:W-:Y:S01]  /*17400*/  @!P2 IMAD.IADD R121, R121, 0x1, -R247.reuse ;  /* 0x000000017979a824 */ /* 0x100fe200078e0af7 */
[----:B------:R-:W-:Y:S01]  /*17410*/  ISETP.GT.U32.AND P2, PT, R247, R115, PT ;  /* 0x00000073f700720c */ /* 0x000fe20003f44070 */
[----:B------:R-:W-:Y:S01]  /*17420*/  @!P3 IMAD.IADD R120, R120, 0x1, -R247 ;  /* 0x000000017878b824 */ /* 0x000fe200078e0af7 */
[----:B------:R-:W-:Y:S01]  /*17430*/  STL [R1+0x3a4c], R127 ;  /* 0x003a4c7f01007387 */ /* 0x000fe20000100800 */
        /* <DEDUP_REMOVED lines=8> */
[----:B------:R-:W-:Y:S01]  /*174c0*/  ISETP.GT.U32.AND P1, PT, R247, R122, PT ;  /* 0x0000007af700720c */ /* 0x000fe20003f24070 */
[--C-:B------:R-:W-:Y:S01]  /*174d0*/  @!P4 IMAD.IADD R119, R119, 0x1, -R247.reuse ;  /* 0x000000017777c824 */ /* 0x100fe200078e0af7 */
[----:B------:R-:W-:Y:S01]  /*174e0*/  ISETP.GE.AND P5, PT, R195, RZ, PT ;  /* 0x000000ffc300720c */ /* 0x000fe20003fa6270 */
[----:B------:R-:W4:Y:S04]  /*174f0*/  LDL R192, [R1+0x33d8] ;  /* 0x0033d80001c07983 */ /* 0x000f280000100800 */
[----:B------:R-:W4:Y:S01]  /*17500*/  LDL R195, [R1+0x3410] ;  /* 0x0034100001c37983 */ /* 0x000f220000100800 */
[----:B------:R-:W-:Y:S01]  /*17510*/  ISETP.GE.AND P4, PT, R194, RZ, PT ;  /* 0x000000ffc200720c */ /* 0x000fe20003f86270 */
[--C-:B------:R-:W-:Y:S01]  /*17520*/  @!P2 IMAD.IADD R115, R115, 0x1, -R247.reuse ;  /* 0x000000017373a824 */ /* 0x100fe200078e0af7 */
[C---:B------:R-:W-:Y:S01]  /*17530*/  ISETP.GT.U32.AND P6, PT, R247.reuse, R118, PT ;  /* 0x00000076f700720c */ /* 0x040fe20003fc4070 */
[----:B------:R-:W4:Y:S01]  /*17540*/  LDL R194, [R1+0x33f4] ;  /* 0x0033f40001c27983 */ /* 0x000f220000100800 */
[----:B------:R-:W-:Y:S01]  /*17550*/  @!P3 IADD3 R114, R114, -R247, RZ ;  /* 0x800000f77272b210 */ /* 0x000fe20007ffe0ff */
[----:B------:R-:W-:Y:S01]  /*17560*/  @!P1 IMAD.IADD R122, R122, 0x1, -R247 ;  /* 0x000000017a7a9824 */ /* 0x000fe200078e0af7 */
[----:B------:R-:W-:-:S02]  /*17570*/  ISETP.GT.U32.AND P1, PT, R247, R116, PT ;  /* 0x00000074f700720c */ /* 0x000fc40003f24070 */
[----:B------:R-:W-:-:S07]  /*17580*/  IABS R144, R144 ;  /* 0x0000009000907213 */ /* 0x000fce0000000000 */
[----:B------:R-:W-:Y:S02]  /*17590*/  @!P6 IMAD.IADD R118, R118, 0x1, -R247 ;  /* 0x000000017676e824 */ /* 0x000fe400078e0af7 */
[----:B------:R-:W-:-:S03]  /*175a0*/  IMAD.HI.U32 R145, R246, R144, RZ ;  /* 0x00000090f6917227 */ /* 0x000fc600078e00ff */
[C---:B------:R-:W-:Y:S01]  /*175b0*/  ISETP.GT.U32.AND P6, PT, R247.reuse, R118, PT ;  /* 0x00000076f700720c */ /* 0x040fe20003fc4070 */
[----:B------:R-:W-:Y:S01]  /*175c0*/  IMAD.MOV R142, RZ, RZ, -R145 ;  /* 0x000000ffff8e7224 */ /* 0x000fe200078e0a91 */
[----:B------:R-:W-:Y:S01]  /*175d0*/  IABS R141, R252 ;  /* 0x000000fc008d7213 */ /* 0x000fe20000000000 */
[----:B------:R-:W-:Y:S02]  /*175e0*/  @!P1 IMAD.IADD R116, R116, 0x1, -R247 ;  /* 0x0000000174749824 */ /* 0x000fe400078e0af7 */
[----:B------:R-:W-:Y:S02]  /*175f0*/  IMAD R137, R247, R142, R144 ;  /* 0x0000008ef7897224 */ /* 0x000fe400078e0290 */
[----:B------:R-:W-:-:S04]  /*17600*/  IMAD.HI.U32 R142, R246, R141, RZ ;  /* 0x0000008df68e7227 */ /* 0x000fc800078e00ff */
[----:B------:R-:W-:Y:S02]  /*17610*/  IMAD.MOV R142, RZ, RZ, -R142 ;  /* 0x000000ffff8e7224 */ /* 0x000fe400078e0a8e */
[----:B------:R-:W-:Y:S02]  /*17620*/  @!P6 IMAD.IADD R118, R118, 0x1, -R247 ;  /* 0x000000017676e824 */ /* 0x000fe400078e0af7 */
[----:B------:R-:W-:Y:S02]  /*17630*/  IMAD R123, R247, R142, R141 ;  /* 0x0000008ef77b7224 */ /* 0x000fe400078e028d */
[----:B------:R-:W-:Y:S02]  /*17640*/  @!P4 IMAD.MOV R122, RZ, RZ, -R122 ;  /* 0x000000ffff7ac224 */ /* 0x000fe400078e0a7a */
[----:B------:R-:W-:Y:S02]  /*17650*/  IMAD.MOV.U32 R141, RZ, RZ, R118 ;  /* 0x000000ffff8d7224 */ /* 0x000fe400078e0076 */
[----:B------:R-:W-:Y:S01]  /*17660*/  @!P5 IMAD.MOV R121, RZ, RZ, -R121 ;  /* 0x000000ffff79d224 */ /* 0x000fe200078e0a79 */
[----:B--2---:R-:W-:-:S02]  /*17670*/  ISETP.GE.AND P1, PT, R198, RZ, PT ;  /* 0x000000ffc600720c */ /* 0x004fc40003f26270 */
[----:B------:R-:W-:-:S11]  /*17680*/  IADD3 R198, R251, 0x1d3, RZ ;  /* 0x000001d3fbc67810 */ /* 0x000fd60007ffe0ff */
[----:B------:R-:W-:Y:S01]  /*17690*/  @!P1 IMAD.MOV R120, RZ, RZ, -R120 ;  /* 0x000000ffff789224 */ /* 0x000fe200078e0a78 */
[----:B---3--:R-:W-:Y:S02]  /*176a0*/  ISETP.GE.AND P2, PT, R196, RZ, PT ;  /* 0x000000ffc400720c */ /* 0x008fe40003f46270 */
[----:B------:R-:W2:Y:S01]  /*176b0*/  LDL R196, [R1+0x342c] ;  /* 0x00342c0001c47983 */ /* 0x000ea20000100800 */
[----:B----4-:R-:W-:-:S03]  /*176c0*/  ISETP.GE.AND P3, PT, R197, RZ, PT ;  /* 0x000000ffc500720c */ /* 0x010fc60003f66270 */
[----:B------:R-:W3:Y:S07]  /*176d0*/  LDL R197, [R1+0x33d4] ;  /* 0x0033d40001c57983 */ /* 0x000eee0000100800 */
[----:B------:R-:W-:Y:S01]  /*176e0*/  @!P2 IMAD.MOV R119, RZ, RZ, -R119 ;  /* 0x000000ffff77a224 */ /* 0x000fe200078e0a77 */
[----:B------:R-:W-:Y:S04]  /*176f0*/  STL [R1+0x3a60], R122 ;  /* 0x003a607a01007387 */ /* 0x000fe80000100800 */
[----:B------:R-:W-:Y:S01]  /*17700*/  STL [R1+0x3a64], R121 ;  /* 0x003a647901007387 */ /* 0x000fe20000100800 */
[----:B------:R-:W-:-:S03]  /*17710*/  @!P3 IMAD.MOV R141, RZ, RZ, -R141 ;  /* 0x000000ffff8db224 */ /* 0x000fc600078e0a8d */
[----:B------:R-:W-:Y:S04]  /*17720*/  STL [R1+0x3a68], R120 ;  /* 0x003a687801007387 */ /* 0x000fe80000100800 */
[----:B------:R-:W-:Y:S04]  /*17730*/  STL [R1+0x3a6c], R119 ;  /* 0x003a6c7701007387 */ /* 0x000fe80000100800 */
[----:B------:R-:W-:Y:S04]  /*17740*/  STL [R1+0x3a70], R141 ;  /* 0x003a708d01007387 */ /* 0x000fe80000100800 */
[----:B------:R-:W-:Y:S04]  /*17750*/  STL [R1+0x3088], R198 ;  /* 0x003088c601007387 */ /* 0x000fe80000100800 */
[----:B------:R-:W4:Y:S01]  /*17760*/  LDL R187, [R1+0x33f0] ;  /* 0x0033f00001bb7983 */ /* 0x000f220000100800 */
[----:B------:R-:W-:-:S02]  /*17770*/  ISETP.GT.U32.AND P4, PT, R247, R117, PT ;  /* 0x00000075f700720c */ /* 0x000fc40003f84070 */
[C---:B------:R-:W-:Y:S02]  /*17780*/  ISETP.GT.U32.AND P5, PT, R247.reuse, R116, PT ;  /* 0x00000074f700720c */ /* 0x040fe40003fa4070 */
[C---:B------:R-:W-:Y:S02]  /*17790*/  ISETP.GT.U32.AND P1, PT, R247.reuse, R115, PT ;  /* 0x00000073f700720c */ /* 0x040fe40003f24070 */
[----:B------:R-:W-:-:S07]  /*177a0*/  ISETP.GT.U32.AND P6, PT, R247, R113, PT ;  /* 0x00000071f700720c */ /* 0x000fce0003fc4070 */
[----:B------:R-:W-:Y:S02]  /*177b0*/  @!P4 IADD3 R117, R117, -R247, RZ ;  /* 0x800000f77575c210 */ /* 0x000fe40007ffe0ff */
[C---:B------:R-:W-:Y:S02]  /*177c0*/  ISETP.GT.U32.AND P4, PT, R247.reuse, R111, PT ;  /* 0x0000006ff700720c */ /* 0x040fe40003f84070 */
[C---:B------:R-:W-:Y:S01]  /*177d0*/  ISETP.GT.U32.AND P2, PT, R247.reuse, R114, PT ;  /* 0x00000072f700720c */ /* 0x040fe20003f44070 */
[--C-:B------:R-:W-:Y:S01]  /*177e0*/  @!P5 IMAD.IADD R116, R116, 0x1, -R247.reuse ;  /* 0x000000017474d824 */ /* 0x100fe200078e0af7 */
[----:B------:R-:W-:Y:S01]  /*177f0*/  ISETP.GT.U32.AND P3, PT, R247, R112, PT ;  /* 0x00000070f700720c */ /* 0x000fe20003f64070 */
[--C-:B------:R-:W-:Y:S01]  /*17800*/  @!P1 IMAD.IADD R115, R115, 0x1, -R247.reuse ;  /* 0x0000000173739824 */ /* 0x100fe200078e0af7 */
[----:B------:R-:W-:Y:S01]  /*17810*/  ISETP.GT.U32.AND P5, PT, R247, R110, PT ;  /* 0x0000006ef700720c */ /* 0x000fe20003fa4070 */
[----:B------:R-:W-:Y:S01]  /*17820*/  @!P6 IMAD.IADD R113, R113, 0x1, -R247 ;  /* 0x000000017171e824 */ /* 0x000fe200078e0af7 */
[----:B------:R-:W-:-:S05]  /*17830*/  ISETP.GT.U32.AND P1, PT, R247, R109, PT ;  /* 0x0000006df700720c */ /* 0x000fca0003f24070 */
[--C-:B------:R-:W-:Y:S01]  /*17840*/  @!P4 IMAD.IADD R111, R111, 0x1, -R247.reuse ;  /* 0x000000016f6fc824 */ /* 0x100fe200078e0af7 */
[----:B------:R-:W-:Y:S01]  /*17850*/  ISETP.GT.U32.AND P6, PT, R247, R113, PT ;  /* 0x00000071f700720c */ /* 0x000fe20003fc4070 */
[--C-:B------:R-:W-:Y:S01]  /*17860*/  @!P2 IMAD.IADD R114, R114, 0x1, -R247.reuse ;  /* 0x000000017272a824 */ /* 0x100fe200078e0af7 */
[----:B------:R-:W-:Y:S01]  /*17870*/  IABS R142, R199 ;  /* 0x000000c7008e7213 */ /* 0x000fe20000000000 */
[--C-:B------:R-:W-:Y:S02]  /*17880*/  @!P3 IMAD.IADD R112, R112, 0x1, -R247.reuse ;  /* 0x000000017070b824 */ /* 0x100fe400078e0af7 */
[--C-:B------:R-:W-:Y:S02]  /*17890*/  @!P5 IMAD.IADD R110, R110, 0x1, -R247.reuse ;  /* 0x000000016e6ed824 */ /* 0x100fe400078e0af7 */
[----:B------:R-:W-:Y:S02]  /*178a0*/  @!P1 IMAD.IADD R109, R109, 0x1, -R247 ;  /* 0x000000016d6d9824 */ /* 0x000fe400078e0af7 */
[----:B------:R-:W-:-:S04]  /*178b0*/  IMAD.HI.U32 R144, R246, R142, RZ ;  /* 0x0000008ef6907227 */ /* 0x000fc800078e00ff */
[----:B------:R-:W-:Y:S01]  /*178c0*/  IMAD.MOV R144, RZ, RZ, -R144 ;  /* 0x000000ffff907224 */ /* 0x000fe200078e0a90 */
[----:B------:R-:W-:Y:S02]  /*178d0*/  ISETP.GE.AND P4, PT, R195, RZ, PT ;  /* 0x000000ffc300720c */ /* 0x000fe40003f86270 */
[----:B------:R-:W4:Y:S01]  /*178e0*/  LDL R195, [R1+0x3444] ;  /* 0x0034440001c37983 */ /* 0x000f220000100800 */
[----:B------:R-:W-:Y:S02]  /*178f0*/  ISETP.GE.AND P2, PT, R192, RZ, PT ;  /* 0x000000ffc000720c */ /* 0x000fe40003f46270 */
[----:B------:R-:W-:Y:S01]  /*17900*/  ISETP.GE.AND P3, PT, R194, RZ, PT ;  /* 0x000000ffc200720c */ /* 0x000fe20003f66270 */
[----:B------:R-:W4:Y:S04]  /*17910*/  LDL R192, [R1+0x340c] ;  /* 0x00340c0001c07983 */ /* 0x000f280000100800 */
[----:B------:R-:W4:Y:S01]  /*17920*/  LDL R194, [R1+0x3428] ;  /* 0x0034280001c27983 */ /* 0x000f220000100800 */
[----:B------:R-:W-:Y:S01]  /*17930*/  @!P6 IMAD.IADD R113, R113, 0x1, -R247 ;  /* 0x000000017171e824 */ /* 0x000fe200078e0af7 */
[----:B------:R-:W-:Y:S01]  /*17940*/  IABS R184, R186 ;  /* 0x000000ba00b87213 */ /* 0x000fe20000000000 */
[----:B------:R-:W-:-:S02]  /*17950*/  IMAD R118, R247, R144, R142 ;  /* 0x00000090f7767224 */ /* 0x000fc400078e028e */
[----:B------:R-:W-:Y:S02]  /*17960*/  IMAD.MOV.U32 R142, RZ, RZ, R113 ;  /* 0x000000ffff8e7224 */ /* 0x000fe400078e0071 */
[----:B------:R-:W-:Y:S02]  /*17970*/  @!P2 IMAD.MOV R117, RZ, RZ, -R117 ;  /* 0x000000ffff75a224 */ /* 0x000fe400078e0a75 */
[----:B------:R-:W-:Y:S02]  /*17980*/  @!P3 IMAD.MOV R116, RZ, RZ, -R116 ;  /* 0x000000ffff74b224 */ /* 0x000fe400078e0a74 */
[----:B------:R-:W-:Y:S02]  /*17990*/  @!P4 IMAD.MOV R115, RZ, RZ, -R115 ;  /* 0x000000ffff73c224 */ /* 0x000fe400078e0a73 */
[----:B------:R-:W-:-:S04]  /*179a0*/  IMAD.HI.U32 R185, R246, R184, RZ ;  /* 0x000000b8f6b97227 */ /* 0x000fc800078e00ff */
[----:B------:R-:W-:Y:S01]  /*179b0*/  IMAD.MOV R182, RZ, RZ, -R185 ;  /* 0x000000ffffb67224 */ /* 0x000fe200078e0ab9 */
[----:B--2---:R-:W-:Y:S02]  /*179c0*/  ISETP.GE.AND P5, PT, R196, RZ, PT ;  /* 0x000000ffc400720c */ /* 0x004fe40003fa6270 */
[----:B------:R-:W2:Y:S01]  /*179d0*/  LDL R196, [R1+0x33ec] ;  /* 0x0033ec0001c47983 */ /* 0x000ea20000100800 */
[----:B---3--:R-:W-:-:S03]  /*179e0*/  ISETP.GE.AND P1, PT, R197, RZ, PT ;  /* 0x000000ffc500720c */ /* 0x008fc60003f26270 */
[----:B------:R-:W-:Y:S01]  /*179f0*/  STL [R1+0x3a74], R117 ;  /* 0x003a747501007387 */ /* 0x000fe20000100800 */
[----:B------:R-:W-:-:S06]  /*17a00*/  IADD3 R197, R251, 0x1d4, RZ ;  /* 0x000001d4fbc57810 */ /* 0x000fcc0007ffe0ff */
[----:B------:R-:W-:Y:S01]  /*17a10*/  @!P5 IMAD.MOV R114, RZ, RZ, -R114 ;  /* 0x000000ffff72d224 */ /* 0x000fe200078e0a72 */
[----:B------:R-:W-:Y:S04]  /*17a20*/  STL [R1+0x3a78], R116 ;  /* 0x003a787401007387 */ /* 0x000fe80000100800 */
[----:B------:R-:W-:Y:S01]  /*17a30*/  STL [R1+0x3a7c], R115 ;  /* 0x003a7c7301007387 */ /* 0x000fe20000100800 */
[----:B------:R-:W-:-:S03]  /*17a40*/  @!P1 IMAD.MOV R142, RZ, RZ, -R142 ;  /* 0x000000ffff8e9224 */ /* 0x000fc600078e0a8e */
[----:B------:R-:W-:Y:S04]  /*17a50*/  STL [R1+0x3a80], R114 ;  /* 0x003a807201007387 */ /* 0x000fe80000100800 */
[----:B------:R-:W-:Y:S04]  /*17a60*/  STL [R1+0x3a84], R142 ;  /* 0x003a848e01007387 */ /* 0x000fe80000100800 */
[----:B------:R-:W-:Y:S04]  /*17a70*/  STL [R1+0x307c], R197 ;  /* 0x00307cc501007387 */ /* 0x000fe80000100800 */
[----:B------:R-:W3:Y:S01]  /*17a80*/  LDL R185, [R1+0x3408] ;  /* 0x0034080001b97983 */ /* 0x000ee20000100800 */
[----:B------:R-:W-:-:S13]  /*17a90*/  ISETP.GT.U32.AND P5, PT, R247, R109, PT ;  /* 0x0000006df700720c */ /* 0x000fda0003fa4070 */
[----:B------:R-:W-:Y:S01]  /*17aa0*/  @!P5 IMAD.IADD R109, R109, 0x1, -R247 ;  /* 0x000000016d6dd824 */ /* 0x000fe200078e0af7 */
[----:B----4-:R-:W-:Y:S02]  /*17ab0*/  ISETP.GE.AND P5, PT, R187, RZ, PT ;  /* 0x000000ffbb00720c */ /* 0x010fe40003fa6270 */
[----:B------:R-:W4:Y:S01]  /*17ac0*/  LDL R187, [R1+0x3424] ;  /* 0x0034240001bb7983 */ /* 0x000f220000100800 */
[C---:B------:R-:W-:Y:S02]  /*17ad0*/  ISETP.GT.U32.AND P3, PT, R247.reuse, R111, PT ;  /* 0x0000006ff700720c */ /* 0x040fe40003f64070 */
[C---:B------:R-:W-:Y:S02]  /*17ae0*/  ISETP.GT.U32.AND P2, PT, R247.reuse, R112, PT ;  /* 0x00000070f700720c */ /* 0x040fe40003f44070 */
[C---:B------:R-:W-:Y:S02]  /*17af0*/  ISETP.GT.U32.AND P4, PT, R247.reuse, R110, PT ;  /* 0x0000006ef700720c */ /* 0x040fe40003f84070 */
[----:B------:R-:W-:-:S07]  /*17b00*/  ISETP.GT.U32.AND P6, PT, R247, R108, PT ;  /* 0x0000006cf700720c */ /* 0x000fce0003fc4070 */
[----:B------:R-:W-:Y:S02]  /*17b10*/  @!P3 IADD3 R111, R111, -R247, RZ ;  /* 0x800000f76f6fb210 */ /* 0x000fe40007ffe0ff */
[C---:B------:R-:W-:Y:S01]  /*17b20*/  ISETP.GT.U32.AND P3, PT, R247.reuse, R105, PT ;  /* 0x00000069f700720c */ /* 0x040fe20003f64070 */
[--C-:B------:R-:W-:Y:S01]  /*17b30*/  @!P2 IMAD.IADD R112, R112, 0x1, -R247.reuse ;  /* 0x000000017070a824 */ /* 0x100fe200078e0af7 */
[C---:B------:R-:W-:Y:S01]  /*17b40*/  ISETP.GT.U32.AND P1, PT, R247.reuse, R107, PT ;  /* 0x0000006bf700720c */ /* 0x040fe20003f24070 */
[--C-:B------:R-:W-:Y:S01]  /*17b50*/  @!P4 IMAD.IADD R110, R110, 0x1, -R247.reuse ;  /* 0x000000016e6ec824 */ /* 0x100fe200078e0af7 */
[C---:B------:R-:W-:Y:S01]  /*17b60*/  ISETP.GT.U32.AND P2, PT, R247.reuse, R106, PT ;  /* 0x0000006af700720c */ /* 0x040fe20003f44070 */
[----:B------:R-:W-:Y:S01]  /*17b70*/  @!P6 IMAD.IADD R108, R108, 0x1, -R247 ;  /* 0x000000016c6ce824 */ /* 0x000fe200078e0af7 */
[----:B------:R-:W-:Y:S02]  /*17b80*/  ISETP.GT.U32.AND P4, PT, R247, R104, PT ;  /* 0x00000068f700720c */ /* 0x000fe40003f84070 */
[----:B------:R-:W-:-:S02]  /*17b90*/  IABS R144, R198 ;  /* 0x000000c600907213 */ /* 0x000fc40000000000 */
[----:B------:R-:W-:-:S03]  /*17ba0*/  ISETP.GT.U32.AND P6, PT, R247, R108, PT ;  /* 0x0000006cf700720c */ /* 0x000fc60003fc4070 */
[--C-:B------:R-:W-:Y:S02]  /*17bb0*/  @!P3 IMAD.IADD R105, R105, 0x1, -R247.reuse ;  /* 0x000000016969b824 */ /* 0x100fe400078e0af7 */
[--C-:B------:R-:W-:Y:S02]  /*17bc0*/  @!P1 IMAD.IADD R107, R107, 0x1, -R247.reuse ;  /* 0x000000016b6b9824 */ /* 0x100fe400078e0af7 */
[--C-:B------:R-:W-:Y:S02]  /*17bd0*/  @!P2 IMAD.IADD R106, R106, 0x1, -R247.reuse ;  /* 0x000000016a6aa824 */ /* 0x100fe400078e0af7 */
[----:B------:R-:W-:Y:S01]  /*17be0*/  IMAD.HI.U32 R145, R246, R144, RZ ;  /* 0x00000090f6917227 */ /* 0x000fe200078e00ff */
[----:B------:R-:W-:Y:S02]  /*17bf0*/  ISETP.GE.AND P3, PT, R195, RZ, PT ;  /* 0x000000ffc300720c */ /* 0x000fe40003f66270 */
[----:B------:R-:W4:Y:S01]  /*17c00*/  LDL R195, [R1+0x3404] ;  /* 0x0034040001c37983 */ /* 0x000f220000100800 */
[----:B------:R-:W-:Y:S01]  /*17c10*/  ISETP.GE.AND P1, PT, R192, RZ, PT ;  /* 0x000000ffc000720c */ /* 0x000fe20003f26270 */
[----:B------:R-:W-:-:S02]  /*17c20*/  @!P4 IMAD.IADD R104, R104, 0x1, -R247 ;  /* 0x000000016868c824 */ /* 0x000fc400078e0af7 */
[----:B------:R-:W4:Y:S01]  /*17c30*/  LDL R192, [R1+0x3440] ;  /* 0x0034400001c07983 */ /* 0x000f220000100800 */
[----:B------:R-:W-:-:S03]  /*17c40*/  ISETP.GE.AND P2, PT, R194, RZ, PT ;  /* 0x000000ffc200720c */ /* 0x000fc60003f46270 */
[----:B------:R-:W4:Y:S01]  /*17c50*/  LDL R194, [R1+0x345c] ;  /* 0x00345c0001c27983 */ /* 0x000f220000100800 */
[----:B------:R-:W-:Y:S01]  /*17c60*/  IADD3 R145, -R145, RZ, RZ ;  /* 0x000000ff91917210 */ /* 0x000fe20007ffe1ff */
[----:B------:R-:W-:Y:S02]  /*17c70*/  @!P6 IMAD.IADD R108, R108, 0x1, -R247 ;  /* 0x000000016c6ce824 */ /* 0x000fe400078e0af7 */
[----:B------:R-:W-:Y:S01]  /*17c80*/  @!P3 IMAD.MOV R109, RZ, RZ, -R109 ;  /* 0x000000ffff6db224 */ /* 0x000fe200078e0a6d */
[C---:B------:R-:W-:Y:S01]  /*17c90*/  ISETP.GT.U32.AND P3, PT, R247.reuse, R104, PT ;  /* 0x00000068f700720c */ /* 0x040fe20003f64070 */
[----:B------:R-:W-:Y:S02]  /*17ca0*/  IMAD R113, R247, R145, R144 ;  /* 0x00000091f7717224 */ /* 0x000fe400078e0290 */
[----:B------:R-:W-:Y:S02]  /*17cb0*/  @!P5 IMAD.MOV R112, RZ, RZ, -R112 ;  /* 0x000000ffff70d224 */ /* 0x000fe400078e0a70 */
[----:B------:R-:W-:-:S02]  /*17cc0*/  IMAD.MOV.U32 R144, RZ, RZ, R108 ;  /* 0x000000ffff907224 */ /* 0x000fc400078e006c */
[----:B------:R-:W-:Y:S02]  /*17cd0*/  @!P1 IMAD.MOV R111, RZ, RZ, -R111 ;  /* 0x000000ffff6f9224 */ /* 0x000fe400078e0a6f */
[----:B------:R-:W-:Y:S01]  /*17ce0*/  @!P2 IMAD.MOV R110, RZ, RZ, -R110 ;  /* 0x000000ffff6ea224 */ /* 0x000fe200078e0a6e */
[----:B------:R-:W-:Y:S04]  /*17cf0*/  STL [R1+0x3a88], R112 ;  /* 0x003a887001007387 */ /* 0x000fe80000100800 */
[----:B------:R-:W-:Y:S01]  /*17d00*/  STL [R1+0x3a8c], R111 ;  /* 0x003a8c6f01007387 */ /* 0x000fe20000100800 */
[----:B------:R-:W-:-:S03]  /*17d10*/  @!P3 IMAD.IADD R104, R104, 0x1, -R247 ;  /* 0x000000016868b824 */ /* 0x000fc600078e0af7 */
[----:B------:R-:W-:Y:S04]  /*17d20*/  STL [R1+0x3a90], R110 ;  /* 0x003a906e01007387 */ /* 0x000fe80000100800 */
[----:B------:R-:W-:Y:S01]  /*17d30*/  STL [R1+0x3a94], R109 ;  /* 0x003a946d01007387 */ /* 0x000fe20000100800 */
[----:B--2---:R-:W-:Y:S02]  /*17d40*/  ISETP.GE.AND P4, PT, R196, RZ, PT ;  /* 0x000000ffc400720c */ /* 0x004fe40003f86270 */
[----:B------:R-:W-:-:S11]  /*17d50*/  IADD3 R196, R251, 0x1d5, RZ ;  /* 0x000001d5fbc47810 */ /* 0x000fd60007ffe0ff */
[----:B------:R-:W-:-:S05]  /*17d60*/  @!P4 IMAD.MOV R144, RZ, RZ, -R144 ;  /* 0x000000ffff90c224 */ /* 0x000fca00078e0a90 */
[----:B------:R-:W-:Y:S04]  /*17d70*/  STL [R1+0x3a98], R144 ;  /* 0x003a989001007387 */ /* 0x000fe80000100800 */
[----:B------:R-:W-:Y:S01]  /*17d80*/  STL [R1+0x3070], R196 ;  /* 0x003070c401007387 */ /* 0x000fe20000100800 */
[----:B---3--:R-:W-:-:S03]  /*17d90*/  ISETP.GE.AND P3, PT, R185, RZ, PT ;  /* 0x000000ffb900720c */ /* 0x008fc60003f66270 */
[----:B------:R-:W2:Y:S04]  /*17da0*/  LDL R181, [R1+0x3420] ;  /* 0x0034200001b57983 */ /* 0x000ea80000100800 */
        /* <DEDUP_REMOVED lines=10> */
[----:B------:R-:W-:Y:S02]  /*17e50*/  ISETP.GT.U32.AND P2, PT, R247, R99, PT ;  /* 0x00000063f700720c */ /* 0x000fe40003f44070 */
[----:B------:R-:W-:Y:S01]  /*17e60*/  @!P6 IADD3 R103, R103, -R247, RZ ;  /* 0x800000f76767e210 */ /* 0x000fe20007ffe0ff */
[--C-:B------:R-:W-:Y:S01]  /*17e70*/  @!P5 IMAD.IADD R107, R107, 0x1, -R247.reuse ;  /* 0x000000016b6bd824 */ /* 0x100fe200078e0af7 */
[C---:B------:R-:W-:Y:S01]  /*17e80*/  ISETP.GT.U32.AND P5, PT, R247.reuse, R101, PT ;  /* 0x00000065f700720c */ /* 0x040fe20003fa4070 */
[----:B------:R-:W-:Y:S01]  /*17e90*/  @!P1 IMAD.IADD R106, R106, 0x1, -R247 ;  /* 0x000000016a6a9824 */ /* 0x000fe200078e0af7 */
[C---:B------:R-:W-:Y:S02]  /*17ea0*/  ISETP.GT.U32.AND P6, PT, R247.reuse, R103, PT ;  /* 0x00000067f700720c */ /* 0x040fe40003fc4070 */
[----:B------:R-:W-:-:S02]  /*17eb0*/  ISETP.GT.U32.AND P1, PT, R247, R100, PT ;  /* 0x00000064f700720c */ /* 0x000fc40003f24070 */
[----:B------:R-:W-:-:S03]  /*17ec0*/  IABS R145, R197 ;  /* 0x000000c500917213 */ /* 0x000fc60000000000 */
[----:B------:R-:W-:Y:S02]  /*17ed0*/  @!P2 IMAD.IADD R99, R99, 0x1, -R247 ;  /* 0x000000016363a824 */ /* 0x000fe400078e0af7 */
[----:B------:R-:W-:-:S04]  /*17ee0*/  IMAD.HI.U32 R146, R246, R145, RZ ;  /* 0x00000091f6927227 */ /* 0x000fc800078e00ff */
[----:B------:R-:W-:Y:S01]  /*17ef0*/  IMAD.MOV R146, RZ, RZ, -R146 ;  /* 0x000000ffff927224 */ /* 0x000fe200078e0a92 */
[----:B------:R-:W-:Y:S01]  /*17f00*/  ISETP.GE.AND P2, PT, R195, RZ, PT ;  /* 0x000000ffc300720c */ /* 0x000fe20003f46270 */
[--C-:B------:R-:W-:Y:S02]  /*17f10*/  @!P6 IMAD.IADD R103, R103, 0x1, -R247.reuse ;  /* 0x000000016767e824 */ /* 0x100fe400078e0af7 */
[--C-:B------:R-:W-:Y:S01]  /*17f20*/  @!P5 IMAD.IADD R101, R101, 0x1, -R247.reuse ;  /* 0x000000016565d824 */ /* 0x100fe200078e0af7 */
[----:B------:R-:W-:Y:S01]  /*17f30*/  ISETP.GE.AND P5, PT, R192, RZ, PT ;  /* 0x000000ffc000720c */ /* 0x000fe20003fa6270 */
[----:B------:R-:W-:Y:S01]  /*17f40*/  @!P1 IMAD.IADD R100, R100, 0x1, -R247 ;  /* 0x0000000164649824 */ /* 0x000fe200078e0af7 */
[----:B------:R-:W-:Y:S01]  /*17f50*/  @!P3 IADD3 R107, -R107, RZ, RZ ;  /* 0x000000ff6b6bb210 */ /* 0x000fe20007ffe1ff */
[C---:B------:R-:W-:Y:S01]  /*17f60*/  IMAD R108, R247.reuse, R146, R145 ;  /* 0x00000092f76c7224 */ /* 0x040fe200078e0291 */
[----:B------:R-:W-:Y:S01]  /*17f70*/  ISETP.GE.AND P1, PT, R194, RZ, PT ;  /* 0x000000ffc200720c */ /* 0x000fe20003f26270 */
[----:B------:R-:W-:Y:S01]  /*17f80*/  IMAD.MOV.U32 R145, RZ, RZ, R103 ;  /* 0x000000ffff917224 */ /* 0x000fe200078e0067 */
[----:B------:R-:W4:Y:S03]  /*17f90*/  LDL R192, [R1+0x3474] ;  /* 0x0034740001c07983 */ /* 0x000f260000100800 */
[----:B------:R-:W-:Y:S01]  /*17fa0*/  @!P2 IMAD.MOV R145, RZ, RZ, -R145 ;  /* 0x000000ffff91a224 */ /* 0x000fe200078e0a91 */
[----:B------:R-:W-:Y:S01]  /*17fb0*/  ISETP.GT.U32.AND P2, PT, R247, R97, PT ;  /* 0x00000061f700720c */ /* 0x000fe20003f44070 */
[----:B------:R-:W-:Y:S01]  /*17fc0*/  @!P4 IMAD.MOV R106, RZ, RZ, -R106 ;  /* 0x000000ffff6ac224 */ /* 0x000fe200078e0a6a */
[----:B------:R-:W4:Y:S01]  /*17fd0*/  LDL R194, [R1+0x341c] ;  /* 0x00341c0001c27983 */ /* 0x000f220000100800 */
[----:B------:R-:W-:Y:S01]  /*17fe0*/  @!P5 IMAD.MOV R105, RZ, RZ, -R105 ;  /* 0x000000ffff69d224 */ /* 0x000fe200078e0a69 */
[----:B------:R-:W-:-:S03]  /*17ff0*/  IADD3 R195, R251, 0x1d6, RZ ;  /* 0x000001d6fbc37810 */ /* 0x000fc60007ffe0ff */
[----:B------:R-:W-:Y:S01]  /*18000*/  @!P1 IMAD.MOV R104, RZ, RZ, -R104 ;  /* 0x000000ffff689224 */ /* 0x000fe200078e0a68 */
[----:B------:R-:W-:Y:S01]  /*18010*/  STL [R1+0x3a9c], R107 ;  /* 0x003a9c6b01007387 */ /* 0x000fe20000100800 */
[----:B------:R-:W-:-:S03]  /*18020*/  ISETP.GT.U32.AND P3, PT, R247, R102, PT ;  /* 0x00000066f700720c */ /* 0x000fc60003f64070 */
[----:B------:R-:W-:Y:S01]  /*18030*/  STL [R1+0x3aa0], R106 ;  /* 0x003aa06a01007387 */ /* 0x000fe20000100800 */
[----:B------:R-:W-:-:S03]  /*18040*/  @!P2 IMAD.IADD R97, R97, 0x1, -R247 ;  /* 0x000000016161a824 */ /* 0x000fc600078e0af7 */
[----:B------:R-:W-:Y:S04]  /*18050*/  STL [R1+0x3aa4], R105 ;  /* 0x003aa46901007387 */ /* 0x000fe80000100800 */
[----:B------:R-:W-:Y:S04]  /*18060*/  STL [R1+0x3aa8], R104 ;  /* 0x003aa86801007387 */ /* 0x000fe80000100800 */
[----:B------:R1:W-:Y:S04]  /*18070*/  STL [R1+0x3aac], R145 ;  /* 0x003aac9101007387 */ /* 0x0003e80000100800 */
[----:B------:R-:W-:Y:S01]  /*18080*/  STL [R1+0x3068], R195 ;  /* 0x003068c301007387 */ /* 0x000fe20000100800 */
[----:B------:R-:W-:Y:S01]  /*18090*/  @!P3 IMAD.IADD R102, R102, 0x1, -R247 ;  /* 0x000000016666b824 */ /* 0x000fe200078e0af7 */
[----:B------:R-:W-:-:S02]  /*180a0*/  ISETP.GT.U32.AND P3, PT, R247, R96, PT ;  /* 0x00000060f700720c */ /* 0x000fc40003f64070 */
[C---:B------:R-:W-:Y:S01]  /*180b0*/  ISETP.GT.U32.AND P1, PT, R247.reuse, R99, PT ;  /* 0x00000063f700720c */ /* 0x040fe20003f24070 */
[----:B------:R-:W-:Y:S02]  /*180c0*/  IMAD R178, R247, R182, R184 ;  /* 0x000000b6f7b27224 */ /* 0x000fe400078e02b8 */
[----:B------:R-:W4:Y:S08]  /*180d0*/  LDL R184, [R1+0x3438] ;  /* 0x0034380001b87983 */ /* 0x000f300000100800 */
[----:B------:R-:W-:-:S02]  /*180e0*/  @!P3 IMAD.IADD R96, R96, 0x1, -R247 ;  /* 0x000000016060b824 */ /* 0x000fc400078e0af7 */
[----:B------:R-:W-:Y:S02]  /*180f0*/  @!P1 IADD3 R99, R99, -R247, RZ ;  /* 0x800000f763639210 */ /* 0x000fe40007ffe0ff */
[----:B---3--:R-:W-:Y:S02]  /*18100*/  ISETP.GE.AND P2, PT, R185, RZ, PT ;  /* 0x000000ffb900720c */ /* 0x008fe40003f46270 */
[----:B------:R-:W3:Y:S01]  /*18110*/  LDL R185, [R1+0x3470] ;  /* 0x0034700001b97983 */ /* 0x000ee20000100800 */
[----:B--2---:R-:W-:-:S03]  /*18120*/  ISETP.GE.AND P1, PT, R181, RZ, PT ;  /* 0x000000ffb500720c */ /* 0x004fc60003f26270 */
[----:B------:R-:W2:Y:S01]  /*18130*/  LDL R181, [R1+0x3454] ;  /* 0x0034540001b57983 */ /* 0x000ea20000100800 */
[----:B----4-:R-:W-:-:S03]  /*18140*/  ISETP.GE.AND P3, PT, R187, RZ, PT ;  /* 0x000000ffbb00720c */ /* 0x010fc60003f66270 */
[----:B------:R-:W4:Y:S01]  /*18150*/  LDL R187, [R1+0x348c] ;  /* 0x00348c0001bb7983 */ /* 0x000f220000100800 */
[C---:B------:R-:W-:Y:S02]  /*18160*/  ISETP.GT.U32.AND P4, PT, R247.reuse, R101, PT ;  /* 0x00000065f700720c */ /* 0x040fe40003f84070 */
[----:B------:R-:W-:-:S03]  /*18170*/  ISETP.GT.U32.AND P5, PT, R247, R100, PT ;  /* 0x00000064f700720c */ /* 0x000fc60003fa4070 */
[----:B------:R-:W-:Y:S01]  /*18180*/  @!P1 IMAD.MOV R102, RZ, RZ, -R102 ;  /* 0x000000ffff669224 */ /* 0x000fe200078e0a66 */
[C---:B------:R-:W-:Y:S02]  /*18190*/  ISETP.GT.U32.AND P6, PT, R247.reuse, R98, PT ;  /* 0x00000062f700720c */ /* 0x040fe40003fc4070 */
[----:B------:R-:W-:Y:S02]  /*181a0*/  ISETP.GT.U32.AND P1, PT, R247, R97, PT ;  /* 0x00000061f700720c */ /* 0x000fe40003f24070 */
[----:B------:R-:W-:-:S03]  /*181b0*/  IABS R149, R189 ;  /* 0x000000bd00957213 */ /* 0x000fc60000000000 */
[--C-:B------:R-:W-:Y:S01]  /*181c0*/  @!P4 IMAD.IADD R101, R101, 0x1, -R247.reuse ;  /* 0x000000016565c824 */ /* 0x100fe200078e0af7 */
[C---:B------:R-:W-:Y:S01]  /*181d0*/  ISETP.GT.U32.AND P4, PT, R247.reuse, R95, PT ;  /* 0x0000005ff700720c */ /* 0x040fe20003f84070 */
[----:B------:R-:W-:Y:S01]  /*181e0*/  @!P5 IMAD.IADD R100, R100, 0x1, -R247 ;  /* 0x000000016464d824 */ /* 0x000fe200078e0af7 */
[----:B------:R-:W-:-:S03]  /*181f0*/  ISETP.GT.U32.AND P5, PT, R247, R94, PT ;  /* 0x0000005ef700720c */ /* 0x000fc60003fa4070 */
[--C-:B------:R-:W-:Y:S02]  /*18200*/  @!P6 IMAD.IADD R98, R98, 0x1, -R247.reuse ;  /* 0x000000016262e824 */ /* 0x100fe400078e0af7 */
[--C-:B------:R-:W-:Y:S01]  /*18210*/  @!P1 IMAD.IADD R97, R97, 0x1, -R247.reuse ;  /* 0x0000000161619824 */ /* 0x100fe200078e0af7 */
[C---:B------:R-:W-:Y:S01]  /*18220*/  ISETP.GT.U32.AND P1, PT, R247.reuse, R91, PT ;  /* 0x0000005bf700720c */ /* 0x040fe20003f24070 */
[----:B------:R-:W-:Y:S01]  /*18230*/  IMAD.HI.U32 R150, R246, R149, RZ ;  /* 0x00000095f6967227 */ /* 0x000fe200078e00ff */
[----:B------:R-:W-:Y:S02]  /*18240*/  ISETP.GT.U32.AND P6, PT, R247, R98, PT ;  /* 0x00000062f700720c */ /* 0x000fe40003fc4070 */
[----:B------:R-:W-:Y:S01]  /*18250*/  IABS R146, R196 ;  /* 0x000000c400927213 */ /* 0x000fe20000000000 */
[----:B------:R-:W-:Y:S02]  /*18260*/  IMAD.MOV R147, RZ, RZ, -R150 ;  /* 0x000000ffff937224 */ /* 0x000fe400078e0a96 */
[----:B------:R-:W-:-:S02]  /*18270*/  @!P4 IMAD.IADD R95, R95, 0x1, -R247 ;  /* 0x000000015f5fc824 */ /* 0x000fc400078e0af7 */
[----:B------:R-:W-:Y:S01]  /*18280*/  @!P5 IMAD.IADD R94, R94, 0x1, -R247 ;  /* 0x000000015e5ed824 */ /* 0x000fe200078e0af7 */
[----:B------:R-:W-:Y:S01]  /*18290*/  @!P2 IADD3 R101, -R101, RZ, RZ ;  /* 0x000000ff6565a210 */ /* 0x000fe20007ffe1ff */
[C---:B------:R-:W-:Y:S01]  /*182a0*/  IMAD R143, R247.reuse, R147, R149 ;  /* 0x00000093f78f7224 */ /* 0x040fe200078e0295 */
[----:B------:R-:W-:Y:S01]  /*182b0*/  ISETP.GT.U32.AND P2, PT, R247, R96, PT ;  /* 0x00000060f700720c */ /* 0x000fe20003f44070 */
[----:B------:R-:W-:-:S04]  /*182c0*/  IMAD.HI.U32 R147, R246, R146, RZ ;  /* 0x00000092f6937227 */ /* 0x000fc800078e00ff */
[----:B------:R-:W-:Y:S02]  /*182d0*/  @!P1 IMAD.IADD R91, R91, 0x1, -R247 ;  /* 0x000000015b5b9824 */ /* 0x000fe400078e0af7 */
[----:B------:R-:W-:Y:S01]  /*182e0*/  IMAD.MOV R147, RZ, RZ, -R147 ;  /* 0x000000ffff937224 */ /* 0x000fe200078e0a93 */
[----:B------:R-:W-:Y:S02]  /*182f0*/  ISETP.GE.AND P4, PT, R192, RZ, PT ;  /* 0x000000ffc000720c */ /* 0x000fe40003f86270 */
[----:B------:R-:W4:Y:S01]  /*18300*/  LDL R192, [R1+0x3430] ;  /* 0x0034300001c07983 */ /* 0x000f220000100800 */
[----:B------:R-:W-:Y:S02]  /*18310*/  ISETP.GE.AND P5, PT, R194, RZ, PT ;  /* 0x000000ffc200720c */ /* 0x000fe40003fa6270 */
[----:B------:R-:W-:Y:S01]  /*18320*/  IADD3 R194, R251, 0x1d7, RZ ;  /* 0x000001d7fbc27810 */ /* 0x000fe20007ffe0ff */
[----:B------:R-:W-:-:S04]  /*18330*/  @!P6 IMAD.IADD R98, R98, 0x1, -R247 ;  /* 0x000000016262e824 */ /* 0x000fc800078e0af7 */
[----:B------:R-:W-:Y:S01]  /*18340*/  STL [R1+0x3060], R194 ;  /* 0x003060c201007387 */ /* 0x000fe20000100800 */
[C---:B------:R-:W-:Y:S02]  /*18350*/  IMAD R103, R247.reuse, R147, R146 ;  /* 0x00000093f7677224 */ /* 0x040fe400078e0292 */
[----:B------:R-:W-:Y:S01]  /*18360*/  IMAD.MOV.U32 R146, RZ, RZ, R98 ;  /* 0x000000ffff927224 */ /* 0x000fe200078e0062 */
[----:B------:R-:W4:Y:S01]  /*18370*/  LDL R182, [R1+0x3450] ;  /* 0x0034500001b67983 */ /* 0x000f220000100800 */
[----:B------:R-:W-:Y:S01]  /*18380*/  @!P2 IMAD.IADD R96, R96, 0x1, -R247 ;  /* 0x000000016060a824 */ /* 0x000fe200078e0af7 */
[C---:B------:R-:W-:Y:S01]  /*18390*/  ISETP.GT.U32.AND P2, PT, R247.reuse, R90, PT ;  /* 0x0000005af700720c */ /* 0x040fe20003f44070 */
[----:B------:R-:W-:Y:S01]  /*183a0*/  @!P4 IMAD.MOV R99, RZ, RZ, -R99 ;  /* 0x000000ffff63c224 */ /* 0x000fe200078e0a63 */
[C---:B------:R-:W-:Y:S01]  /*183b0*/  ISETP.GT.U32.AND P4, PT, R247.reuse, R94, PT ;  /* 0x0000005ef700720c */ /* 0x040fe20003f84070 */
[----:B------:R-:W-:Y:S01]  /*183c0*/  @!P5 IMAD.MOV R146, RZ, RZ, -R146 ;  /* 0x000000ffff92d224 */ /* 0x000fe200078e0a92 */
[----:B------:R-:W-:-:S09]  /*183d0*/  ISETP.GT.U32.AND P5, PT, R247, R92, PT ;  /* 0x0000005cf700720c */ /* 0x000fd20003fa4070 */
[--C-:B------:R-:W-:Y:S02]  /*183e0*/  @!P2 IMAD.IADD R90, R90, 0x1, -R247.reuse ;  /* 0x000000015a5aa824 */ /* 0x100fe400078e0af7 */
[--C-:B------:R-:W-:Y:S02]  /*183f0*/  @!P4 IMAD.IADD R94, R94, 0x1, -R247.reuse ;  /* 0x000000015e5ec824 */ /* 0x100fe400078e0af7 */
[----:B------:R-:W-:Y:S01]  /*18400*/  @!P5 IMAD.IADD R92, R92, 0x1, -R247 ;  /* 0x000000015c5cd824 */ /* 0x000fe200078e0af7 */
[----:B------:R-:W-:Y:S02]  /*18410*/  ISETP.GE.AND P4, PT, R184, RZ, PT ;  /* 0x000000ffb800720c */ /* 0x000fe40003f86270 */
[----:B------:R-:W4:Y:S01]  /*18420*/  LDL R184, [R1+0x346c] ;  /* 0x00346c0001b87983 */ /* 0x000f220000100800 */
[----:B---3--:R-:W-:-:S03]  /*18430*/  ISETP.GE.AND P1, PT, R185, RZ, PT ;  /* 0x000000ffb900720c */ /* 0x008fc60003f26270 */
[----:B------:R-:W3:Y:S01]  /*18440*/  LDL R185, [R1+0x34a4] ;  /* 0x0034a40001b97983 */ /* 0x000ee20000100800 */
[----:B--2---:R-:W-:-:S03]  /*18450*/  ISETP.GE.AND P5, PT, R181, RZ, PT ;  /* 0x000000ffb500720c */ /* 0x004fc60003fa6270 */
[----:B------:R-:W2:Y:S01]  /*18460*/  LDL R181, [R1+0x3488] ;  /* 0x0034880001b57983 */ /* 0x000ea20000100800 */
[----:B----4-:R-:W-:-:S03]  /*18470*/  ISETP.GE.AND P2, PT, R187, RZ, PT ;  /* 0x000000ffbb00720c */ /* 0x010fc60003f46270 */
[----:B------:R-:W4:Y:S01]  /*18480*/  LDL R187, [R1+0x344c] ;  /* 0x00344c0001bb7983 */ /* 0x000f220000100800 */
[----:B------:R-:W-:Y:S01]  /*18490*/  @!P3 IMAD.MOV R100, RZ, RZ, -R100 ;  /* 0x000000ffff64b224 */ /* 0x000fe200078e0a64 */
[----:B------:R-:W-:-:S04]  /*184a0*/  ISETP.GT.U32.AND P3, PT, R247, R95, PT ;  /* 0x0000005ff700720c */ /* 0x000fc80003f64070 */
[----:B------:R-:W-:Y:S01]  /*184b0*/  @!P5 IMAD.MOV R96, RZ, RZ, -R96 ;  /* 0x000000ffff60d224 */ /* 0x000fe200078e0a60 */
[C---:B------:R-:W-:Y:S02]  /*184c0*/  ISETP.GT.U32.AND P6, PT, R247.reuse, R93, PT ;  /* 0x0000005df700720c */ /* 0x040fe40003fc4070 */
[----:B------:R-:W-:-:S06]  /*184d0*/  ISETP.GT.U32.AND P5, PT, R247, R91, PT ;  /* 0x0000005bf700720c */ /* 0x000fcc0003fa4070 */
[----:B------:R-:W-:Y:S01]  /*184e0*/  @!P3 IMAD.IADD R95, R95, 0x1, -R247 ;  /* 0x000000015f5fb824 */ /* 0x000fe200078e0af7 */
[----:B------:R-:W-:-:S04]  /*184f0*/  ISETP.GT.U32.AND P3, PT, R247, R89, PT ;  /* 0x00000059f700720c */ /* 0x000fc80003f64070 */
[--C-:B------:R-:W-:Y:S02]  /*18500*/  @!P6 IMAD.IADD R93, R93, 0x1, -R247.reuse ;  /* 0x000000015d5de824 */ /* 0x100fe400078e0af7 */
[----:B------:R-:W-:Y:S01]  /*18510*/  @!P5 IMAD.IADD R91, R91, 0x1, -R247 ;  /* 0x000000015b5bd824 */ /* 0x000fe200078e0af7 */
[C---:B------:R-:W-:Y:S02]  /*18520*/  ISETP.GT.U32.AND P5, PT, R247.reuse, R85, PT ;  /* 0x00000055f700720c */ /* 0x040fe40003fa4070 */
[----:B------:R-:W-:Y:S02]  /*18530*/  ISETP.GT.U32.AND P6, PT, R247, R93, PT ;  /* 0x0000005df700720c */ /* 0x000fe40003fc4070 */
[----:B------:R-:W-:Y:S01]  /*18540*/  IABS R147, R195 ;  /* 0x000000c300937213 */ /* 0x000fe20000000000 */
[----:B------:R-:W-:Y:S01]  /*18550*/  @!P4 IMAD.MOV R97, RZ, RZ, -R97 ;  /* 0x000000ffff61c224 */ /* 0x000fe200078e0a61 */
[----:B------:R-:W-:Y:S01]  /*18560*/  @!P1 IADD3 R95, -R95, RZ, RZ ;  /* 0x000000ff5f5f9210 */ /* 0x000fe20007ffe1ff */
[----:B------:R-:W-:Y:S01]  /*18570*/  @!P3 IMAD.IADD R89, R89, 0x1, -R247 ;  /* 0x000000015959b824 */ /* 0x000fe200078e0af7 */
[C---:B------:R-:W-:Y:S01]  /*18580*/  ISETP.GT.U32.AND P1, PT, R247.reuse, R90, PT ;  /* 0x0000005af700720c */ /* 0x040fe20003f24070 */
[----:B------:R-:W-:Y:S01]  /*18590*/  IMAD.HI.U32 R149, R246, R147, RZ ;  /* 0x00000093f6957227 */ /* 0x000fe200078e00ff */
[----:B------:R-:W-:-:S03]  /*185a0*/  ISETP.GT.U32.AND P4, PT, R247, R92, PT ;  /* 0x0000005cf700720c */ /* 0x000fc60003f84070 */
[----:B------:R-:W-:Y:S02]  /*185b0*/  @!P5 IMAD.IADD R85, R85, 0x1, -R247 ;  /* 0x000000015555d824 */ /* 0x000fe400078e0af7 */
[----:B------:R-:W-:Y:S01]  /*185c0*/  @!P6 IADD3 R93, R93, -R247, RZ ;  /* 0x800000f75d5de210 */ /* 0x000fe20007ffe0ff */
[----:B------:R-:W-:Y:S01]  /*185d0*/  IMAD.MOV R149, RZ, RZ, -R149 ;  /* 0x000000ffff957224 */ /* 0x000fe200078e0a95 */
[----:B------:R-:W-:Y:S02]  /*185e0*/  ISETP.GE.AND P3, PT, R192, RZ, PT ;  /* 0x000000ffc000720c */ /* 0x000fe40003f66270 */
[----:B------:R-:W-:-:S05]  /*185f0*/  IADD3 R192, R251, 0x1d8, RZ ;  /* 0x000001d8fbc07810 */ /* 0x000fca0007ffe0ff */
[----:B------:R1:W-:Y:S01]  /*18600*/  STL [R1+0x3054], R192 ;  /* 0x003054c001007387 */ /* 0x0003e20000100800 */
[C---:B------:R-:W-:Y:S02]  /*18610*/  IMAD R98, R247.reuse, R149, R147 ;  /* 0x00000095f7627224 */ /* 0x040fe400078e0293 */
[----:B------:R-:W-:Y:S02]  /*18620*/  IMAD.MOV.U32 R147, RZ, RZ, R93 ;  /* 0x000000ffff937224 */ /* 0x000fe400078e005d */
[----:B------:R-:W-:Y:S01]  /*18630*/  @!P1 IMAD.IADD R90, R90, 0x1, -R247 ;  /* 0x000000015a5a9824 */ /* 0x000fe200078e0af7 */
[C---:B------:R-:W-:Y:S01]  /*18640*/  ISETP.GT.U32.AND P1, PT, R247.reuse, R84, PT ;  /* 0x00000054f700720c */ /* 0x040fe20003f24070 */
[----:B------:R-:W-:Y:S01]  /*18650*/  @!P2 IMAD.MOV R94, RZ, RZ, -R94 ;  /* 0x000000ffff5ea224 */ /* 0x000fe200078e0a5e */
[C---:B------:R-:W-:Y:S01]  /*18660*/  ISETP.GT.U32.AND P2, PT, R247.reuse, R89, PT ;  /* 0x00000059f700720c */ /* 0x040fe20003f44070 */
[----:B------:R-:W-:Y:S01]  /*18670*/  @!P3 IMAD.MOV R147, RZ, RZ, -R147 ;  /* 0x000000ffff93b224 */ /* 0x000fe200078e0a93 */
[C---:B------:R-:W-:Y:S01]  /*18680*/  ISETP.GT.U32.AND P3, PT, R247.reuse, R87, PT ;  /* 0x00000057f700720c */ /* 0x040fe20003f64070 */
[----:B------:R-:W-:Y:S01]  /*18690*/  @!P4 IMAD.IADD R92, R92, 0x1, -R247 ;  /* 0x000000015c5cc824 */ /* 0x000fe200078e0af7 */
[----:B------:R-:W-:-:S07]  /*186a0*/  ISETP.GT.U32.AND P4, PT, R247, R86, PT ;  /* 0x00000056f700720c */ /* 0x000fce0003f84070 */
[--C-:B------:R-:W-:Y:S02]  /*186b0*/  @!P1 IMAD.IADD R84, R84, 0x1, -R247.reuse ;  /* 0x0000000154549824 */ /* 0x100fe400078e0af7 */
[--C-:B------:R-:W-:Y:S01]  /*186c0*/  @!P2 IMAD.IADD R89, R89, 0x1, -R247.reuse ;  /* 0x000000015959a824 */ /* 0x100fe200078e0af7 */
[----:B------:R-:W-:Y:S02]  /*186d0*/  ISETP.GE.AND P2, PT, R182, RZ, PT ;  /* 0x000000ffb600720c */ /* 0x000fe40003f46270 */
[----:B------:R-:W-:Y:S01]  /*186e0*/  @!P3 IADD3 R87, R87, -R247, RZ ;  /* 0x800000f75757b210 */ /* 0x000fe20007ffe0ff */
[----:B------:R-:W-:Y:S01]  /*186f0*/  @!P4 IMAD.IADD R86, R86, 0x1, -R247 ;  /* 0x000000015656c824 */ /* 0x000fe200078e0af7 */
[----:B------:R-:W4:Y:S01]  /*18700*/  LDL R182, [R1+0x3468] ;  /* 0x0034680001b67983 */ /* 0x000f220000100800 */
[----:B------:R-:W-:-:S03]  /*18710*/  ISETP.GE.AND P3, PT, R184, RZ, PT ;  /* 0x000000ffb800720c */ /* 0x000fc60003f66270 */
        /* <DEDUP_REMOVED lines=8> */
[C---:B------:R-:W-:Y:S02]  /*187a0*/  ISETP.GT.U32.AND P6, PT, R247.reuse, R88, PT ;  /* 0x00000058f700720c */ /* 0x040fe40003fc4070 */
[----:B------:R-:W-:Y:S02]  /*187b0*/  ISETP.GT.U32.AND P3, PT, R247, R86, PT ;  /* 0x00000056f700720c */ /* 0x000fe40003f64070 */
[----:B------:R-:W-:-:S09]  /*187c0*/  IABS R149, R194 ;  /* 0x000000c200957213 */ /* 0x000fd20000000000 */
[--C-:B------:R-:W-:Y:S02]  /*187d0*/  @!P6 IMAD.IADD R88, R88, 0x1, -R247.reuse ;  /* 0x000000015858e824 */ /* 0x100fe400078e0af7 */
[--C-:B------:R-:W-:Y:S01]  /*187e0*/  @!P3 IMAD.IADD R86, R86, 0x1, -R247.reuse ;  /* 0x000000015656b824 */ /* 0x100fe200078e0af7 */
[C---:B------:R-:W-:Y:S02]  /*187f0*/  ISETP.GT.U32.AND P3, PT, R247.reuse, R80, PT ;  /* 0x00000050f700720c */ /* 0x040fe40003f64070 */
[----:B------:R-:W-:Y:S01]  /*18800*/  ISETP.GT.U32.AND P6, PT, R247, R88, PT ;  /* 0x00000058f700720c */ /* 0x000fe20003fc4070 */
[----:B------:R-:W-:Y:S01]  /*18810*/  @!P4 IMAD.MOV R90, RZ, RZ, -R90 ;  /* 0x000000ffff5ac224 */ /* 0x000fe200078e0a5a */
[----:B-1----:R-:W-:Y:S01]  /*18820*/  IADD3 R145, R251, 0x1d9, RZ ;  /* 0x000001d9fb917810 */ /* 0x002fe20007ffe0ff */
[----:B------:R-:W-:Y:S01]  /*18830*/  @!P2 IMAD.MOV R92, RZ, RZ, -R92 ;  /* 0x000000ffff5ca224 */ /* 0x000fe200078e0a5c */
[C---:B------:R-:W-:Y:S01]  /*18840*/  ISETP.GT.U32.AND P4, PT, R247.reuse, R85, PT ;  /* 0x00000055f700720c */ /* 0x040fe20003f84070 */
[----:B------:R-:W-:Y:S01]  /*18850*/  IMAD.HI.U32 R150, R246, R149, RZ ;  /* 0x00000095f6967227 */ /* 0x000fe200078e00ff */
[----:B------:R-:W-:Y:S01]  /*18860*/  ISETP.GT.U32.AND P2, PT, R247, R87, PT ;  /* 0x00000057f700720c */ /* 0x000fe20003f44070 */
[----:B------:R-:W-:Y:S04]  /*18870*/  STL [R1+0x3048], R145 ;  /* 0x0030489101007387 */ /* 0x000fe80000100800 */
[----:B------:R-:W-:-:S02]  /*18880*/  @!P3 IMAD.IADD R80, R80, 0x1, -R247 ;  /* 0x000000015050b824 */ /* 0x000fc400078e0af7 */
[----:B------:R-:W-:Y:S02]  /*18890*/  IMAD.MOV R150, RZ, RZ, -R150 ;  /* 0x000000ffff967224 */ /* 0x000fe400078e0a96 */
[----:B------:R-:W-:Y:S02]  /*188a0*/  @!P6 IMAD.IADD R88, R88, 0x1, -R247 ;  /* 0x000000015858e824 */ /* 0x000fe400078e0af7 */
[----:B------:R-:W-:Y:S02]  /*188b0*/  IMAD R93, R247, R150, R149 ;  /* 0x00000096f75d7224 */ /* 0x000fe400078e0295 */
[----:B------:R-:W-:Y:S01]  /*188c0*/  IMAD.MOV.U32 R149, RZ, RZ, R88 ;  /* 0x000000ffff957224 */ /* 0x000fe200078e0058 */
[----:B------:R-:W-:Y:S01]  /*188d0*/  @!P5 IADD3 R89, -R89, RZ, RZ ;  /* 0x000000ff5959d210 */ /* 0x000fe20007ffe1ff */
[----:B------:R-:W-:Y:S01]  /*188e0*/  @!P4 IMAD.IADD R85, R85, 0x1, -R247 ;  /* 0x000000015555c824 */ /* 0x000fe200078e0af7 */
[C---:B------:R-:W-:Y:S01]  /*188f0*/  ISETP.GT.U32.AND P4, PT, R247.reuse, R79, PT ;  /* 0x0000004ff700720c */ /* 0x040fe20003f84070 */
[----:B------:R-:W-:Y:S01]  /*18900*/  @!P1 IMAD.MOV R149, RZ, RZ, -R149 ;  /* 0x000000ffff959224 */ /* 0x000fe200078e0a95 */
[----:B------:R-:W-:Y:S01]  /*18910*/  ISETP.GT.U32.AND P5, PT, R247, R84, PT ;  /* 0x00000054f700720c */ /* 0x000fe20003fa4070 */
[----:B------:R-:W-:Y:S01]  /*18920*/  @!P2 IMAD.IADD R87, R87, 0x1, -R247 ;  /* 0x000000015757a824 */ /* 0x000fe200078e0af7 */
[----:B------:R-:W-:-:S02]  /*18930*/  ISETP.GT.U32.AND P1, PT, R247, R82, PT ;  /* 0x00000052f700720c */ /* 0x000fc40003f24070 */
[----:B------:R-:W-:-:S07]  /*18940*/  ISETP.GT.U32.AND P2, PT, R247, R81, PT ;  /* 0x00000051f700720c */ /* 0x000fce0003f44070 */
[--C-:B------:R-:W-:Y:S02]  /*18950*/  @!P4 IMAD.IADD R79, R79, 0x1, -R247.reuse ;  /* 0x000000014f4fc824 */ /* 0x100fe400078e0af7 */
[--C-:B------:R-:W-:Y:S02]  /*18960*/  @!P5 IMAD.IADD R84, R84, 0x1, -R247.reuse ;  /* 0x000000015454d824 */ /* 0x100fe400078e0af7 */
[----:B------:R-:W-:Y:S02]  /*18970*/  @!P1 IMAD.IADD R82, R82, 0x1, -R247 ;  /* 0x0000000152529824 */ /* 0x000fe400078e0af7 */
[----:B------:R-:W-:Y:S02]  /*18980*/  @!P2 IADD3 R81, R81, -R247, RZ ;  /* 0x800000f75151a210 */ /* 0x000fe40007ffe0ff */
[----:B------:R-:W-:Y:S02]  /*18990*/  ISETP.GE.AND P5, PT, R182, RZ, PT ;  /* 0x000000ffb600720c */ /* 0x000fe40003fa6270 */
        /* <DEDUP_REMOVED lines=9> */
[C---:B------:R-:W-:Y:S01]  /*18a30*/  ISETP.GT.U32.AND P6, PT, R247.reuse, R83, PT ;  /* 0x00000053f700720c */ /* 0x040fe20003fc4070 */
[----:B------:R-:W-:Y:S01]  /*18a40*/  @!P1 IMAD.MOV R86, RZ, RZ, -R86 ;  /* 0x000000ffff569224 */ /* 0x000fe200078e0a56 */
[----:B------:R-:W-:Y:S02]  /*18a50*/  ISETP.GT.U32.AND P1, PT, R247, R81, PT ;  /* 0x00000051f700720c */ /* 0x000fe40003f24070 */
[----:B------:R-:W-:-:S09]  /*18a60*/  IABS R150, R192 ;  /* 0x000000c000967213 */ /* 0x000fd20000000000 */
[--C-:B------:R-:W-:Y:S02]  /*18a70*/  @!P6 IMAD.IADD R83, R83, 0x1, -R247.reuse ;  /* 0x000000015353e824 */ /* 0x100fe400078e0af7 */
[----:B------:R-:W-:Y:S01]  /*18a80*/  @!P1 IMAD.IADD R81, R81, 0x1, -R247 ;  /* 0x0000000151519824 */ /* 0x000fe200078e0af7 */
[C---:B------:R-:W-:Y:S02]  /*18a90*/  ISETP.GT.U32.AND P1, PT, R247.reuse, R75, PT ;  /* 0x0000004bf700720c */ /* 0x040fe40003f24070 */
[----:B------:R-:W-:Y:S01]  /*18aa0*/  ISETP.GT.U32.AND P6, PT, R247, R83, PT ;  /* 0x00000053f700720c */ /* 0x000fe20003fc4070 */
[----:B------:R-:W-:Y:S01]  /*18ab0*/  @!P2 IMAD.MOV R85, RZ, RZ, -R85 ;  /* 0x000000ffff55a224 */ /* 0x000fe200078e0a55 */
[----:B------:R-:W-:Y:S01]  /*18ac0*/  IADD3 R107, R251, 0x1da, RZ ;  /* 0x000001dafb6b7810 */ /* 0x000fe20007ffe0ff */
[----:B------:R-:W-:Y:S01]  /*18ad0*/  IMAD.HI.U32 R151, R246, R150, RZ ;  /* 0x00000096f6977227 */ /* 0x000fe200078e00ff */
[----:B------:R-:W-:-:S03]  /*18ae0*/  ISETP.GT.U32.AND P2, PT, R247, R80, PT ;  /* 0x00000050f700720c */ /* 0x000fc60003f44070 */
[----:B------:R-:W-:Y:S01]  /*18af0*/  @!P5 IMAD.MOV R87, RZ, RZ, -R87 ;  /* 0x000000ffff57d224 */ /* 0x000fe200078e0a57 */
[----:B------:R-:W-:Y:S01]  /*18b00*/  ISETP.GT.U32.AND P5, PT, R247, R82, PT ;  /* 0x00000052f700720c */ /* 0x000fe20003fa4070 */
[----:B------:R1:W-:Y:S02]  /*18b10*/  STL [R1+0x3040], R107 ;  /* 0x0030406b01007387 */ /* 0x0003e40000100800 */
[----:B------:R-:W-:Y:S01]  /*18b20*/  @!P1 IADD3 R75, R75, -R247, RZ ;  /* 0x800000f74b4b9210 */ /* 0x000fe20007ffe0ff */
[----:B------:R-:W-:Y:S02]  /*18b30*/  IMAD.MOV R151, RZ, RZ, -R151 ;  /* 0x000000ffff977224 */ /* 0x000fe400078e0a97 */
[----:B------:R-:W-:Y:S02]  /*18b40*/  @!P6 IMAD.IADD R83, R83, 0x1, -R247 ;  /* 0x000000015353e824 */ /* 0x000fe400078e0af7 */
[----:B------:R-:W-:-:S03]  /*18b50*/  IMAD R88, R247, R151, R150 ;  /* 0x00000097f7587224 */ /* 0x000fc600078e0296 */
[----:B------:R-:W-:Y:S01]  /*18b60*/  MOV R150, R83 ;  /* 0x0000005300967202 */ /* 0x000fe20000000f00 */
[--C-:B------:R-:W-:Y:S01]  /*18b70*/  @!P2 IMAD.IADD R80, R80, 0x1, -R247.reuse ;  /* 0x000000015050a824 */ /* 0x100fe200078e0af7 */
        /* <DEDUP_REMOVED lines=8> */
[--C-:B------:R-:W-:Y:S02]  /*18c00*/  @!P3 IMAD.IADD R79, R79, 0x1, -R247.reuse ;  /* 0x000000014f4fb824 */ /* 0x100fe400078e0af7 */
[--C-:B------:R-:W-:Y:S02]  /*18c10*/  @!P4 IMAD.IADD R77, R77, 0x1, -R247.reuse ;  /* 0x000000014d4dc824 */ /* 0x100fe400078e0af7 */
[----:B------:R-:W-:Y:S01]  /*18c20*/  @!P5 IMAD.IADD R76, R76, 0x1, -R247 ;  /* 0x000000014c4cd824 */ /* 0x000fe200078e0af7 */
        /* <DEDUP_REMOVED lines=13> */
[----:B------:R-:W-:-:S05]  /*18d00*/  IABS R154, R191 ;  /* 0x000000bf009a7213 */ /* 0x000fca0000000000 */
[----:B------:R-:W-:-:S04]  /*18d10*/  IMAD.HI.U32 R155, R246, R154, RZ ;  /* 0x0000009af69b7227 */ /* 0x000fc800078e00ff */
[--C-:B------:R-:W-:Y:S02]  /*18d20*/  @!P6 IMAD.IADD R78, R78, 0x1, -R247.reuse ;  /* 0x000000014e4ee824 */ /* 0x100fe400078e0af7 */
[----:B------:R-:W-:Y:S01]  /*18d30*/  @!P4 IMAD.IADD R76, R76, 0x1, -R247 ;  /* 0x000000014c4cc824 */ /* 0x000fe200078e0af7 */
[C---:B------:R-:W-:Y:S02]  /*18d40*/  ISETP.GT.U32.AND P4, PT, R247.reuse, R70, PT ;  /* 0x00000046f700720c */ /* 0x040fe40003f84070 */
[----:B------:R-:W-:Y:S01]  /*18d50*/  ISETP.GT.U32.AND P6, PT, R247, R78, PT ;  /* 0x0000004ef700720c */ /* 0x000fe20003fc4070 */
[----:B------:R-:W-:Y:S01]  /*18d60*/  IMAD.MOV R152, RZ, RZ, -R155 ;  /* 0x000000ffff987224 */ /* 0x000fe200078e0a9b */
[----:B------:R-:W-:Y:S01]  /*18d70*/  IABS R151, R145 ;  /* 0x0000009100977213 */ /* 0x000fe20000000000 */
[----:B------:R-:W-:Y:S01]  /*18d80*/  @!P5 IMAD.MOV R80, RZ, RZ, -R80 ;  /* 0x000000ffff50d224 */ /* 0x000fe200078e0a50 */
[----:B------:R-:W-:Y:S01]  /*18d90*/  IADD3 R144, R251, 0x1db, RZ ;  /* 0x000001dbfb907810 */ /* 0x000fe20007ffe0ff */
[C---:B------:R-:W-:Y:S01]  /*18da0*/  IMAD R148, R247.reuse, R152, R154 ;  /* 0x00000098f7947224 */ /* 0x040fe200078e029a */
[----:B------:R-:W-:Y:S01]  /*18db0*/  ISETP.GT.U32.AND P5, PT, R247, R75, PT ;  /* 0x0000004bf700720c */ /* 0x000fe20003fa4070 */
[----:B------:R-:W-:-:S04]  /*18dc0*/  IMAD.HI.U32 R152, R246, R151, RZ ;  /* 0x00000097f6987227 */ /* 0x000fc800078e00ff */
[----:B------:R-:W-:Y:S01]  /*18dd0*/  @!P3 IMAD.MOV R82, RZ, RZ, -R82 ;  /* 0x000000ffff52b224 */ /* 0x000fe200078e0a52 */
[C---:B------:R-:W-:Y:S01]  /*18de0*/  ISETP.GT.U32.AND P3, PT, R247.reuse, R77, PT ;  /* 0x0000004df700720c */ /* 0x040fe20003f64070 */
[--C-:B------:R-:W-:Y:S01]  /*18df0*/  @!P4 IMAD.IADD R70, R70, 0x1, -R247.reuse ;  /* 0x000000014646c824 */ /* 0x100fe200078e0af7 */
[----:B------:R-:W-:Y:S01]  /*18e00*/  STL [R1+0x3038], R144 ;  /* 0x0030389001007387 */ /* 0x000fe20000100800 */
[----:B------:R-:W-:Y:S02]  /*18e10*/  IMAD.MOV R152, RZ, RZ, -R152 ;  /* 0x000000ffff987224 */ /* 0x000fe400078e0a98 */
[----:B------:R-:W-:Y:S02]  /*18e20*/  @!P6 IMAD.IADD R78, R78, 0x1, -R247 ;  /* 0x000000014e4ee824 */ /* 0x000fe400078e0af7 */
[----:B------:R-:W-:Y:S02]  /*18e30*/  IMAD R83, R247, R152, R151 ;  /* 0x00000098f7537224 */ /* 0x000fe400078e0297 */
[----:B------:R-:W-:-:S02]  /*18e40*/  IMAD.MOV.U32 R151, RZ, RZ, R78 ;  /* 0x000000ffff977224 */ /* 0x000fc400078e004e */
[----:B------:R-:W-:Y:S01]  /*18e50*/  @!P5 IMAD.IADD R75, R75, 0x1, -R247 ;  /* 0x000000014b4bd824 */ /* 0x000fe200078e0af7 */
[----:B------:R-:W-:Y:S01]  /*18e60*/  ISETP.GT.U32.AND P5, PT, R247, R69, PT ;  /* 0x00000045f700720c */ /* 0x000fe20003fa4070 */
[----:B------:R-:W-:Y:S01]  /*18e70*/  @!P1 IMAD.MOV R79, RZ, RZ, -R79 ;  /* 0x000000ffff4f9224 */ /* 0x000fe200078e0a4f */
[----:B------:R-:W-:Y:S01]  /*18e80*/  @!P2 IADD3 R151, -R151, RZ, RZ ;  /* 0x000000ff9797a210 */ /* 0x000fe20007ffe1ff */
[----:B------:R-:W-:Y:S01]  /*18e90*/  @!P3 IMAD.IADD R77, R77, 0x1, -R247 ;  /* 0x000000014d4db824 */ /* 0x000fe200078e0af7 */
[C---:B------:R-:W-:Y:S02]  /*18ea0*/  ISETP.GT.U32.AND P1, PT, R247.reuse, R74, PT ;  /* 0x0000004af700720c */ /* 0x040fe40003f24070 */
[C---:B------:R-:W-:Y:S02]  /*18eb0*/  ISETP.GT.U32.AND P2, PT, R247.reuse, R72, PT ;  /* 0x00000048f700720c */ /* 0x040fe40003f44070 */
[----:B------:R-:W-:-:S05]  /*18ec0*/  ISETP.GT.U32.AND P3, PT, R247, R71, PT ;  /* 0x00000047f700720c */ /* 0x000fca0003f64070 */
[----:B------:R-:W-:-:S04]  /*18ed0*/  @!P5 IADD3 R69, R69, -R247, RZ ;  /* 0x800000f74545d210 */ /* 0x000fc80007ffe0ff */
        /* <DEDUP_REMOVED lines=31> */
[C---:B------:R-:W-:Y:S02]  /*190d0*/  IMAD R78, R247.reuse, R154, R152 ;  /* 0x0000009af74e7224 */ /* 0x040fe400078e0298 */
[----:B------:R-:W-:Y:S01]  /*190e0*/  IMAD.MOV.U32 R152, RZ, RZ, R73 ;  /* 0x000000ffff987224 */ /* 0x000fe200078e0049 */
[----:B------:R-:W-:Y:S01]  /*190f0*/  @!P1 IADD3 R72, R72, -R247, RZ ;  /* 0x800000f748489210 */ /* 0x000fe20007ffe0ff */
[----:B------:R-:W-:Y:S01]  /*19100*/  @!P3 IMAD.IADD R70, R70, 0x1, -R247 ;  /* 0x000000014646b824 */ /* 0x000fe200078e0af7 */
[C---:B------:R-:W-:Y:S01]  /*19110*/  ISETP.GT.U32.AND P3, PT, R247.reuse, R64, PT ;  /* 0x00000040f700720c */ /* 0x040fe20003f64070 */
[----:B------:R-:W-:Y:S01]  /*19120*/  @!P4 IMAD.MOV R74, RZ, RZ, -R74 ;  /* 0x000000ffff4ac224 */ /* 0x000fe200078e0a4a */
[C---:B------:R-:W-:Y:S01]  /*19130*/  ISETP.GT.U32.AND P4, PT, R247.reuse, R69, PT ;  /* 0x00000045f700720c */ /* 0x040fe20003f84070 */
[----:B------:R-:W-:Y:S01]  /*19140*/  @!P5 IMAD.MOV R152, RZ, RZ, -R152 ;  /* 0x000000ffff98d224 */ /* 0x000fe200078e0a98 */
[----:B------:R-:W-:-:S02]  /*19150*/  ISETP.GT.U32.AND P5, PT, R247, R67, PT ;  /* 0x00000043f700720c */ /* 0x000fc40003fa4070 */
        /* <DEDUP_REMOVED lines=20> */
[----:B------:R-:W-:Y:S02]  /*192a0*/  @!P5 IADD3 R66, R66, -R247, RZ ;  /* 0x800000f74242d210 */ /* 0x000fe40007ffe0ff */
        /* <DEDUP_REMOVED lines=11> */
[--C-:B------:R-:W-:Y:S02]  /*19360*/  @!P6 IMAD.IADD R68, R68, 0x1, -R247.reuse ;  /* 0x000000014444e824 */ /* 0x100fe400078e0af7 */
[----:B------:R-:W-:Y:S02]  /*19370*/  IMAD R73, R247, R155, R154 ;  /* 0x0000009bf7497224 */ /* 0x000fe400078e029a */
[----:B------:R-:W-:Y:S02]  /*19380*/  IMAD.MOV.U32 R154, RZ, RZ, R68 ;  /* 0x000000ffff9a7224 */ /* 0x000fe400078e0044 */
[----:B------:R-:W-:Y:S01]  /*19390*/  @!P1 IMAD.IADD R65, R65, 0x1, -R247 ;  /* 0x0000000141419824 */ /* 0x000fe200078e0af7 */
[C---:B------:R-:W-:Y:S01]  /*193a0*/  ISETP.GT.U32.AND P1, PT, R247.reuse, R59, PT ;  /* 0x0000003bf700720c */ /* 0x040fe20003f24070 */
[----:B------:R-:W-:Y:S01]  /*193b0*/  @!P2 IMAD.MOV R69, RZ, RZ, -R69 ;  /* 0x000000ffff45a224 */ /* 0x000fe200078e0a45 */
[C---:B------:R-:W-:Y:S01]  /*193c0*/  ISETP.GT.U32.AND P2, PT, R247.reuse, R64, PT ;  /* 0x00000040f700720c */ /* 0x040fe20003f44070 */
[----:B------:R-:W-:Y:S01]  /*193d0*/  @!P3 IMAD.MOV R154, RZ, RZ, -R154 ;  /* 0x000000ffff9ab224 */ /* 0x000fe200078e0a9a */
[----:B------:R-:W-:Y:S01]  /*193e0*/  ISETP.GT.U32.AND P3, PT, R247, R62, PT ;  /* 0x0000003ef700720c */ /* 0x000fe20003f64070 */
        /* <DEDUP_REMOVED lines=24> */
[----:B------:R-:W-:Y:S01]  /*19570*/  IMAD.HI.U32 R156, R246, R155, RZ ;  /* 0x0000009bf69c7227 */ /* 0x000fe200078e00ff */
[----:B------:R-:W-:-:S03]  /*19580*/  IADD3 R140, R251, 0x1de, RZ ;  /* 0x000001defb8c7810 */ /* 0x000fc60007ffe0ff */
[----:B------:R-:W-:Y:S01]  /*19590*/  @!P4 IMAD.MOV R65, RZ, RZ, -R65 ;  /* 0x000000ffff41c224 */ /* 0x000fe200078e0a41 */
[C---:B------:R-:W-:Y:S01]  /*195a0*/  ISETP.GT.U32.AND P4, PT, R247.reuse, R60, PT ;  /* 0x0000003cf700720c */ /* 0x040fe20003f84070 */
[----:B------:R-:W-:Y:S01]  /*195b0*/  @!P2 IMAD.MOV R67, RZ, RZ, -R67 ;  /* 0x000000ffff43a224 */ /* 0x000fe200078e0a43 */
[----:B------:R-:W-:Y:S01]  /*195c0*/  ISETP.GT.U32.AND P2, PT, R247, R62, PT ;  /* 0x0000003ef700720c */ /* 0x000fe20003f44070 */
[----:B------:R-:W-:Y:S02]  /*195d0*/  STL [R1+0x3018], R140 ;  /* 0x0030188c01007387 */ /* 0x000fe40000100800 */
[--C-:B------:R-:W-:Y:S01]  /*195e0*/  @!P3 IMAD.IADD R55, R55, 0x1, -R247.reuse ;  /* 0x000000013737b824 */ /* 0x100fe200078e0af7 */
[----:B------:R-:W-:Y:S01]  /*195f0*/  IADD3 R156, -R156, RZ, RZ ;  /* 0x000000ff9c9c7210 */ /* 0x000fe20007ffe1ff */
[----:B------:R-:W-:-:S04]  /*19600*/  @!P6 IMAD.IADD R63, R63, 0x1, -R247 ;  /* 0x000000013f3fe824 */ /* 0x000fc800078e0af7 */
[C---:B------:R-:W-:Y:S02]  /*19610*/  IMAD R68, R247.reuse, R156, R155 ;  /* 0x0000009cf7447224 */ /* 0x040fe400078e029b */
[----:B------:R-:W-:Y:S01]  /*19620*/  IMAD.MOV.U32 R155, RZ, RZ, R63 ;  /* 0x000000ffff9b7224 */ /* 0x000fe200078e003f */
[----:B------:R-:W-:Y:S01]  /*19630*/  @!P4 IADD3 R60, R60, -R247, RZ ;  /* 0x800000f73c3cc210 */ /* 0x000fe20007ffe0ff */
[----:B------:R-:W-:Y:S01]  /*19640*/  @!P5 IMAD.MOV R64, RZ, RZ, -R64 ;  /* 0x000000ffff40d224 */ /* 0x000fe200078e0a40 */
[C---:B------:R-:W-:Y:S01]  /*19650*/  ISETP.GT.U32.AND P4, PT, R247.reuse, R54, PT ;  /* 0x00000036f700720c */ /* 0x040fe20003f84070 */
[----:B------:R-:W-:Y:S01]  /*19660*/  @!P1 IMAD.MOV R155, RZ, RZ, -R155 ;  /* 0x000000ffff9b9224 */ /* 0x000fe200078e0a9b */
[C---:B------:R-:W-:Y:S01]  /*19670*/  ISETP.GT.U32.AND P5, PT, R247.reuse, R59, PT ;  /* 0x0000003bf700720c */ /* 0x040fe20003fa4070 */
[----:B------:R-:W-:Y:S01]  /*19680*/  @!P2 IMAD.IADD R62, R62, 0x1, -R247 ;  /* 0x000000013e3ea824 */ /* 0x000fe200078e0af7 */
[C---:B------:R-:W-:Y:S02]  /*19690*/  ISETP.GT.U32.AND P1, PT, R247.reuse, R57, PT ;  /* 0x00000039f700720c */ /* 0x040fe40003f24070 */
        /* <DEDUP_REMOVED lines=18> */
[----:B------:R-:W-:-:S05]  /*197c0*/  IABS R159, R190 ;  /* 0x000000be009f7213 */ /* 0x000fca0000000000 */
[----:B------:R-:W-:-:S04]  /*197d0*/  IMAD.HI.U32 R160, R246, R159, RZ ;  /* 0x0000009ff6a07227 */ /* 0x000fc800078e00ff */
[----:B------:R-:W-:Y:S01]  /*197e0*/  @!P1 IMAD.IADD R56, R56, 0x1, -R247 ;  /* 0x0000000138389824 */ /* 0x000fe200078e0af7 */
[----:B------:R-:W-:Y:S02]  /*197f0*/  ISETP.GT.U32.AND P1, PT, R247, R50, PT ;  /* 0x00000032f700720c */ /* 0x000fe40003f24070 */
[----:B------:R-:W-:Y:S01]  /*19800*/  @!P6 IADD3 R58, R58, -R247, RZ ;  /* 0x800000f73a3ae210 */ /* 0x000fe20007ffe0ff */
[----:B------:R-:W-:-:S03]  /*19810*/  IMAD.MOV R157, RZ, RZ, -R160 ;  /* 0x000000ffff9d7224 */ /* 0x000fc600078e0aa0 */
[----:B------:R-:W-:Y:S02]  /*19820*/  ISETP.GT.U32.AND P6, PT, R247, R58, PT ;  /* 0x0000003af700720c */ /* 0x000fe40003fc4070 */
[----:B------:R-:W-:Y:S01]  /*19830*/  IABS R156, R141 ;  /* 0x0000008d009c7213 */ /* 0x000fe20000000000 */
[----:B------:R-:W-:Y:S01]  /*19840*/  @!P2 IMAD.MOV R60, RZ, RZ, -R60 ;  /* 0x000000ffff3ca224 */ /* 0x000fe200078e0a3c */
[----:B------:R-:W-:Y:S01]  /*19850*/  IADD3 R106, R251, 0x1df, RZ ;  /* 0x000001dffb6a7810 */ /* 0x000fe20007ffe0ff */
[C---:B------:R-:W-:Y:S01]  /*19860*/  IMAD R153, R247.reuse, R157, R159 ;  /* 0x0000009df7997224 */ /* 0x040fe200078e029f */
[----:B------:R-:W-:Y:S01]  /*19870*/  @!P5 IADD3 R62, -R62, RZ, RZ ;  /* 0x000000ff3e3ed210 */ /* 0x000fe20007ffe1ff */
[----:B------:R-:W-:Y:S01]  /*19880*/  IMAD.HI.U32 R157, R246, R156, RZ ;  /* 0x0000009cf69d7227 */ /* 0x000fe200078e00ff */
[C---:B------:R-:W-:Y:S02]  /*19890*/  ISETP.GT.U32.AND P2, PT, R247.reuse, R55, PT ;  /* 0x00000037f700720c */ /* 0x040fe40003f44070 */
[----:B------:R-:W-:Y:S01]  /*198a0*/  ISETP.GT.U32.AND P5, PT, R247, R57, PT ;  /* 0x00000039f700720c */ /* 0x000fe20003fa4070 */
[----:B------:R-:W-:Y:S01]  /*198b0*/  @!P1 IMAD.IADD R50, R50, 0x1, -R247 ;  /* 0x0000000132329824 */ /* 0x000fe200078e0af7 */
[----:B------:R1:W-:Y:S01]  /*198c0*/  STL [R1+0x300c], R106 ;  /* 0x00300c6a01007387 */ /* 0x0003e20000100800 */
[----:B------:R-:W-:-:S02]  /*198d0*/  IMAD.MOV R157, RZ, RZ, -R157 ;  /* 0x000000ffff9d7224 */ /* 0x000fc400078e0a9d */
        /* <DEDUP_REMOVED lines=12> */
[----:B------:R-:W-:Y:S02]  /*199a0*/  @!P3 IADD3 R54, R54, -R247, RZ ;  /* 0x800000f73636b210 */ /* 0x000fe40007ffe0ff */
        /* <DEDUP_REMOVED lines=12> */
[----:B------:R-:W-:Y:S02]  /*19a70*/  @!P4 IADD3 R56, -R56, RZ, RZ ;  /* 0x000000ff3838c210 */ /* 0x000fe40007ffe1ff */
        /* <DEDUP_REMOVED lines=48> */
[----:B------:R-:W-:Y:S02]  /*19d80*/  ISETP.GT.U32.AND P6, PT, R247, R48, PT ;  /* 0x00000030f700720c */ /* 0x000fe40003fc4070 */
[----:B------:R-:W-:Y:S01]  /*19d90*/  IADD3 R136, R251, 0x1e1, RZ ;  /* 0x000001e1fb887810 */ /* 0x000fe20007ffe0ff */
[----:B------:R-:W-:Y:S01]  /*19da0*/  @!P1 IMAD.MOV R52, RZ, RZ, -R52 ;  /* 0x000000ffff349224 */ /* 0x000fe200078e0a34 */
[----:B------:R-:W-:Y:S01]  /*19db0*/  @!P3 IADD3 R50, -R50, RZ, RZ ;  /* 0x000000ff3232b210 */ /* 0x000fe20007ffe1ff */
[----:B------:R-:W-:Y:S01]  /*19dc0*/  IMAD.HI.U32 R160, R246, R159, RZ ;  /* 0x0000009ff6a07227 */ /* 0x000fe200078e00ff */
[----:B------:R-:W-:-:S02]  /*19dd0*/  ISETP.GT.U32.AND P3, PT, R247, R45, PT ;  /* 0x0000002df700720c */ /* 0x000fc40003f64070 */
[----:B------:R-:W-:Y:S01]  /*19de0*/  ISETP.GT.U32.AND P1, PT, R247, R47, PT ;  /* 0x0000002ff700720c */ /* 0x000fe20003f24070 */
[----:B------:R-:W-:Y:S02]  /*19df0*/  STL [R1+0x2ffc], R136 ;  /* 0x002ffc8801007387 */ /* 0x000fe40000100800 */
[----:B------:R-:W-:Y:S02]  /*19e00*/  @!P2 IMAD.IADD R40, R40, 0x1, -R247 ;  /* 0x000000012828a824 */ /* 0x000fe400078e0af7 */
[----:B------:R-:W-:Y:S01]  /*19e10*/  IMAD.MOV R160, RZ, RZ, -R160 ;  /* 0x000000ffffa07224 */ /* 0x000fe200078e0aa0 */
[----:B------:R-:W-:-:S03]  /*19e20*/  @!P6 IADD3 R48, R48, -R247, RZ ;  /* 0x800000f73030e210 */ /* 0x000fc60007ffe0ff */
        /* <DEDUP_REMOVED lines=12> */
[----:B------:R-:W-:Y:S02]  /*19ef0*/  @!P5 IADD3 R42, R42, -R247, RZ ;  /* 0x800000f72a2ad210 */ /* 0x000fe40007ffe0ff */
        /* <DEDUP_REMOVED lines=31> */
[----:B------:R-:W-:Y:S01]  /*1a0f0*/  @!P2 IADD3 R44, -R44, RZ, RZ ;  /* 0x000000ff2c2ca210 */ /* 0x000fe20007ffe1ff */
[--C-:B------:R-:W-:Y:S01]  /*1a100*/  @!P1 IMAD.IADD R40, R40, 0x1, -R247.reuse ;  /* 0x0000000128289824 */ /* 0x100fe200078e0af7 */
[C---:B------:R-:W-:Y:S01]  /*1a110*/  ISETP.GT.U32.AND P1, PT, R247.reuse, R34, PT ;  /* 0x00000022f700720c */ /* 0x040fe20003f24070 */
[----:B------:R-:W-:Y:S01]  /*1a120*/  @!P3 IMAD.MOV R160, RZ, RZ, -R160 ;  /* 0x000000ffffa0b224 */ /* 0x000fe200078e0aa0 */
[C---:B------:R-:W-:Y:S01]  /*1a130*/  ISETP.GT.U32.AND P2, PT, R247.reuse, R39, PT ;  /* 0x00000027f700720c */ /* 0x040fe20003f44070 */
        /* <DEDUP_REMOVED lines=23> */
[C---:B------:R-:W-:Y:S01]  /*1a2b0*/  ISETP.GT.U32.AND P3, PT, R247.reuse, R30, PT ;  /* 0x0000001ef700720c */ /* 0x040fe20003f64070 */
[----:B------:R-:W-:Y:S01]  /*1a2c0*/  IMAD.HI.U32 R165, R246, R164, RZ ;  /* 0x000000a4f6a57227 */ /* 0x000fe200078e00ff */
[----:B------:R-:W-:Y:S02]  /*1a2d0*/  ISETP.GT.U32.AND P6, PT, R247, R38, PT ;  /* 0x00000026f700720c */ /* 0x000fe40003fc4070 */
[----:B------:R-:W-:Y:S01]  /*1a2e0*/  IABS R161, R136 ;  /* 0x0000008800a17213 */ /* 0x000fe20000000000 */
[----:B------:R-:W-:Y:S01]  /*1a2f0*/  IMAD.MOV R162, RZ, RZ, -R165 ;  /* 0x000000ffffa27224 */ /* 0x000fe200078e0aa5 */
[----:B------:R-:W-:Y:S01]  /*1a300*/  IADD3 R116, R251, 0x1e3, RZ ;  /* 0x000001e3fb747810 */ /* 0x000fe20007ffe0ff */
[----:B------:R-:W-:Y:S01]  /*1a310*/  @!P4 IMAD.MOV R40, RZ, RZ, -R40 ;  /* 0x000000ffff28c224 */ /* 0x000fe200078e0a28 */
[C---:B------:R-:W-:Y:S01]  /*1a320*/  ISETP.GT.U32.AND P4, PT, R247.reuse, R35, PT ;  /* 0x00000023f700720c */ /* 0x040fe20003f84070 */
[----:B------:R-:W-:-:S02]  /*1a330*/  IMAD R158, R247, R162, R164 ;  /* 0x000000a2f79e7224 */ /* 0x000fc400078e02a4 */
[----:B------:R-:W-:Y:S01]  /*1a340*/  IMAD.HI.U32 R162, R246, R161, RZ ;  /* 0x000000a1f6a27227 */ /* 0x000fe200078e00ff */
[----:B------:R-:W-:Y:S01]  /*1a350*/  STL [R1+0x2fe4], R116 ;  /* 0x002fe47401007387 */ /* 0x000fe20000100800 */
[----:B------:R-:W-:Y:S02]  /*1a360*/  @!P3 IADD3 R30, R30, -R247, RZ ;  /* 0x800000f71e1eb210 */ /* 0x000fe40007ffe0ff */
[----:B------:R-:W-:Y:S01]  /*1a370*/  @!P2 IMAD.MOV R42, RZ, RZ, -R42 ;  /* 0x000000ffff2aa224 */ /* 0x000fe200078e0a2a */
[C---:B------:R-:W-:Y:S01]  /*1a380*/  ISETP.GT.U32.AND P2, PT, R247.reuse, R37, PT ;  /* 0x00000025f700720c */ /* 0x040fe20003f44070 */
[----:B------:R-:W-:Y:S02]  /*1a390*/  IMAD.MOV R162, RZ, RZ, -R162 ;  /* 0x000000ffffa27224 */ /* 0x000fe400078e0aa2 */
[----:B------:R-:W-:Y:S02]  /*1a3a0*/  @!P6 IMAD.IADD R38, R38, 0x1, -R247 ;  /* 0x000000012626e824 */ /* 0x000fe400078e0af7 */
[----:B------:R-:W-:-:S03]  /*1a3b0*/  IMAD R43, R247, R162, R161 ;  /* 0x000000a2f72b7224 */ /* 0x000fc600078e02a1 */
[----:B------:R-:W-:Y:S01]  /*1a3c0*/  MOV R161, R38 ;  /* 0x0000002600a17202 */ /* 0x000fe20000000f00 */
        /* <DEDUP_REMOVED lines=37> */
[--C-:B------:R-:W-:Y:S02]  /*1a620*/  @!P1 IMAD.IADD R25, R25, 0x1, -R247.reuse ;  /* 0x0000000119199824 */ /* 0x100fe400078e0af7 */
[----:B------:R-:W-:Y:S02]  /*1a630*/  IMAD.MOV R164, RZ, RZ, -R164 ;  /* 0x000000ffffa47224 */ /* 0x000fe400078e0aa4 */
[----:B------:R-:W-:Y:S02]  /*1a640*/  @!P6 IMAD.IADD R33, R33, 0x1, -R247 ;  /* 0x000000012121e824 */ /* 0x000fe400078e0af7 */
[----:B------:R-:W-:-:S02]  /*1a650*/  IMAD R38, R247, R164, R162 ;  /* 0x000000a4f7267224 */ /* 0x000fc400078e02a2 */
[----:B------:R-:W-:Y:S02]  /*1a660*/  IMAD.MOV.U32 R162, RZ, RZ, R33 ;  /* 0x000000ffffa27224 */ /* 0x000fe400078e0021 */
[--C-:B------:R-:W-:Y:S01]  /*1a670*/  @!P2 IMAD.IADD R30, R30, 0x1, -R247.reuse ;  /* 0x000000011e1ea824 */ /* 0x100fe200078e0af7 */
[C---:B------:R-:W-:Y:S01]  /*1a680*/  ISETP.GT.U32.AND P2, PT, R247.reuse, R24, PT ;  /* 0x00000018f700720c */ /* 0x040fe20003f44070 */
        /* <DEDUP_REMOVED lines=66> */
[----:B------:R-:W-:Y:S02]  /*1aab0*/  @!P6 IMAD.IADD R23, R23, 0x1, -R247 ;  /* 0x000000011717e824 */ /* 0x000fe400078e0af7 */
        /* <DEDUP_REMOVED lines=42> */
[--C-:B------:R-:W-:Y:S02]  /*1ad60*/  @!P6 IMAD.IADD R18, R18, 0x1, -R247.reuse ;  /* 0x000000011212e824 */ /* 0x100fe400078e0af7 */
[----:B------:R-:W-:Y:S01]  /*1ad70*/  @!P5 IMAD.IADD R16, R16, 0x1, -R247 ;  /* 0x000000011010d824 */ /* 0x000fe200078e0af7 */
[C---:B------:R-:W-:Y:S01]  /*1ad80*/  ISETP.GT.U32.AND P5, PT, R247.reuse, R10, PT ;  /* 0x0000000af700720c */ /* 0x040fe20003fa4070 */
[----:B------:R-:W-:Y:S01]  /*1ad90*/  IMAD.MOV R167, RZ, RZ, -R170 ;  /* 0x000000ffffa77224 */ /* 0x000fe200078e0aaa */
[C---:B------:R-:W-:Y:S02]  /*1ada0*/  ISETP.GT.U32.AND P6, PT, R247.reuse, R18, PT ;  /* 0x00000012f700720c */ /* 0x040fe40003fc4070 */
[----:B------:R-:W-:Y:S01]  /*1adb0*/  IABS R166, R132 ;  /* 0x0000008400a67213 */ /* 0x000fe20000000000 */
[----:B------:R-:W-:Y:S01]  /*1adc0*/  IMAD R163, R247, R167, R169 ;  /* 0x000000a7f7a37224 */ /* 0x000fe200078e02a9 */
[----:B------:R-:W-:Y:S01]  /*1add0*/  IADD3 R130, R251, 0x1e7, RZ ;  /* 0x000001e7fb827810 */ /* 0x000fe20007ffe0ff */
[----:B------:R-:W-:Y:S01]  /*1ade0*/  @!P1 IMAD.MOV R20, RZ, RZ, -R20 ;  /* 0x000000ffff149224 */ /* 0x000fe200078e0a14 */
[----:B------:R-:W-:Y:S01]  /*1adf0*/  ISETP.GT.U32.AND P1, PT, R247, R15, PT ;  /* 0x0000000ff700720c */ /* 0x000fe20003f24070 */
[----:B------:R-:W-:-:S04]  /*1ae00*/  IMAD.HI.U32 R167, R246, R166, RZ ;  /* 0x000000a6f6a77227 */ /* 0x000fc800078e00ff */
[----:B------:R-:W-:Y:S01]  /*1ae10*/  @!P4 IMAD.MOV R22, RZ, RZ, -R22 ;  /* 0x000000ffff16c224 */ /* 0x000fe200078e0a16 */
[----:B------:R-:W-:Y:S01]  /*1ae20*/  ISETP.GT.U32.AND P4, PT, R247, R17, PT ;  /* 0x00000011f700720c */ /* 0x000fe20003f84070 */
[--C-:B------:R-:W-:Y:S01]  /*1ae30*/  @!P5 IMAD.IADD R10, R10, 0x1, -R247.reuse ;  /* 0x000000010a0ad824 */ /* 0x100fe200078e0af7 */
[----:B------:R-:W-:Y:S01]  /*1ae40*/  STL [R1+0x2fc0], R130 ;  /* 0x002fc08201007387 */ /* 0x000fe20000100800 */
[----:B------:R-:W-:Y:S01]  /*1ae50*/  IADD3 R167, -R167, RZ, RZ ;  /* 0x000000ffa7a77210 */ /* 0x000fe20007ffe1ff */
[----:B------:R-:W-:-:S04]  /*1ae60*/  @!P6 IMAD.IADD R18, R18, 0x1, -R247 ;  /* 0x000000011212e824 */ /* 0x000fc800078e0af7 */
[----:B------:R-:W-:Y:S02]  /*1ae70*/  IMAD R23, R247, R167, R166 ;  /* 0x000000a7f7177224 */ /* 0x000fe400078e02a6 */
[----:B------:R-:W-:Y:S01]  /*1ae80*/  IMAD.MOV.U32 R166, RZ, RZ, R18 ;  /* 0x000000ffffa67224 */ /* 0x000fe200078e0012 */
[----:B------:R-:W-:Y:S01]  /*1ae90*/  @!P1 IADD3 R15, R15, -R247, RZ ;  /* 0x800000f70f0f9210 */ /* 0x000fe20007ffe0ff */
[----:B------:R-:W-:Y:S01]  /*1aea0*/  @!P2 IMAD.MOV R19, RZ, RZ, -R19 ;  /* 0x000000ffff13a224 */ /* 0x000fe200078e0a13 */
[C---:B------:R-:W-:Y:S01]  /*1aeb0*/  ISETP.GT.U32.AND P1, PT, R247.reuse, R9, PT ;  /* 0x00000009f700720c */ /* 0x040fe20003f24070 */
[----:B------:R-:W-:Y:S01]  /*1aec0*/  @!P3 IMAD.MOV R166, RZ, RZ, -R166 ;  /* 0x000000ffffa6b224 */ /* 0x000fe200078e0aa6 */
[----:B------:R-:W-:Y:S01]  /*1aed0*/  ISETP.GT.U32.AND P2, PT, R247, R14, PT ;  /* 0x0000000ef700720c */ /* 0x000fe20003f44070 */
        /* <DEDUP_REMOVED lines=21> */
[----:B------:R-:W-:Y:S01]  /*1b030*/  @!P3 IMAD.IADD R11, R11, 0x1, -R247 ;  /* 0x000000010b0bb824 */ /* 0x000fe200078e0af7 */
[----:B------:R-:W-:Y:S02]  /*1b040*/  ISETP.GT.U32.AND P3, PT, R247, R5, PT ;  /* 0x00000005f700720c */ /* 0x000fe40003f64070 */
[----:B------:R-:W-:-:S04]  /*1b050*/  @!P6 IADD3 R13, R13, -R247, RZ ;  /* 0x800000f70d0de210 */ /* 0x000fc80007ffe0ff */
[----:B------:R-:W-:Y:S01]  /*1b060*/  ISETP.GT.U32.AND P6, PT, R247, R13, PT ;  /* 0x0000000df700720c */ /* 0x000fe20003fc4070 */
[----:B------:R-:W-:Y:S01]  /*1b070*/  @!P4 IMAD.MOV R15, RZ, RZ, -R15 ;  /* 0x000000ffff0fc224 */ /* 0x000fe200078e0a0f */
[----:B------:R-:W-:Y:S01]  /*1b080*/  IADD3 R129, R251, 0x1e8, RZ ;  /* 0x000001e8fb817810 */ /* 0x000fe20007ffe0ff */
[----:B------:R-:W-:Y:S01]  /*1b090*/  IMAD.HI.U32 R169, R246, R167, RZ ;  /* 0x000000a7f6a97227 */ /* 0x000fe200078e00ff */
[----:B------:R-:W-:Y:S02]  /*1b0a0*/  @!P2 IADD3 R17, -R17, RZ, RZ ;  /* 0x000000ff1111a210 */ /* 0x000fe40007ffe1ff */
[----:B------:R-:W-:Y:S01]  /*1b0b0*/  ISETP.GT.U32.AND P4, PT, R247, R10, PT ;  /* 0x0000000af700720c */ /* 0x000fe20003f84070 */
[----:B------:R-:W-:Y:S01]  /*1b0c0*/  @!P3 IMAD.IADD R5, R5, 0x1, -R247 ;  /* 0x000000010505b824 */ /* 0x000fe200078e0af7 */
[----:B------:R-:W-:Y:S01]  /*1b0d0*/  ISETP.GT.U32.AND P2, PT, R247, R12, PT ;  /* 0x0000000cf700720c */ /* 0x000fe20003f44070 */
[----:B------:R-:W-:Y:S01]  /*1b0e0*/  STL [R1+0x2fb4], R129 ;  /* 0x002fb48101007387 */ /* 0x000fe20000100800 */
[----:B------:R-:W-:-:S03]  /*1b0f0*/  IMAD.MOV R169, RZ, RZ, -R169 ;  /* 0x000000ffffa97224 */ /* 0x000fc600078e0aa9 */
        /* <DEDUP_REMOVED lines=111> */
[----:B------:R-:W-:-:S11]  /*1b7f0*/  ISETP.GT.U32.AND P6, PT, R247, R243, PT ;  /* 0x000000f3f700720c */ /* 0x000fd60003fc4070 */
[--C-:B------:R-:W-:Y:S01]  /*1b800*/  @!P2 IMAD.IADD R245, R245, 0x1, -R247.reuse ;  /* 0x00000001f5f5a824 */ /* 0x100fe200078e0af7 */
[----:B------:R-:W-:Y:S01]  /*1b810*/  ISETP.GT.U32.AND P2, PT, R247, R237, PT ;  /* 0x000000edf700720c */ /* 0x000fe20003f44070 */
[----:B------:R-:W-:Y:S01]  /*1b820*/  @!P6 IMAD.IADD R243, R243, 0x1, -R247 ;  /* 0x00000001f3f3e824 */ /* 0x000fe200078e0af7 */
[----:B------:R-:W-:Y:S01]  /*1b830*/  IADD3 R125, R251, 0x1eb, RZ ;  /* 0x000001ebfb7d7810 */ /* 0x000fe20007ffe0ff */
[----:B------:R-:W-:-:S03]  /*1b840*/  @!P3 IMAD.MOV R241, RZ, RZ, -R241 ;  /* 0x000000fffff1b224 */ /* 0x000fc600078e0af1 */
[C---:B------:R-:W-:Y:S01]  /*1b850*/  ISETP.GT.U32.AND P6, PT, R247.reuse, R243, PT ;  /* 0x000000f3f700720c */ /* 0x040fe20003fc4070 */
[----:B------:R-:W-:Y:S01]  /*1b860*/  @!P1 IMAD.MOV R2, RZ, RZ, -R2 ;  /* 0x000000ffff029224 */ /* 0x000fe200078e0a02 */
[C---:B------:R-:W-:Y:S02]  /*1b870*/  ISETP.GT.U32.AND P3, PT, R247.reuse, R249, PT ;  /* 0x000000f9f700720c */ /* 0x040fe40003f64070 */
[----:B------:R-:W-:Y:S01]  /*1b880*/  ISETP.GT.U32.AND P1, PT, R247, R244, PT ;  /* 0x000000f4f700720c */ /* 0x000fe20003f24070 */
[----:B------:R-:W-:Y:S02]  /*1b890*/  STL [R1+0x2f98], R125 ;  /* 0x002f987d01007387 */ /* 0x000fe40000100800 */
[----:B------:R-:W-:Y:S02]  /*1b8a0*/  @!P2 IADD3 R237, R237, -R247, RZ ;  /* 0x800000f7ededa210 */ /* 0x000fe40007ffe0ff */
[----:B------:R-:W-:-:S04]  /*1b8b0*/  @!P4 IADD3 R242, -R242, RZ, RZ ;  /* 0x000000fff2f2c210 */ /* 0x000fc80007ffe1ff */
[--C-:B------:R-:W-:Y:S02]  /*1b8c0*/  @!P6 IMAD.IADD R243, R243, 0x1, -R247.reuse ;  /* 0x00000001f3f3e824 */ /* 0x100fe400078e0af7 */
[----:B------:R-:W-:Y:S01]  /*1b8d0*/  @!P3 IMAD.IADD R249, R249, 0x1, -R247 ;  /* 0x00000001f9f9b824 */ /* 0x000fe200078e0af7 */
        /* <DEDUP_REMOVED lines=33> */
[----:B------:R-:W-:Y:S02]  /*1baf0*/  @!P5 IMAD.IADD R232, R232, 0x1, -R247 ;  /* 0x00000001e8e8d824 */ /* 0x000fe400078e0af7 */
[----:B------:R-:W-:-:S04]  /*1bb00*/  @!P2 IMAD.MOV R248, RZ, RZ, -R248 ;  /* 0x000000fffff8a224 */ /* 0x000fc800078e0af8 */
[--C-:B------:R-:W-:Y:S02]  /*1bb10*/  @!P6 IMAD.IADD R240, R240, 0x1, -R247.reuse ;  /* 0x00000001f0f0e824 */ /* 0x100fe400078e0af7 */
[----:B------:R-:W-:Y:S01]  /*1bb20*/  @!P1 IMAD.IADD R237, R237, 0x1, -R247 ;  /* 0x00000001eded9824 */ /* 0x000fe200078e0af7 */
[----:B------:R-:W-:Y:S01]  /*1bb30*/  ISETP.GT.U32.AND P1, PT, R247, R231, PT ;  /* 0x000000e7f700720c */ /* 0x000fe20003f24070 */
[----:B------:R-:W-:Y:S01]  /*1bb40*/  @!P3 IMAD.MOV R240, RZ, RZ, -R240 ;  /* 0x000000fffff0b224 */ /* 0x000fe200078e0af0 */
[----:B------:R-:W-:Y:S02]  /*1bb50*/  @!P4 IADD3 R239, R239, -R247, RZ ;  /* 0x800000f7efefc210 */ /* 0x000fe40007ffe0ff */
[C---:B------:R-:W-:Y:S02]  /*1bb60*/  ISETP.GT.U32.AND P2, PT, R247.reuse, R236, PT ;  /* 0x000000ecf700720c */ /* 0x040fe40003f44070 */
[C---:B------:R-:W-:Y:S02]  /*1bb70*/  ISETP.GT.U32.AND P3, PT, R247.reuse, R234, PT ;  /* 0x000000eaf700720c */ /* 0x040fe40003f64070 */
[----:B------:R-:W-:-:S05]  /*1bb80*/  ISETP.GT.U32.AND P4, PT, R247, R233, PT ;  /* 0x000000e9f700720c */ /* 0x000fca0003f84070 */
[----:B------:R-:W-:-:S04]  /*1bb90*/  @!P1 IMAD.IADD R231, R231, 0x1, -R247 ;  /* 0x00000001e7e79824 */ /* 0x000fc800078e0af7 */
        /* <DEDUP_REMOVED lines=25> */
[----:B------:R1:W-:Y:S02]  /*1bd30*/  STL [R1+0x2f80], R112 ;  /* 0x002f807001007387 */ /* 0x0003e40000100800 */
[----:B------:R-:W-:Y:S02]  /*1bd40*/  @!P3 IMAD.IADD R227, R227, 0x1, -R247 ;  /* 0x00000001e3e3b824 */ /* 0x000fe400078e0af7 */
[----:B------:R-:W-:-:S04]  /*1bd50*/  @!P5 IMAD.MOV R236, RZ, RZ, -R236 ;  /* 0x000000ffffecd224 */ /* 0x000fc800078e0aec */
[----:B------:R-:W-:Y:S02]  /*1bd60*/  @!P6 IMAD.IADD R235, R235, 0x1, -R247 ;  /* 0x00000001ebebe824 */ /* 0x000fe400078e0af7 */
[----:B------:R-:W-:Y:S02]  /*1bd70*/  @!P4 IADD3 R232, R232, -R247, RZ ;  /* 0x800000f7e8e8c210 */ /* 0x000fe40007ffe0ff */
[----:B------:R-:W-:Y:S01]  /*1bd80*/  @!P1 IMAD.MOV R235, RZ, RZ, -R235 ;  /* 0x000000ffffeb9224 */ /* 0x000fe200078e0aeb */
[C---:B------:R-:W-:Y:S01]  /*1bd90*/  ISETP.GT.U32.AND P4, PT, R247.reuse, R226, PT ;  /* 0x000000e2f700720c */ /* 0x040fe20003f84070 */
[----:B------:R-:W-:Y:S01]  /*1bda0*/  @!P2 IMAD.IADD R234, R234, 0x1, -R247 ;  /* 0x00000001eaeaa824 */ /* 0x000fe200078e0af7 */
[C---:B------:R-:W-:Y:S02]  /*1bdb0*/  ISETP.GT.U32.AND P5, PT, R247.reuse, R231, PT ;  /* 0x000000e7f700720c */ /* 0x040fe40003fa4070 */
        /* <DEDUP_REMOVED lines=24> */
[C---:B------:R-:W-:Y:S02]  /*1bf40*/  ISETP.GT.U32.AND P6, PT, R247.reuse, R230, PT ;  /* 0x000000e6f700720c */ /* 0x040fe40003fc4070 */
[----:B------:R-:W-:Y:S02]  /*1bf50*/  @!P5 IADD3 R234, -R234, RZ, RZ ;  /* 0x000000ffeaead210 */ /* 0x000fe40007ffe1ff */
[C---:B------:R-:W-:Y:S02]  /*1bf60*/  ISETP.GT.U32.AND P2, PT, R247.reuse, R227, PT ;  /* 0x000000e3f700720c */ /* 0x040fe40003f44070 */
[----:B------:R-:W-:Y:S01]  /*1bf70*/  ISETP.GT.U32.AND P5, PT, R247, R229, PT ;  /* 0x000000e5f700720c */ /* 0x000fe20003fa4070 */
[----:B------:R-:W-:Y:S01]  /*1bf80*/  @!P1 IMAD.IADD R222, R222, 0x1, -R247 ;  /* 0x00000001dede9824 */ /* 0x000fe200078e0af7 */
[----:B------:R1:W-:Y:S01]  /*1bf90*/  STL [R1+0x2f78], R111 ;  /* 0x002f786f01007387 */ /* 0x0003e20000100800 */
[----:B------:R-:W-:-:S04]  /*1bfa0*/  @!P3 IMAD.MOV R231, RZ, RZ, -R231 ;  /* 0x000000ffffe7b224 */ /* 0x000fc800078e0ae7 */
[----:B------:R-:W-:Y:S01]  /*1bfb0*/  @!P6 IMAD.IADD R230, R230, 0x1, -R247 ;  /* 0x00000001e6e6e824 */ /* 0x000fe200078e0af7 */
[----:B------:R-:W-:-:S03]  /*1bfc0*/  ISETP.GT.U32.AND P3, PT, R247, R226, PT ;  /* 0x000000e2f700720c */ /* 0x000fc60003f64070 */
[--C-:B------:R-:W-:Y:S01]  /*1bfd0*/  @!P2 IMAD.IADD R227, R227, 0x1, -R247.reuse ;  /* 0x00000001e3e3a824 */ /* 0x100fe200078e0af7 */
[C---:B------:R-:W-:Y:S01]  /*1bfe0*/  ISETP.GT.U32.AND P2, PT, R247.reuse, R221, PT ;  /* 0x000000ddf700720c */ /* 0x040fe20003f44070 */
[----:B------:R-:W-:Y:S01]  /*1bff0*/  @!P4 IMAD.MOV R230, RZ, RZ, -R230 ;  /* 0x000000ffffe6c224 */ /* 0x000fe200078e0ae6 */
[----:B------:R-:W-:Y:S01]  /*1c000*/  ISETP.GT.U32.AND P4, PT, R247, R224, PT ;  /* 0x000000e0f700720c */ /* 0x000fe20003f84070 */
[----:B------:R-:W-:Y:S01]  /*1c010*/  @!P5 IMAD.IADD R229, R229, 0x1, -R247 ;  /* 0x00000001e5e5d824 */ /* 0x000fe200078e0af7 */
        /* <DEDUP_REMOVED lines=21> */
[----:B------:R-:W-:-:S04]  /*1c170*/  IADD3 R122, R251, 0x1ef, RZ ;  /* 0x000001effb7a7810 */ /* 0x000fc80007ffe0ff */
[----:B------:R-:W-:Y:S01]  /*1c180*/  ISETP.GT.U32.AND P6, PT, R247, R225, PT ;  /* 0x000000e1f700720c */ /* 0x000fe20003fc4070 */
[----:B------:R-:W-:Y:S01]  /*1c190*/  @!P3 IMAD.MOV R229, RZ, RZ, -R229 ;  /* 0x000000ffffe5b224 */ /* 0x000fe200078e0ae5 */
[----:B------:R-:W-:Y:S02]  /*1c1a0*/  @!P5 IADD3 R227, -R227, RZ, RZ ;  /* 0x000000ffe3e3d210 */ /* 0x000fe40007ffe1ff */
[C---:B------:R-:W-:Y:S02]  /*1c1b0*/  ISETP.GT.U32.AND P5, PT, R247.reuse, R222, PT ;  /* 0x000000def700720c */ /* 0x040fe40003fa4070 */
[----:B------:R-:W-:Y:S01]  /*1c1c0*/  ISETP.GT.U32.AND P3, PT, R247, R224, PT ;  /* 0x000000e0f700720c */ /* 0x000fe20003f64070 */
[----:B------:R-:W-:Y:S01]  /*1c1d0*/  @!P4 IMAD.IADD R217, R217, 0x1, -R247 ;  /* 0x00000001d9d9c824 */ /* 0x000fe200078e0af7 */
[----:B------:R-:W-:Y:S05]  /*1c1e0*/  STL [R1+0x2f70], R122 ;  /* 0x002f707a01007387 */ /* 0x000fea0000100800 */
[----:B------:R-:W-:Y:S01]  /*1c1f0*/  @!P6 IADD3 R225, R225, -R247, RZ ;  /* 0x800000f7e1e1e210 */ /* 0x000fe20007ffe0ff */
[----:B------:R-:W-:Y:S01]  /*1c200*/  @!P1 IMAD.MOV R226, RZ, RZ, -R226 ;  /* 0x000000ffffe29224 */ /* 0x000fe200078e0ae2 */
[----:B------:R-:W-:-:S02]  /*1c210*/  ISETP.GT.U32.AND P1, PT, R247, R221, PT ;  /* 0x000000ddf700720c */ /* 0x000fc40003f24070 */
[----:B------:R-:W-:Y:S01]  /*1c220*/  @!P5 IMAD.IADD R222, R222, 0x1, -R247 ;  /* 0x00000001deded824 */ /* 0x000fe200078e0af7 */
[C---:B------:R-:W-:Y:S01]  /*1c230*/  ISETP.GT.U32.AND P5, PT, R247.reuse, R216, PT ;  /* 0x000000d8f700720c */ /* 0x040fe20003fa4070 */
[----:B------:R-:W-:Y:S01]  /*1c240*/  @!P2 IMAD.MOV R225, RZ, RZ, -R225 ;  /* 0x000000ffffe1a224 */ /* 0x000fe200078e0ae1 */
[C---:B------:R-:W-:Y:S01]  /*1c250*/  ISETP.GT.U32.AND P2, PT, R247.reuse, R219, PT ;  /* 0x000000dbf700720c */ /* 0x040fe20003f44070 */
[----:B------:R-:W-:Y:S01]  /*1c260*/  @!P3 IMAD.IADD R224, R224, 0x1, -R247 ;  /* 0x00000001e0e0b824 */ /* 0x000fe200078e0af7 */
[----:B------:R-:W-:-:S06]  /*1c270*/  ISETP.GT.U32.AND P3, PT, R247, R218, PT ;  /* 0x000000daf700720c */ /* 0x000fcc0003f64070 */
[----:B------:R-:W-:-:S03]  /*1c280*/  @!P1 IMAD.IADD R221, R221, 0x1, -R247 ;  /* 0x00000001dddd9824 */ /* 0x000fc600078e0af7 */
        /* <DEDUP_REMOVED lines=26> */
[----:B------:R-:W-:-:S06]  /*1c430*/  @!P2 IMAD.IADD R212, R212, 0x1, -R247 ;  /* 0x00000001d4d4a824 */ /* 0x000fcc00078e0af7 */
[--C-:B------:R-:W-:Y:S02]  /*1c440*/  @!P6 IMAD.IADD R220, R220, 0x1, -R247.reuse ;  /* 0x00000001dcdce824 */ /* 0x100fe400078e0af7 */
[----:B------:R-:W-:Y:S01]  /*1c450*/  @!P3 IMAD.IADD R217, R217, 0x1, -R247 ;  /* 0x00000001d9d9b824 */ /* 0x000fe200078e0af7 */
[----:B------:R-:W-:Y:S01]  /*1c460*/  ISETP.GT.U32.AND P3, PT, R247, R211, PT ;  /* 0x000000d3f700720c */ /* 0x000fe20003f64070 */
[----:B------:R-:W-:Y:S01]  /*1c470*/  @!P4 IMAD.MOV R221, RZ, RZ, -R221 ;  /* 0x000000ffffddc224 */ /* 0x000fe200078e0add */
[----:B------:R-:W-:Y:S01]  /*1c480*/  @!P5 IADD3 R220, -R220, RZ, RZ ;  /* 0x000000ffdcdcd210 */ /* 0x000fe20007ffe1ff */
[----:B------:R-:W-:Y:S01]  /*1c490*/  @!P1 IMAD.IADD R219, R219, 0x1, -R247 ;  /* 0x00000001dbdb9824 */ /* 0x000fe200078e0af7 */
[C---:B------:R-:W-:Y:S02]  /*1c4a0*/  ISETP.GT.U32.AND P4, PT, R247.reuse, R216, PT ;  /* 0x000000d8f700720c */ /* 0x040fe40003f84070 */
[C---:B------:R-:W-:Y:S02]  /*1c4b0*/  ISETP.GT.U32.AND P5, PT, R247.reuse, R214, PT ;  /* 0x000000d6f700720c */ /* 0x040fe40003fa4070 */
[----:B------:R-:W-:-:S02]  /*1c4c0*/  ISETP.GT.U32.AND P1, PT, R247, R213, PT ;  /* 0x000000d5f700720c */ /* 0x000fc40003f24070 */
[----:B------:R-:W-:-:S03]  /*1c4d0*/  IADD3 R120, R251, 0x1f1, RZ ;  /* 0x000001f1fb787810 */ /* 0x000fc60007ffe0ff */
        /* <DEDUP_REMOVED lines=13> */
[----:B------:R-:W4:Y:S04]  /*1c5b0*/  LDL R187, [R1+0x3324] ;  /* 0x0033240001bb7983 */ /* 0x000f280000100800 */
[----:B------:R-:W-:Y:S04]  /*1c5c0*/  STL [R1+0x2f5c], R120 ;  /* 0x002f5c7801007387 */ /* 0x000fe80000100800 */
[----:B------:R-:W2:Y:S01]  /*1c5d0*/  LDL R134, [R1+0x3310] ;  /* 0x0033100001867983 */ /* 0x000ea20000100800 */
[----:B------:R-:W-:Y:S01]  /*1c5e0*/  @!P5 IMAD.MOV R218, RZ, RZ, -R218 ;  /* 0x000000ffffdad224 */ /* 0x000fe200078e0ada */
[----:B------:R-:W-:-:S02]  /*1c5f0*/  ISETP.GT.U32.AND P5, PT, R247, R213, PT ;  /* 0x000000d5f700720c */ /* 0x000fc40003fa4070 */
[C---:B------:R-:W-:Y:S01]  /*1c600*/  ISETP.GT.U32.AND P6, PT, R247.reuse, R215, PT ;  /* 0x000000d7f700720c */ /* 0x040fe20003fc4070 */
[----:B------:R-:W-:Y:S01]  /*1c610*/  @!P1 IMAD.MOV R217, RZ, RZ, -R217 ;  /* 0x000000ffffd99224 */ /* 0x000fe200078e0ad9 */
[----:B------:R-:W-:-:S09]  /*1c620*/  ISETP.GT.U32.AND P1, PT, R247, R212, PT ;  /* 0x000000d4f700720c */ /* 0x000fd20003f24070 */
[----:B------:R-:W-:Y:S02]  /*1c630*/  @!P5 IADD3 R213, R213, -R247, RZ ;  /* 0x800000f7d5d5d210 */ /* 0x000fe40007ffe0ff */
[----:B------:R-:W-:Y:S01]  /*1c640*/  ISETP.GT.U32.AND P5, PT, R247, R207, PT ;  /* 0x000000cff700720c */ /* 0x000fe20003fa4070 */
[--C-:B------:R-:W-:Y:S02]  /*1c650*/  @!P6 IMAD.IADD R215, R215, 0x1, -R247.reuse ;  /* 0x00000001d7d7e824 */ /* 0x100fe400078e0af7 */
[----:B------:R-:W-:Y:S01]  /*1c660*/  @!P2 IMAD.MOV R216, RZ, RZ, -R216 ;  /* 0x000000ffffd8a224 */ /* 0x000fe200078e0ad8 */
[C---:B------:R-:W-:Y:S01]  /*1c670*/  ISETP.GT.U32.AND P2, PT, R247.reuse, R211, PT ;  /* 0x000000d3f700720c */ /* 0x040fe20003f44070 */
[----:B------:R-:W-:Y:S01]  /*1c680*/  @!P1 IMAD.IADD R212, R212, 0x1, -R247 ;  /* 0x00000001d4d49824 */ /* 0x000fe200078e0af7 */
[C---:B------:R-:W-:Y:S02]  /*1c690*/  ISETP.GT.U32.AND P6, PT, R247.reuse, R215, PT ;  /* 0x000000d7f700720c */ /* 0x040fe40003fc4070 */
[----:B------:R-:W-:-:S05]  /*1c6a0*/  ISETP.GT.U32.AND P1, PT, R247, R206, PT ;  /* 0x000000cef700720c */ /* 0x000fca0003f24070 */
[----:B------:R-:W-:-:S04]  /*1c6b0*/  @!P5 IMAD.IADD R207, R207, 0x1, -R247 ;  /* 0x00000001cfcfd824 */ /* 0x000fc800078e0af7 */
[--C-:B------:R-:W-:Y:S02]  /*1c6c0*/  @!P2 IMAD.IADD R211, R211, 0x1, -R247.reuse ;  /* 0x00000001d3d3a824 */ /* 0x100fe400078e0af7 */
[--C-:B------:R-:W-:Y:S02]  /*1c6d0*/  @!P6 IMAD.IADD R215, R215, 0x1, -R247.reuse ;  /* 0x00000001d7d7e824 */ /* 0x100fe400078e0af7 */
[----:B------:R-:W-:Y:S02]  /*1c6e0*/  @!P1 IMAD.IADD R206, R206, 0x1, -R247 ;  /* 0x00000001cece9824 */ /* 0x000fe400078e0af7 */
[----:B------:R-:W-:Y:S01]  /*1c6f0*/  @!P3 IMAD.MOV R215, RZ, RZ, -R215 ;  /* 0x000000ffffd7b224 */ /* 0x000fe200078e0ad7 */
[----:B------:R-:W-:Y:S02]  /*1c700*/  ISETP.GT.U32.AND P3, PT, R247, R209, PT ;  /* 0x000000d1f700720c */ /* 0x000fe40003f64070 */
[----:B------:R-:W-:-:S11]  /*1c710*/  IADD3 R119, R251, 0x1f2, RZ ;  /* 0x000001f2fb777810 */ /* 0x000fd60007ffe0ff */
[----:B------:R-:W-:Y:S01]  /*1c720*/  @!P3 IMAD.IADD R209, R209, 0x1, -R247 ;  /* 0x00000001d1d1b824 */ /* 0x000fe200078e0af7 */
[----:B------:R-:W-:Y:S02]  /*1c730*/  ISETP.GE.AND P2, PT, R182, RZ, PT ;  /* 0x000000ffb600720c */ /* 0x000fe40003f46270 */
[----:B------:R-:W2:Y:S01]  /*1c740*/  LDL R182, [R1+0x32f4] ;  /* 0x0032f40001b67983 */ /* 0x000ea20000100800 */
[----:B------:R-:W-:-:S03]  /*1c750*/  ISETP.GE.AND P3, PT, R184, RZ, PT ;  /* 0x000000ffb800720c */ /* 0x000fc60003f66270 */
[----:B------:R-:W2:Y:S01]  /*1c760*/  LDL R184, [R1+0x32dc] ;  /* 0x0032dc0001b87983 */ /* 0x000ea20000100800 */
[----:B---3--:R-:W-:-:S03]  /*1c770*/  ISETP.GE.AND P5, PT, R185, RZ, PT ;  /* 0x000000ffb900720c */ /* 0x008fc60003fa6270 */
[----:B------:R-:W3:Y:S10]  /*1c780*/  LDL R185, [R1+0x32c4] ;  /* 0x0032c40001b97983 */ /* 0x000ef40000100800 */
[----:B------:R-:W-:Y:S01]  /*1c790*/  @!P5 IMAD.MOV R211, RZ, RZ, -R211 ;  /* 0x000000ffffd3d224 */ /* 0x000fe200078e0ad3 */
[----:B------:R-:W-:-:S02]  /*1c7a0*/  ISETP.GT.U32.AND P5, PT, R247, R206, PT ;  /* 0x000000cef700720c */ /* 0x000fc40003fa4070 */
[----:B----4-:R-:W-:Y:S02]  /*1c7b0*/  ISETP.GE.AND P1, PT, R187, RZ, PT ;  /* 0x000000ffbb00720c */ /* 0x010fe40003f26270 */
[----:B------:R-:W4:Y:S04]  /*1c7c0*/  LDL R187, [R1+0x329c] ;  /* 0x00329c0001bb7983 */ /* 0x000f280000100800 */
[----:B------:R1:W-:Y:S05]  /*1c7d0*/  STL [R1+0x2f50], R119 ;  /* 0x002f507701007387 */ /* 0x0003ea0000100800 */
[----:B------:R-:W-:-:S02]  /*1c7e0*/  @!P5 IADD3 R206, R206, -R247, RZ ;  /* 0x800000f7ceced210 */ /* 0x000fc40007ffe0ff */
[C---:B------:R-:W-:Y:S01]  /*1c7f0*/  ISETP.GT.U32.AND P6, PT, R247.reuse, R210, PT ;  /* 0x000000d2f700720c */ /* 0x040fe20003fc4070 */
[----:B------:R-:W-:Y:S01]  /*1c800*/  @!P4 IMAD.MOV R219, RZ, RZ, -R219 ;  /* 0x000000ffffdbc224 */ /* 0x000fe200078e0adb */
[----:B--2---:R-:W-:Y:S01]  /*1c810*/  ISETP.GE.AND P5, PT, R134, RZ, PT ;  /* 0x000000ff8600720c */ /* 0x004fe20003fa6270 */
[----:B------:R-:W-:Y:S01]  /*1c820*/  @!P3 IMAD.MOV R213, RZ, RZ, -R213 ;  /* 0x000000ffffd5b224 */ /* 0x000fe200078e0ad5 */
[----:B------:R-:W2:Y:S01]  /*1c830*/  LDL R134, [R1+0x326c] ;  /* 0x00326c0001867983 */ /* 0x000ea20000100800 */
[----:B------:R-:W-:Y:S02]  /*1c840*/  ISETP.GT.U32.AND P4, PT, R247, R214, PT ;  /* 0x000000d6f700720c */ /* 0x000fe40003f84070 */
[----:B------:R-:W-:Y:S01]  /*1c850*/  IADD3 R117, R251, 0x1f3, RZ ;  /* 0x000001f3fb757810 */ /* 0x000fe20007ffe0ff */
[----:B------:R-:W2:Y:S05]  /*1c860*/  LDL R115, [R1+0x3284] ;  /* 0x0032840001737983 */ /* 0x000eaa0000100800 */
[----:B------:R-:W-:-:S05]  /*1c870*/  @!P6 IMAD.IADD R210, R210, 0x1, -R247 ;  /* 0x00000001d2d2e824 */ /* 0x000fca00078e0af7 */
[C---:B------:R-:W-:Y:S01]  /*1c880*/  ISETP.GT.U32.AND P6, PT, R247.reuse, R210, PT ;  /* 0x000000d2f700720c */ /* 0x040fe20003fc4070 */
[----:B------:R-:W-:Y:S01]  /*1c890*/  @!P4 IMAD.IADD R214, R214, 0x1, -R247 ;  /* 0x00000001d6d6c824 */ /* 0x000fe200078e0af7 */
[----:B------:R-:W-:-:S03]  /*1c8a0*/  ISETP.GT.U32.AND P4, PT, R247, R208, PT ;  /* 0x000000d0f700720c */ /* 0x000fc60003f84070 */
[----:B------:R-:W-:Y:S01]  /*1c8b0*/  @!P2 IMAD.MOV R214, RZ, RZ, -R214 ;  /* 0x000000ffffd6a224 */ /* 0x000fe200078e0ad6 */
[----:B------:R-:W-:-:S07]  /*1c8c0*/  ISETP.GT.U32.AND P2, PT, R247, R209, PT ;  /* 0x000000d1f700720c */ /* 0x000fce0003f44070 */
[--C-:B------:R-:W-:Y:S02]  /*1c8d0*/  @!P6 IMAD.IADD R210, R210, 0x1, -R247.reuse ;  /* 0x00000001d2d2e824 */ /* 0x100fe400078e0af7 */
[--C-:B------:R-:W-:Y:S02]  /*1c8e0*/  @!P4 IMAD.IADD R208, R208, 0x1, -R247.reuse ;  /* 0x00000001d0d0c824 */ /* 0x100fe400078e0af7 */
[----:B------:R-:W-:Y:S01]  /*1c8f0*/  @!P1 IMAD.MOV R210, RZ, RZ, -R210 ;  /* 0x000000ffffd29224 */ /* 0x000fe200078e0ad2 */
[----:B------:R-:W-:Y:S02]  /*1c900*/  ISETP.GT.U32.AND P1, PT, R247, R204, PT ;  /* 0x000000ccf700720c */ /* 0x000fe40003f24070 */
[----:B------:R-:W-:Y:S01]  /*1c910*/  ISETP.GE.AND P4, PT, R181, RZ, PT ;  /* 0x000000ffb500720c */ /* 0x000fe20003f86270 */
[----:B------:R-:W-:Y:S01]  /*1c920*/  @!P2 IMAD.IADD R209, R209, 0x1, -R247 ;  /* 0x00000001d1d1a824 */ /* 0x000fe200078e0af7 */
[----:B------:R-:W-:-:S03]  /*1c930*/  ISETP.GT.U32.AND P3, PT, R247, R208, PT ;  /* 0x000000d0f700720c */ /* 0x000fc60003f64070 */
[----:B------:R-:W-:-:S06]  /*1c940*/  @!P5 IMAD.MOV R209, RZ, RZ, -R209 ;  /* 0x000000ffffd1d224 */ /* 0x000fcc00078e0ad1 */
[--C-:B------:R-:W-:Y:S02]  /*1c950*/  @!P1 IMAD.IADD R204, R204, 0x1, -R247.reuse ;  /* 0x00000001cccc9824 */ /* 0x100fe400078e0af7 */
[----:B------:R-:W-:Y:S01]  /*1c960*/  @!P4 IMAD.MOV R212, RZ, RZ, -R212 ;  /* 0x000000ffffd4c224 */ /* 0x000fe200078e0ad4 */
[C---:B------:R-:W-:Y:S02]  /*1c970*/  ISETP.GT.U32.AND P4, PT, R247.reuse, R207, PT ;  /* 0x000000cff700720c */ /* 0x040fe40003f84070 */
[C---:B------:R-:W-:Y:S01]  /*1c980*/  ISETP.GT.U32.AND P5, PT, R247.reuse, R204, PT ;  /* 0x000000ccf700720c */ /* 0x040fe20003fa4070 */
[----:B------:R-:W-:Y:S01]  /*1c990*/  @!P3 IMAD.IADD R208, R208, 0x1, -R247 ;  /* 0x00000001d0d0b824 */ /* 0x000fe200078e0af7 */
[C---:B------:R-:W-:Y:S02]  /*1c9a0*/  ISETP.GT.U32.AND P3, PT, R247.reuse, R202, PT ;  /* 0x000000caf700720c */ /* 0x040fe40003f64070 */
[----:B------:R-:W-:-:S07]  /*1c9b0*/  ISETP.GT.U32.AND P2, PT, R247, R203, PT ;  /* 0x000000cbf700720c */ /* 0x000fce0003f44070 */
[--C-:B------:R-:W-:Y:S01]  /*1c9c0*/  @!P4 IMAD.IADD R207, R207, 0x1, -R247.reuse ;  /* 0x00000001cfcfc824 */ /* 0x100fe200078e0af7 */
[C---:B------:R-:W-:Y:S01]  /*1c9d0*/  ISETP.GT.U32.AND P4, PT, R247.reuse, R201, PT ;  /* 0x000000c9f700720c */ /* 0x040fe20003f84070 */
[--C-:B------:R-:W-:Y:S01]  /*1c9e0*/  @!P5 IMAD.IADD R204, R204, 0x1, -R247.reuse ;  /* 0x00000001ccccd824 */ /* 0x100fe200078e0af7 */
[----:B------:R-:W-:Y:S01]  /*1c9f0*/  ISETP.GT.U32.AND P5, PT, R247, R193, PT ;  /* 0x000000c1f700720c */ /* 0x000fe20003fa4070 */
[--C-:B------:R-:W-:Y:S02]  /*1ca00*/  @!P3 IMAD.IADD R202, R202, 0x1, -R247.reuse ;  /* 0x00000001cacab824 */ /* 0x100fe400078e0af7 */
[----:B------:R-:W-:Y:S01]  /*1ca10*/  @!P2 IMAD.IADD R203, R203, 0x1, -R247 ;  /* 0x00000001cbcba824 */ /* 0x000fe200078e0af7 */
[----:B------:R-:W-:-:S07]  /*1ca20*/  ISETP.GE.AND P2, PT, R184, RZ, PT ;  /* 0x000000ffb800720c */ /* 0x000fce0003f46270 */
[--C-:B------:R-:W-:Y:S01]  /*1ca30*/  @!P4 IMAD.IADD R201, R201, 0x1, -R247.reuse ;  /* 0x00000001c9c9c824 */ /* 0x100fe200078e0af7 */
[----:B------:R-:W2:Y:S01]  /*1ca40*/  LDL R184, [R1+0x3254] ;  /* 0x0032540001b87983 */ /* 0x000ea20000100800 */
[----:B------:R-:W-:Y:S01]  /*1ca50*/  @!P5 IMAD.IADD R193, R193, 0x1, -R247 ;  /* 0x00000001c1c1d824 */ /* 0x000fe200078e0af7 */
[----:B---3--:R-:W-:Y:S02]  /*1ca60*/  ISETP.GE.AND P3, PT, R185, RZ, PT ;  /* 0x000000ffb900720c */ /* 0x008fe40003f66270 */
[----:B------:R-:W3:Y:S01]  /*1ca70*/  LDL R185, [R1+0x3238] ;  /* 0x0032380001b97983 */ /* 0x000ee20000100800 */
[----:B----4-:R-:W-:-:S03]  /*1ca80*/  ISETP.GE.AND P4, PT, R187, RZ, PT ;  /* 0x000000ffbb00720c */ /* 0x010fc60003f86270 */
[----:B------:R-:W4:Y:S04]  /*1ca90*/  LDL R187, [R1+0x320c] ;  /* 0x00320c0001bb7983 */ /* 0x000f280000100800 */
[----:B------:R-:W-:Y:S04]  /*1caa0*/  STL [R1+0x2f44], R117 ;  /* 0x002f447501007387 */ /* 0x000fe80000100800 */
[----:B------:R-:W4:Y:S01]  /*1cab0*/  LDL R110, [R1+0x31bc] ;  /* 0x0031bc00016e7983 */ /* 0x000f220000100800 */
[----:B--2---:R-:W-:-:S03]  /*1cac0*/  ISETP.GE.AND P5, PT, R134, RZ, PT ;  /* 0x000000ff8600720c */ /* 0x004fc60003fa6270 */
[----:B------:R-:W2:Y:S01]  /*1cad0*/  LDL R134, [R1+0x318c] ;  /* 0x00318c0001867983 */ /* 0x000ea20000100800 */
[----:B------:R-:W-:-:S13]  /*1cae0*/  ISETP.GT.U32.AND P6, PT, R247, R205, PT ;  /* 0x000000cdf700720c */ /* 0x000fda0003fc4070 */
[----:B------:R-:W-:-:S04]  /*1caf0*/  @!P6 IADD3 R205, R205, -R247, RZ ;  /* 0x800000f7cdcde210 */ /* 0x000fc80007ffe0ff */
[----:B------:R-:W-:Y:S02]  /*1cb00*/  ISETP.GT.U32.AND P6, PT, R247, R205, PT ;  /* 0x000000cdf700720c */ /* 0x000fe40003fc4070 */
[----:B------:R-:W-:-:S05]  /*1cb10*/  IABS R179, R179 ;  /* 0x000000b300b37213 */ /* 0x000fca0000000000 */
[----:B------:R-:W-:-:S06]  /*1cb20*/  IMAD.HI.U32 R180, R246, R179, RZ ;  /* 0x000000b3f6b47227 */ /* 0x000fcc00078e00ff */
[----:B------:R-:W-:-:S04]  /*1cb30*/  @!P6 IMAD.IADD R205, R205, 0x1, -R247 ;  /* 0x00000001cdcde824 */ /* 0x000fc800078e0af7 */
[----:B------:R-:W-:Y:S01]  /*1cb40*/  @!P4 IMAD.MOV R205, RZ, RZ, -R205 ;  /* 0x000000ffffcdc224 */ /* 0x000fe200078e0acd */
[C---:B------:R-:W-:Y:S01]  /*1cb50*/  ISETP.GT.U32.AND P4, PT, R247.reuse, R250, PT ;  /* 0x000000faf700720c */ /* 0x040fe20003f84070 */
[----:B------:R-:W-:Y:S01]  /*1cb60*/  IMAD.MOV R177, RZ, RZ, -R180 ;  /* 0x000000ffffb17224 */ /* 0x000fe200078e0ab4 */
[----:B------:R-:W-:-:S03]  /*1cb70*/  ISETP.GT.U32.AND P6, PT, R247, R200, PT ;  /* 0x000000c8f700720c */ /* 0x000fc60003fc4070 */
[----:B------:R-:W-:-:S08]  /*1cb80*/  IMAD R173, R247, R177, R179 ;  /* 0x000000b1f7ad7224 */ /* 0x000fd000078e02b3 */
[----:B------:R-:W-:Y:S02]  /*1cb90*/  @!P4 IADD3 R250, R250, -R247, RZ ;  /* 0x800000f7fafac210 */ /* 0x000fe40007ffe0ff */
[C---:B------:R-:W-:Y:S01]  /*1cba0*/  ISETP.GT.U32.AND P4, PT, R247.reuse, R173, PT ;  /* 0x000000adf700720c */ /* 0x040fe20003f84070 */
[----:B------:R-:W-:Y:S01]  /*1cbb0*/  @!P6 IMAD.IADD R200, R200, 0x1, -R247 ;  /* 0x00000001c8c8e824 */ /* 0x000fe200078e0af7 */
[C---:B------:R-:W-:Y:S01]  /*1cbc0*/  ISETP.GT.U32.AND P6, PT, R247.reuse, R201, PT ;  /* 0x000000c9f700720c */ /* 0x040fe20003fc4070 */
[----:B------:R-:W-:Y:S01]  /*1cbd0*/  @!P2 IMAD.MOV R207, RZ, RZ, -R207 ;  /* 0x000000ffffcfa224 */ /* 0x000fe200078e0acf */
[----:B------:R-:W-:Y:S01]  /*1cbe0*/  ISETP.GT.U32.AND P2, PT, R247, R202, PT ;  /* 0x000000caf700720c */ /* 0x000fe20003f44070 */
[----:B------:R-:W-:-:S08]  /*1cbf0*/  @!P3 IMAD.MOV R206, RZ, RZ, -R206 ;  /* 0x000000ffffceb224 */ /* 0x000fd000078e0ace */
[--C-:B------:R-:W-:Y:S01]  /*1cc00*/  @!P4 IMAD.IADD R173, R173, 0x1, -R247.reuse ;  /* 0x00000001adadc824 */ /* 0x100fe200078e0af7 */
[C---:B------:R-:W-:Y:S02]  /*1cc10*/  ISETP.GT.U32.AND P4, PT, R247.reuse, R193, PT ;  /* 0x000000c1f700720c */ /* 0x040fe40003f84070 */
[C---:B------:R-:W-:Y:S01]  /*1cc20*/  ISETP.GT.U32.AND P3, PT, R247.reuse, R200, PT ;  /* 0x000000c8f700720c */ /* 0x040fe20003f64070 */
[--C-:B------:R-:W-:Y:S01]  /*1cc30*/  @!P2 IMAD.IADD R202, R202, 0x1, -R247.reuse ;  /* 0x00000001cacaa824 */ /* 0x100fe200078e0af7 */
[----:B------:R-:W-:Y:S01]  /*1cc40*/  ISETP.GT.U32.AND P2, PT, R247, R183, PT ;  /* 0x000000b7f700720c */ /* 0x000fe20003f44070 */
[----:B------:R-:W-:Y:S01]  /*1cc50*/  @!P6 IMAD.IADD R201, R201, 0x1, -R247 ;  /* 0x00000001c9c9e824 */ /* 0x000fe200078e0af7 */
[----:B------:R-:W-:Y:S02]  /*1cc60*/  ISETP.GT.U32.AND P6, PT, R247, R178, PT ;  /* 0x000000b2f700720c */ /* 0x000fe40003fc4070 */
[----:B------:R-:W-:-:S05]  /*1cc70*/  ISETP.GE.AND P1, PT, R182, RZ, PT ;  /* 0x000000ffb600720c */ /* 0x000fca0003f26270 */
[--C-:B------:R-:W-:Y:S01]  /*1cc80*/  @!P4 IMAD.IADD R193, R193, 0x1, -R247.reuse ;  /* 0x00000001c1c1c824 */ /* 0x100fe200078e0af7 */
[----:B------:R-:W-:Y:S01]  /*1cc90*/  ISETP.GT.U32.AND P4, PT, R247, R163, PT ;  /* 0x000000a3f700720c */ /* 0x000fe20003f84070 */
[--C-:B------:R-:W-:Y:S01]  /*1cca0*/  @!P3 IMAD.IADD R200, R200, 0x1, -R247.reuse ;  /* 0x00000001c8c8b824 */ /* 0x100fe200078e0af7 */
[----:B------:R-:W-:Y:S02]  /*1ccb0*/  ISETP.GE.AND P3, PT, R115, RZ, PT ;  /* 0x000000ff7300720c */ /* 0x000fe40003f66270 */
[----:B------:R-:W-:Y:S01]  /*1ccc0*/  IADD3 R115, R251, 0x1f4, RZ ;  /* 0x000001f4fb737810 */ /* 0x000fe20007ffe0ff */
[--C-:B------:R-:W-:Y:S01]  /*1ccd0*/  @!P2 IMAD.IADD R183, R183, 0x1, -R247.reuse ;  /* 0x00000001b7b7a824 */ /* 0x100fe200078e0af7 */
[----:B------:R-:W-:Y:S01]  /*1cce0*/  IADD3 R114, R251, 0x1f5, RZ ;  /* 0x000001f5fb727810 */ /* 0x000fe20007ffe0ff */
[----:B------:R-:W-:Y:S01]  /*1ccf0*/  @!P6 IMAD.IADD R178, R178, 0x1, -R247 ;  /* 0x00000001b2b2e824 */ /* 0x000fe200078e0af7 */
[----:B------:R-:W-:Y:S02]  /*1cd00*/  @!P1 IADD3 R208, -R208, RZ, RZ ;  /* 0x000000ffd0d09210 */ /* 0x000fe40007ffe1ff */
[----:B------:R-:W-:-:S03]  /*1cd10*/  ISETP.GT.U32.AND P1, PT, R247, R203, PT ;  /* 0x000000cbf700720c */ /* 0x000fc60003f24070 */
[----:B------:R-:W-:-:S10]  /*1cd20*/  @!P4 IMAD.IADD R163, R163, 0x1, -R247 ;  /* 0x00000001a3a3c824 */ /* 0x000fd400078e0af7 */
[----:B------:R-:W-:-:S04]  /*1cd30*/  @!P1 IMAD.IADD R203, R203, 0x1, -R247 ;  /* 0x00000001cbcb9824 */ /* 0x000fc800078e0af7 */
[----:B------:R-:W-:Y:S01]  /*1cd40*/  @!P5 IMAD.MOV R203, RZ, RZ, -R203 ;  /* 0x000000ffffcbd224 */ /* 0x000fe200078e0acb */
[----:B------:R-:W-:-:S13]  /*1cd50*/  ISETP.GT.U32.AND P5, PT, R247, R173, PT ;  /* 0x000000adf700720c */ /* 0x000fda0003fa4070 */
[----:B------:R-:W-:Y:S01]  /*1cd60*/  @!P5 IMAD.IADD R173, R173, 0x1, -R247 ;  /* 0x00000001adadd824 */ /* 0x000fe200078e0af7 */
[----:B---3--:R-:W-:Y:S02]  /*1cd70*/  ISETP.GE.AND P2, PT, R185, RZ, PT ;  /* 0x000000ffb900720c */ /* 0x008fe40003f46270 */
[----:B------:R-:W3:Y:S01]  /*1cd80*/  LDL R185, [R1+0x3160] ;  /* 0x0031600001b97983 */ /* 0x000ee20000100800 */
[----:B----4-:R-:W-:-:S03]  /*1cd90*/  ISETP.GE.AND P6, PT, R187, RZ, PT ;  /* 0x000000ffbb00720c */ /* 0x010fc60003fc6270 */
[----:B------:R-:W4:Y:S04]  /*1cda0*/  LDL R187, [R1+0x3124] ;  /* 0x0031240001bb7983 */ /* 0x000f280000100800 */
[----:B------:R-:W-:Y:S04]  /*1cdb0*/  STL [R1+0x2f3c], R115 ;  /* 0x002f3c7301007387 */ /* 0x000fe80000100800 */
[----:B------:R-:W-:Y:S01]  /*1cdc0*/  STL [R1+0x2f38], R114 ;  /* 0x002f387201007387 */ /* 0x000fe20000100800 */
[----:B--2---:R-:W-:-:S03]  /*1cdd0*/  ISETP.GE.AND P4, PT, R134, RZ, PT ;  /* 0x000000ff8600720c */ /* 0x004fc60003f86270 */
[----:B------:R-:W2:Y:S04]  /*1cde0*/  LDL R104, [R1+0x30ec] ;  /* 0x0030ec0001687983 */ /* 0x000ea80000100800 */
[----:B------:R-:W2:Y:S01]  /*1cdf0*/  LDL R134, [R1+0x30f0] ;  /* 0x0030f00001867983 */ /* 0x000ea20000100800 */
[----:B------:R-:W-:-:S03]  /*1ce00*/  ISETP.GE.AND P5, PT, R110, RZ, PT ;  /* 0x000000ff6e00720c */ /* 0x000fc60003fa6270 */
[----:B------:R-:W4:Y:S01]  /*1ce10*/  LDL R110, [R1+0x3100] ;  /* 0x00310000016e7983 */ /* 0x000f220000100800 */
[----:B------:R-:W-:Y:S01]  /*1ce20*/  IABS R174, R174 ;  /* 0x000000ae00ae7213 */ /* 0x000fe20000000000 */
[----:B------:R-:W-:Y:S01]  /*1ce30*/  @!P3 IMAD.MOV R204, RZ, RZ, -R204 ;  /* 0x000000ffffccb224 */ /* 0x000fe200078e0acc */
[----:B------:R-:W-:-:S03]  /*1ce40*/  ISETP.GT.U32.AND P3, PT, R247, R250, PT ;  /* 0x000000faf700720c */ /* 0x000fc60003f64070 */
[----:B------:R-:W-:-:S04]  /*1ce50*/  IMAD.HI.U32 R175, R246, R174, RZ ;  /* 0x000000aef6af7227 */ /* 0x000fc800078e00ff */
[----:B------:R-:W-:-:S04]  /*1ce60*/  IMAD.MOV R172, RZ, RZ, -R175 ;  /* 0x000000ffffac7224 */ /* 0x000fc800078e0aaf */
[----:B------:R-:W-:Y:S02]  /*1ce70*/  IMAD R168, R247, R172, R174 ;  /* 0x000000acf7a87224 */ /* 0x000fe400078e02ae */
[----:B------:R-:W-:-:S03]  /*1ce80*/  @!P3 IMAD.IADD R250, R250, 0x1, -R247 ;  /* 0x00000001fafab824 */ /* 0x000fc600078e0af7 */
[C---:B------:R-:W-:Y:S02]  /*1ce90*/  ISETP.GT.U32.AND P3, PT, R247.reuse, R168, PT ;  /* 0x000000a8f700720c */ /* 0x040fe40003f64070 */
[----:B------:R-:W-:-:S11]  /*1cea0*/  ISETP.GT.U32.AND P1, PT, R247, R188, PT ;  /* 0x000000bcf700720c */ /* 0x000fd60003f24070 */
[----:B------:R-:W-:Y:S02]  /*1ceb0*/  @!P3 IADD3 R168, R168, -R247, RZ ;  /* 0x800000f7a8a8b210 */ /* 0x000fe40007ffe0ff */
[C---:B------:R-:W-:Y:S01]  /*1cec0*/  ISETP.GT.U32.AND P3, PT, R247.reuse, R143, PT ;  /* 0x0000008ff700720c */ /* 0x040fe20003f64070 */
[----:B------:R-:W-:Y:S01]  /*1ced0*/  @!P1 IMAD.IADD R188, R188, 0x1, -R247 ;  /* 0x00000001bcbc9824 */ /* 0x000fe200078e0af7 */
[----:B------:R-:W-:Y:S01]  /*1cee0*/  ISETP.GE.AND P1, PT, R184, RZ, PT ;  /* 0x000000ffb800720c */ /* 0x000fe20003f26270 */
[----:B------:R-:W-:Y:S01]  /*1cef0*/  @!P4 IMAD.MOV R193, RZ, RZ, -R193 ;  /* 0x000000ffffc1c224 */ /* 0x000fe200078e0ac1 */
[----:B------:R-:W-:-:S09]  /*1cf00*/  ISETP.GT.U32.AND P4, PT, R247, R163, PT ;  /* 0x000000a3f700720c */ /* 0x000fd20003f84070 */
[--C-:B------:R-:W-:Y:S01]  /*1cf10*/  @!P3 IMAD.IADD R143, R143, 0x1, -R247.reuse ;  /* 0x000000018f8fb824 */ /* 0x100fe200078e0af7 */
[C---:B------:R-:W-:Y:S02]  /*1cf20*/  ISETP.GT.U32.AND P3, PT, R247.reuse, R168, PT ;  /* 0x000000a8f700720c */ /* 0x040fe40003f64070 */
[----:B------:R-:W-:Y:S02]  /*1cf30*/  @!P1 IADD3 R202, -R202, RZ, RZ ;  /* 0x000000ffcaca9210 */ /* 0x000fe40007ffe1ff */
[C---:B------:R-:W-:Y:S01]  /*1cf40*/  ISETP.GT.U32.AND P1, PT, R247.reuse, R188, PT ;  /* 0x000000bcf700720c */ /* 0x040fe20003f24070 */
[----:B------:R-:W-:Y:S01]  /*1cf50*/  @!P6 IMAD.MOV R200, RZ, RZ, -R200 ;  /* 0x000000ffffc8e224 */ /* 0x000fe200078e0ac8 */
[----:B------:R-:W-:Y:S01]  /*1cf60*/  ISETP.GT.U32.AND P6, PT, R247, R178, PT ;  /* 0x000000b2f700720c */ /* 0x000fe20003fc4070 */
[----:B------:R-:W-:Y:S01]  /*1cf70*/  @!P4 IMAD.IADD R163, R163, 0x1, -R247 ;  /* 0x00000001a3a3c824 */ /* 0x000fe200078e0af7 */
[----:B------:R-:W-:-:S05]  /*1cf80*/  ISETP.GT.U32.AND P4, PT, R247, R133, PT ;  /* 0x00000085f700720c */ /* 0x000fca0003f84070 */
[----:B------:R-:W-:Y:S01]  /*1cf90*/  @!P3 IMAD.IADD R168, R168, 0x1, -R247 ;  /* 0x00000001a8a8b824 */ /* 0x000fe200078e0af7 */
[----:B------:R-:W-:-:S03]  /*1cfa0*/  ISETP.GT.U32.AND P3, PT, R247, R137, PT ;  /* 0x00000089f700720c */ /* 0x000fc60003f64070 */
[--C-:B------:R-:W-:Y:S01]  /*1cfb0*/  @!P1 IMAD.IADD R188, R188, 0x1, -R247.reuse ;  /* 0x00000001bcbc9824 */ /* 0x100fe200078e0af7 */
[C---:B------:R-:W-:Y:S01]  /*1cfc0*/  ISETP.GT.U32.AND P1, PT, R247.reuse, R158, PT ;  /* 0x0000009ef700720c */ /* 0x040fe20003f24070 */
[--C-:B------:R-:W-:Y:S01]  /*1cfd0*/  @!P6 IMAD.IADD R178, R178, 0x1, -R247.reuse ;  /* 0x00000001b2b2e824 */ /* 0x100fe200078e0af7 */
[----:B------:R-:W-:Y:S01]  /*1cfe0*/  ISETP.GT.U32.AND P6, PT, R247, R148, PT ;  /* 0x00000094f700720c */ /* 0x000fe20003fc4070 */
[----:B------:R-:W-:-:S06]  /*1cff0*/  @!P4 IMAD.IADD R133, R133, 0x1, -R247 ;  /* 0x000000018585c824 */ /* 0x000fcc00078e0af7 */
[----:B------:R-:W-:Y:S01]  /*1d000*/  @!P3 IMAD.IADD R137, R137, 0x1, -R247 ;  /* 0x000000018989b824 */ /* 0x000fe200078e0af7 */
[----:B------:R-:W-:-:S03]  /*1d010*/  ISETP.GT.U32.AND P3, PT, R247, R113, PT ;  /* 0x00000071f700720c */ /* 0x000fc60003f64070 */
[--C-:B------:R-:W-:Y:S02]  /*1d020*/  @!P1 IMAD.IADD R158, R158, 0x1, -R247.reuse ;  /* 0x000000019e9e9824 */ /* 0x100fe400078e0af7 */
[----:B------:R-:W-:Y:S01]  /*1d030*/  @!P6 IMAD.IADD R148, R148, 0x1, -R247 ;  /* 0x000000019494e824 */ /* 0x000fe200078e0af7 */
[----:B------:R-:W-:-:S07]  /*1d040*/  ISETP.GE.AND P6, PT, R186, RZ, PT ;  /* 0x000000ffba00720c */ /* 0x000fce0003fc6270 */
[----:B------:R-:W-:Y:S02]  /*1d050*/  @!P3 IMAD.IADD R113, R113, 0x1, -R247 ;  /* 0x000000017171b824 */ /* 0x000fe400078e0af7 */
[----:B------:R-:W-:Y:S01]  /*1d060*/  @!P5 IMAD.MOV R250, RZ, RZ, -R250 ;  /* 0x000000fffffad224 */ /* 0x000fe200078e0afa */
[----:B------:R-:W-:Y:S02]  /*1d070*/  ISETP.GT.U32.AND P5, PT, R247, R148, PT ;  /* 0x00000094f700720c */ /* 0x000fe40003fa4070 */
[----:B------:R-:W-:-:S11]  /*1d080*/  IADD3 R109, R251, 0x1f7, RZ ;  /* 0x000001f7fb6d7810 */ /* 0x000fd60007ffe0ff */
[----:B------:R-:W-:Y:S01]  /*1d090*/  @!P5 IMAD.IADD R148, R148, 0x1, -R247 ;  /* 0x000000019494d824 */ /* 0x000fe200078e0af7 */
[----:B---3--:R-:W-:Y:S02]  /*1d0a0*/  ISETP.GE.AND P1, PT, R185, RZ, PT ;  /* 0x000000ffb900720c */ /* 0x008fe40003f26270 */
[----:B------:R-:W-:-:S11]  /*1d0b0*/  MOV R185, R178 ;  /* 0x000000b200b97202 */ /* 0x000fd60000000f00 */
[----:B------:R-:W-:Y:S01]  /*1d0c0*/  @!P1 IMAD.MOV R188, RZ, RZ, -R188 ;  /* 0x000000ffffbc9224 */ /* 0x000fe200078e0abc */
[----:B------:R-:W-:Y:S02]  /*1d0d0*/  ISETP.GT.U32.AND P1, PT, R247, R158, PT ;  /* 0x0000009ef700720c */ /* 0x000fe40003f24070 */
[----:B--2---:R-:W-:Y:S01]  /*1d0e0*/  ISETP.GE.AND P4, PT, R134, RZ, PT ;  /* 0x000000ff8600720c */ /* 0x004fe20003f86270 */
[----:B------:R-:W-:Y:S01]  /*1d0f0*/  @!P6 IMAD.MOV R185, RZ, RZ, -R185 ;  /* 0x000000ffffb9e224 */ /* 0x000fe200078e0ab9 */
[----:B------:R-:W2:Y:S11]  /*1d100*/  LDL R134, [R1+0x30e0] ;  /* 0x0030e00001867983 */ /* 0x000eb60000100800 */
[----:B------:R-:W-:-:S02]  /*1d110*/  @!P4 IADD3 R168, -R168, RZ, RZ ;  /* 0x000000ffa8a8c210 */ /* 0x000fc40007ffe1ff */
[C---:B------:R-:W-:Y:S02]  /*1d120*/  ISETP.GT.U32.AND P4, PT, R247.reuse, R113, PT ;  /* 0x00000071f700720c */ /* 0x040fe40003f84070 */
[C---:B------:R-:W-:Y:S01]  /*1d130*/  ISETP.GT.U32.AND P6, PT, R247.reuse, R143, PT ;  /* 0x0000008ff700720c */ /* 0x040fe20003fc4070 */
[----:B------:R-:W-:Y:S01]  /*1d140*/  @!P1 IMAD.IADD R158, R158, 0x1, -R247 ;  /* 0x000000019e9e9824 */ /* 0x000fe200078e0af7 */
[----:B------:R-:W-:Y:S02]  /*1d150*/  ISETP.GT.U32.AND P1, PT, R247, R128, PT ;  /* 0x00000080f700720c */ /* 0x000fe40003f24070 */
[----:B----4-:R-:W-:-:S07]  /*1d160*/  ISETP.GE.AND P5, PT, R110, RZ, PT ;  /* 0x000000ff6e00720c */ /* 0x010fce0003fa6270 */
[--C-:B------:R-:W-:Y:S01]  /*1d170*/  @!P4 IMAD.IADD R113, R113, 0x1, -R247.reuse ;  /* 0x000000017171c824 */ /* 0x100fe200078e0af7 */
[----:B------:R-:W-:Y:S01]  /*1d180*/  ISETP.GT.U32.AND P4, PT, R247, R88, PT ;  /* 0x00000058f700720c */ /* 0x000fe20003f84070 */
[--C-:B------:R-:W-:Y:S01]  /*1d190*/  @!P6 IMAD.IADD R143, R143, 0x1, -R247.reuse ;  /* 0x000000018f8fe824 */ /* 0x100fe200078e0af7 */
[----:B------:R-:W-:Y:S01]  /*1d1a0*/  IADD3 R110, R251, 0x1f6, RZ ;  /* 0x000001f6fb6e7810 */ /* 0x000fe20007ffe0ff */
[----:B------:R-:W-:-:S04]  /*1d1b0*/  @!P1 IMAD.IADD R128, R128, 0x1, -R247 ;  /* 0x0000000180809824 */ /* 0x000fc800078e0af7 */
[----:B------:R4:W-:Y:S04]  /*1d1c0*/  STL [R1+0x2f2c], R110 ;  /* 0x002f2c6e01007387 */ /* 0x0009e80000100800 */
[----:B------:R-:W-:Y:S02]  /*1d1d0*/  STL [R1+0x2f20], R109 ;  /* 0x002f206d01007387 */ /* 0x000fe40000100800 */
[----:B------:R-:W-:Y:S01]  /*1d1e0*/  @!P4 IMAD.IADD R88, R88, 0x1, -R247 ;  /* 0x000000015858c824 */ /* 0x000fe200078e0af7 */
[----:B------:R-:W-:Y:S01]  /*1d1f0*/  ISETP.GE.AND P4, PT, R189, RZ, PT ;  /* 0x000000ffbd00720c */ /* 0x000fe20003f86270 */
[----:B------:R-:W-:Y:S02]  /*1d200*/  IMAD.MOV.U32 R189, RZ, RZ, R143 ;  /* 0x000000ffffbd7224 */ /* 0x000fe400078e008f */
[----:B------:R-:W4:Y:S01]  /*1d210*/  LDL R143, [R1+0x30b8] ;  /* 0x0030b800018f7983 */ /* 0x000f220000100800 */
[----:B------:R-:W-:Y:S01]  /*1d220*/  @!P5 IMAD.MOV R173, RZ, RZ, -R173 ;  /* 0x000000ffffadd224 */ /* 0x000fe200078e0aad */
[----:B------:R-:W-:-:S13]  /*1d230*/  ISETP.GT.U32.AND P5, PT, R247, R128, PT ;  /* 0x00000080f700720c */ /* 0x000fda0003fa4070 */
[----:B------:R-:W-:Y:S01]  /*1d240*/  @!P5 IMAD.IADD R128, R128, 0x1, -R247 ;  /* 0x000000018080d824 */ /* 0x000fe200078e0af7 */
[----:B------:R-:W-:Y:S02]  /*1d250*/  ISETP.GE.AND P5, PT, R104, RZ, PT ;  /* 0x000000ff6800720c */ /* 0x000fe40003fa6270 */
[----:B------:R-:W4:Y:S01]  /*1d260*/  LDL R104, [R1+0x30ac] ;  /* 0x0030ac0001687983 */ /* 0x000f220000100800 */
[----:B------:R-:W-:-:S05]  /*1d270*/  IABS R171, R127 ;  /* 0x0000007f00ab7213 */ /* 0x000fca0000000000 */
[----:B------:R-:W-:-:S04]  /*1d280*/  IMAD.HI.U32 R172, R246, R171, RZ ;  /* 0x000000abf6ac7227 */ /* 0x000fc800078e00ff */
[----:B------:R-:W-:-:S04]  /*1d290*/  IMAD.MOV R172, RZ, RZ, -R172 ;  /* 0x000000ffffac7224 */ /* 0x000fc800078e0aac */
[----:B------:R-:W-:Y:S01]  /*1d2a0*/  IMAD R3, R247, R172, R171 ;  /* 0x000000acf7037224 */ /* 0x000fe200078e02ab */
[----:B------:R-:W-:-:S05]  /*1d2b0*/  IABS R171, R126 ;  /* 0x0000007e00ab7213 */ /* 0x000fca0000000000 */
[----:B------:R-:W-:-:S04]  /*1d2c0*/  IMAD.HI.U32 R172, R246, R171, RZ ;  /* 0x000000abf6ac7227 */ /* 0x000fc800078e00ff */
[----:B------:R-:W-:-:S04]  /*1d2d0*/  IMAD.MOV R172, RZ, RZ, -R172 ;  /* 0x000000ffffac7224 */ /* 0x000fc800078e0aac */
[C---:B------:R-:W-:Y:S01]  /*1d2e0*/  IMAD R171, R247.reuse, R172, R171 ;  /* 0x000000acf7ab7224 */ /* 0x040fe200078e02ab */
[----:B------:R-:W-:Y:S01]  /*1d2f0*/  IABS R172, R125 ;  /* 0x0000007d00ac7213 */ /* 0x000fe20000000000 */
[----:B------:R-:W-:Y:S01]  /*1d300*/  @!P2 IMAD.MOV R201, RZ, RZ, -R201 ;  /* 0x000000ffffc9a224 */ /* 0x000fe200078e0ac9 */
[----:B------:R-:W-:-:S03]  /*1d310*/  ISETP.GT.U32.AND P2, PT, R247, R183, PT ;  /* 0x000000b7f700720c */ /* 0x000fc60003f44070 */
[----:B------:R-:W-:-:S04]  /*1d320*/  IMAD.HI.U32 R174, R246, R172, RZ ;  /* 0x000000acf6ae7227 */ /* 0x000fc800078e00ff */
[----:B------:R-:W-:-:S04]  /*1d330*/  IMAD.MOV R174, RZ, RZ, -R174 ;  /* 0x000000ffffae7224 */ /* 0x000fc800078e0aae */
[----:B------:R-:W-:Y:S01]  /*1d340*/  IMAD R172, R247, R174, R172 ;  /* 0x000000aef7ac7224 */ /* 0x000fe200078e02ac */
[----:B------:R-:W-:Y:S01]  /*1d350*/  IABS R174, R124 ;  /* 0x0000007c00ae7213 */ /* 0x000fe20000000000 */
[----:B------:R-:W-:Y:S01]  /*1d360*/  @!P2 IMAD.IADD R183, R183, 0x1, -R247 ;  /* 0x00000001b7b7a824 */ /* 0x000fe200078e0af7 */
[----:B------:R-:W-:-:S03]  /*1d370*/  ISETP.GT.U32.AND P2, PT, R247, R153, PT ;  /* 0x00000099f700720c */ /* 0x000fc60003f44070 */
[----:B------:R-:W-:-:S05]  /*1d380*/  IMAD.HI.U32 R175, R246, R174, RZ ;  /* 0x000000aef6af7227 */ /* 0x000fca00078e00ff */
[----:B------:R-:W-:-:S05]  /*1d390*/  IADD3 R175, -R175, RZ, RZ ;  /* 0x000000ffafaf7210 */ /* 0x000fca0007ffe1ff */
[----:B------:R-:W-:Y:S01]  /*1d3a0*/  IMAD R174, R247, R175, R174 ;  /* 0x000000aff7ae7224 */ /* 0x000fe200078e02ae */
[----:B------:R-:W-:Y:S01]  /*1d3b0*/  IABS R175, R112 ;  /* 0x0000007000af7213 */ /* 0x000fe20000000000 */
[----:B------:R-:W-:Y:S01]  /*1d3c0*/  @!P2 IMAD.IADD R153, R153, 0x1, -R247 ;  /* 0x000000019999a824 */ /* 0x000fe200078e0af7 */
[----:B------:R-:W-:-:S03]  /*1d3d0*/  ISETP.GE.AND P2, PT, R187, RZ, PT ;  /* 0x000000ffbb00720c */ /* 0x000fc60003f46270 */
        /* <DEDUP_REMOVED lines=12> */
[----:B------:R-:W-:Y:S01]  /*1d4a0*/  IMAD.HI.U32 R179, R246, R177, RZ ;  /* 0x000000b1f6b37227 */ /* 0x000fe200078e00ff */
[----:B------:R-:W-:-:S03]  /*1d4b0*/  ISETP.GT.U32.AND P6, PT, R247, R118, PT ;  /* 0x00000076f700720c */ /* 0x000fc60003fc4070 */
[----:B------:R-:W-:-:S04]  /*1d4c0*/  IMAD.MOV R179, RZ, RZ, -R179 ;  /* 0x000000ffffb37224 */ /* 0x000fc800078e0ab3 */
[----:B------:R-:W-:Y:S01]  /*1d4d0*/  IMAD R177, R247, R179, R177 ;  /* 0x000000b3f7b17224 */ /* 0x000fe200078e02b1 */
[----:B------:R-:W-:Y:S01]  /*1d4e0*/  IABS R179, R121 ;  /* 0x0000007900b37213 */ /* 0x000fe20000000000 */
[----:B------:R-:W-:Y:S01]  /*1d4f0*/  @!P2 IMAD.IADD R123, R123, 0x1, -R247 ;  /* 0x000000017b7ba824 */ /* 0x000fe200078e0af7 */
[----:B------:R-:W-:-:S03]  /*1d500*/  ISETP.GT.U32.AND P2, PT, R247, R133, PT ;  /* 0x00000085f700720c */ /* 0x000fc60003f44070 */
[----:B------:R-:W-:-:S04]  /*1d510*/  IMAD.HI.U32 R180, R246, R179, RZ ;  /* 0x000000b3f6b47227 */ /* 0x000fc800078e00ff */
[----:B------:R-:W-:Y:S02]  /*1d520*/  @!P6 IMAD.IADD R118, R118, 0x1, -R247 ;  /* 0x000000017676e824 */ /* 0x000fe400078e0af7 */
[----:B------:R-:W-:-:S03]  /*1d530*/  IMAD.MOV R180, RZ, RZ, -R180 ;  /* 0x000000ffffb47224 */ /* 0x000fc600078e0ab4 */
[C---:B------:R-:W-:Y:S01]  /*1d540*/  ISETP.GT.U32.AND P3, PT, R247.reuse, R118, PT ;  /* 0x00000076f700720c */ /* 0x040fe20003f64070 */
[C---:B------:R-:W-:Y:S01]  /*1d550*/  IMAD R179, R247.reuse, R180, R179 ;  /* 0x000000b4f7b37224 */ /* 0x040fe200078e02b3 */
[----:B------:R-:W-:Y:S02]  /*1d560*/  IABS R180, R120 ;  /* 0x0000007800b47213 */ /* 0x000fe40000000000 */
[----:B------:R-:W-:Y:S01]  /*1d570*/  ISETP.GT.U32.AND P1, PT, R247, R137, PT ;  /* 0x00000089f700720c */ /* 0x000fe20003f24070 */
[----:B------:R-:W-:Y:S01]  /*1d580*/  @!P2 IMAD.IADD R133, R133, 0x1, -R247 ;  /* 0x000000018585a824 */ /* 0x000fe200078e0af7 */
[----:B------:R-:W-:Y:S01]  /*1d590*/  ISETP.GT.U32.AND P2, PT, R247, R103, PT ;  /* 0x00000067f700720c */ /* 0x000fe20003f44070 */
[----:B------:R-:W-:-:S04]  /*1d5a0*/  IMAD.HI.U32 R181, R246, R180, RZ ;  /* 0x000000b4f6b57227 */ /* 0x000fc800078e00ff */
[----:B------:R-:W-:Y:S02]  /*1d5b0*/  IMAD.MOV R181, RZ, RZ, -R181 ;  /* 0x000000ffffb57224 */ /* 0x000fe400078e0ab5 */
[--C-:B------:R-:W-:Y:S01]  /*1d5c0*/  @!P3 IMAD.IADD R118, R118, 0x1, -R247.reuse ;  /* 0x000000017676b824 */ /* 0x100fe200078e0af7 */
[C---:B------:R-:W-:Y:S01]  /*1d5d0*/  ISETP.GT.U32.AND P3, PT, R247.reuse, R93, PT ;  /* 0x0000005df700720c */ /* 0x040fe20003f64070 */
[----:B------:R-:W-:Y:S01]  /*1d5e0*/  IMAD R180, R247, R181, R180 ;  /* 0x000000b5f7b47224 */ /* 0x000fe200078e02b4 */
[----:B------:R-:W-:Y:S01]  /*1d5f0*/  IABS R181, R119 ;  /* 0x0000007700b57213 */ /* 0x000fe20000000000 */
[--C-:B------:R-:W-:Y:S01]  /*1d600*/  @!P1 IMAD.IADD R137, R137, 0x1, -R247.reuse ;  /* 0x0000000189899824 */ /* 0x100fe200078e0af7 */
[----:B------:R-:W-:Y:S01]  /*1d610*/  ISETP.GT.U32.AND P1, PT, R247, R108, PT ;  /* 0x0000006cf700720c */ /* 0x000fe20003f24070 */
[----:B------:R-:W-:Y:S01]  /*1d620*/  @!P2 IMAD.IADD R103, R103, 0x1, -R247 ;  /* 0x000000016767a824 */ /* 0x000fe200078e0af7 */
[C---:B------:R-:W-:Y:S01]  /*1d630*/  ISETP.GT.U32.AND P2, PT, R247.reuse, R83, PT ;  /* 0x00000053f700720c */ /* 0x040fe20003f44070 */
[----:B------:R-:W-:Y:S01]  /*1d640*/  IMAD.HI.U32 R182, R246, R181, RZ ;  /* 0x000000b5f6b67227 */ /* 0x000fe200078e00ff */
[----:B------:R-:W-:-:S03]  /*1d650*/  ISETP.GT.U32.AND P6, PT, R247, R123, PT ;  /* 0x0000007bf700720c */ /* 0x000fc60003fc4070 */
[----:B------:R-:W-:Y:S02]  /*1d660*/  IMAD.MOV R182, RZ, RZ, -R182 ;  /* 0x000000ffffb67224 */ /* 0x000fe400078e0ab6 */
[----:B------:R-:W-:Y:S01]  /*1d670*/  @!P3 IMAD.IADD R93, R93, 0x1, -R247 ;  /* 0x000000015d5db824 */ /* 0x000fe200078e0af7 */
[----:B------:R-:W-:Y:S01]  /*1d680*/  ISETP.GE.AND P3, PT, R191, RZ, PT ;  /* 0x000000ffbf00720c */ /* 0x000fe20003f66270 */
[----:B------:R-:W-:Y:S01]  /*1d690*/  IMAD R181, R247, R182, R181 ;  /* 0x000000b6f7b57224 */ /* 0x000fe200078e02b5 */
[----:B------:R-:W-:Y:S01]  /*1d6a0*/  IABS R182, R117 ;  /* 0x0000007500b67213 */ /* 0x000fe20000000000 */
[--C-:B------:R-:W-:Y:S01]  /*1d6b0*/  @!P1 IMAD.IADD R108, R108, 0x1, -R247.reuse ;  /* 0x000000016c6c9824 */ /* 0x100fe200078e0af7 */
[----:B------:R-:W-:Y:S01]  /*1d6c0*/  IABS R186, R114 ;  /* 0x0000007200ba7213 */ /* 0x000fe20000000000 */
[----:B------:R-:W-:Y:S02]  /*1d6d0*/  @!P2 IMAD.IADD R83, R83, 0x1, -R247 ;  /* 0x000000015353a824 */ /* 0x000fe400078e0af7 */
[----:B------:R-:W-:Y:S01]  /*1d6e0*/  IMAD.HI.U32 R184, R246, R182, RZ ;  /* 0x000000b6f6b87227 */ /* 0x000fe200078e00ff */
[----:B------:R-:W-:-:S03]  /*1d6f0*/  ISETP.GT.U32.AND P2, PT, R247, R108, PT ;  /* 0x0000006cf700720c */ /* 0x000fc60003f44070 */
[----:B------:R-:W-:Y:S01]  /*1d700*/  @!P6 IMAD.IADD R123, R123, 0x1, -R247 ;  /* 0x000000017b7be824 */ /* 0x000fe200078e0af7 */
[----:B------:R-:W-:Y:S01]  /*1d710*/  ISETP.GT.U32.AND P6, PT, R247, R98, PT ;  /* 0x00000062f700720c */ /* 0x000fe20003fc4070 */
[----:B------:R-:W-:Y:S02]  /*1d720*/  IMAD.MOV R184, RZ, RZ, -R184 ;  /* 0x000000ffffb87224 */ /* 0x000fe400078e0ab8 */
[----:B------:R-:W-:-:S04]  /*1d730*/  IMAD.HI.U32 R178, R246, R186, RZ ;  /* 0x000000baf6b27227 */ /* 0x000fc800078e00ff */
[----:B------:R-:W-:Y:S01]  /*1d740*/  @!P3 IMAD.MOV R148, RZ, RZ, -R148 ;  /* 0x000000ffff94b224 */ /* 0x000fe200078e0a94 */
[C---:B------:R-:W-:Y:S01]  /*1d750*/  ISETP.GT.U32.AND P3, PT, R247.reuse, R93, PT ;  /* 0x0000005df700720c */ /* 0x040fe20003f64070 */
[----:B------:R-:W-:Y:S01]  /*1d760*/  IMAD R182, R247, R184, R182 ;  /* 0x000000b8f7b67224 */ /* 0x000fe200078e02b6 */
[----:B------:R-:W-:Y:S02]  /*1d770*/  IABS R184, R115 ;  /* 0x0000007300b87213 */ /* 0x000fe40000000000 */
[----:B------:R-:W-:Y:S01]  /*1d780*/  IADD3 R178, -R178, RZ, RZ ;  /* 0x000000ffb2b27210 */ /* 0x000fe20007ffe1ff */
[----:B------:R-:W-:Y:S02]  /*1d790*/  @!P2 IMAD.IADD R108, R108, 0x1, -R247 ;  /* 0x000000016c6ca824 */ /* 0x000fe400078e0af7 */
[----:B------:R-:W-:Y:S01]  /*1d7a0*/  IMAD.HI.U32 R187, R246, R184, RZ ;  /* 0x000000b8f6bb7227 */ /* 0x000fe200078e00ff */
[----:B------:R-:W-:-:S03]  /*1d7b0*/  @!P6 IADD3 R98, R98, -R247, RZ ;  /* 0x800000f76262e210 */ /* 0x000fc60007ffe0ff */
[C---:B------:R-:W-:Y:S01]  /*1d7c0*/  IMAD R178, R247.reuse, R178, R186 ;  /* 0x000000b2f7b27224 */ /* 0x040fe200078e02ba */
[----:B------:R-:W-:Y:S01]  /*1d7d0*/  IABS R186, R109 ;  /* 0x0000006d00ba7213 */ /* 0x000fe20000000000 */
[----:B------:R-:W-:Y:S01]  /*1d7e0*/  @!P4 IMAD.MOV R189, RZ, RZ, -R189 ;  /* 0x000000ffffbdc224 */ /* 0x000fe200078e0abd */
[C---:B------:R-:W-:Y:S01]  /*1d7f0*/  ISETP.GT.U32.AND P4, PT, R247.reuse, R88, PT ;  /* 0x00000058f700720c */ /* 0x040fe20003f84070 */
[----:B------:R-:W-:Y:S02]  /*1d800*/  IMAD.MOV R187, RZ, RZ, -R187 ;  /* 0x000000ffffbb7224 */ /* 0x000fe400078e0abb */
[----:B------:R-:W-:Y:S01]  /*1d810*/  @!P5 IMAD.MOV R163, RZ, RZ, -R163 ;  /* 0x000000ffffa3d224 */ /* 0x000fe200078e0aa3 */
[----:B------:R-:W-:Y:S01]  /*1d820*/  ISETP.GT.U32.AND P5, PT, R247, R98, PT ;  /* 0x00000062f700720c */ /* 0x000fe20003fa4070 */
[----:B------:R-:W-:-:S04]  /*1d830*/  IMAD.HI.U32 R191, R246, R186, RZ ;  /* 0x000000baf6bf7227 */ /* 0x000fc800078e00ff */
[----:B------:R-:W-:Y:S01]  /*1d840*/  @!P3 IMAD.IADD R93, R93, 0x1, -R247 ;  /* 0x000000015d5db824 */ /* 0x000fe200078e0af7 */
[C---:B------:R-:W-:Y:S01]  /*1d850*/  ISETP.GT.U32.AND P3, PT, R247.reuse, R78, PT ;  /* 0x0000004ef700720c */ /* 0x040fe20003f64070 */
[----:B------:R-:W-:Y:S01]  /*1d860*/  IMAD R184, R247, R187, R184 ;  /* 0x000000bbf7b87224 */ /* 0x000fe200078e02b8 */
[----:B------:R-:W-:Y:S01]  /*1d870*/  IABS R187, R110 ;  /* 0x0000006e00bb7213 */ /* 0x000fe20000000000 */
[----:B------:R-:W-:Y:S01]  /*1d880*/  IMAD.MOV R191, RZ, RZ, -R191 ;  /* 0x000000ffffbf7224 */ /* 0x000fe200078e0abf */
[----:B------:R-:W-:-:S03]  /*1d890*/  ISETP.GE.AND P6, PT, R190, RZ, PT ;  /* 0x000000ffbe00720c */ /* 0x000fc60003fc6270 */
[----:B------:R-:W-:-:S04]  /*1d8a0*/  IMAD.HI.U32 R190, R246, R187, RZ ;  /* 0x000000bbf6be7227 */ /* 0x000fc800078e00ff */
[----:B------:R-:W-:Y:S02]  /*1d8b0*/  IMAD R186, R247, R191, R186 ;  /* 0x000000bff7ba7224 */ /* 0x000fe400078e02ba */
[--C-:B------:R-:W-:Y:S01]  /*1d8c0*/  @!P4 IMAD.IADD R88, R88, 0x1, -R247.reuse ;  /* 0x000000015858c824 */ /* 0x100fe200078e0af7 */
[----:B------:R-:W-:Y:S01]  /*1d8d0*/  ISETP.GE.AND P4, PT, R139, RZ, PT ;  /* 0x000000ff8b00720c */ /* 0x000fe20003f86270 */
[----:B------:R-:W-:Y:S01]  /*1d8e0*/  IMAD.MOV R190, RZ, RZ, -R190 ;  /* 0x000000ffffbe7224 */ /* 0x000fe200078e0abe */
[----:B------:R-:W3:Y:S01]  /*1d8f0*/  LDL.LU R139, [R1+0x3ab4] ;  /* 0x003ab400018b7983 */ /* 0x000ee20000300800 */
[--C-:B------:R-:W-:Y:S01]  /*1d900*/  @!P5 IMAD.IADD R98, R98, 0x1, -R247.reuse ;  /* 0x000000016262d824 */ /* 0x100fe200078e0af7 */
[----:B--2---:R-:W-:Y:S02]  /*1d910*/  ISETP.GE.AND P1, PT, R134, RZ, PT ;  /* 0x000000ff8600720c */ /* 0x004fe40003f26270 */
[----:B------:R-:W2:Y:S11]  /*1d920*/  S2R R134, SR_TID.X ;  /* 0x0000000000867919 */ /* 0x000eb60000002100 */
[----:B------:R-:W-:Y:S01]  /*1d930*/  @!P1 IMAD.MOV R158, RZ, RZ, -R158 ;  /* 0x000000ffff9e9224 */ /* 0x000fe200078e0a9e */
[----:B------:R-:W-:Y:S01]  /*1d940*/  ISETP.GT.U32.AND P1, PT, R247, R103, PT ;  /* 0x00000067f700720c */ /* 0x000fe20003f24070 */
[----:B------:R-:W-:Y:S01]  /*1d950*/  @!P3 IMAD.IADD R78, R78, 0x1, -R247 ;  /* 0x000000014e4eb824 */ /* 0x000fe200078e0af7 */
[----:B--2---:R-:W-:-:S02]  /*1d960*/  LOP3.LUT R134, R134, 0x3f, RZ, 0xc0, !PT ;  /* 0x0000003f86867812 */ /* 0x004fc400078ec0ff */
[----:B----4-:R-:W-:-:S03]  /*1d970*/  ISETP.GE.AND P2, PT, R143, RZ, PT ;  /* 0x000000ff8f00720c */ /* 0x010fc60003f46270 */
[----:B------:R-:W-:-:S06]  /*1d980*/  IMAD R191, R134, c[0x0][0x18c], RZ ;  /* 0x0000630086bf7a24 */ /* 0x000fcc00078e02ff */
[----:B------:R-:W-:Y:S01]  /*1d990*/  @!P1 IMAD.IADD R103, R103, 0x1, -R247 ;  /* 0x0000000167679824 */ /* 0x000fe200078e0af7 */
[----:B------:R-:W-:Y:S02]  /*1d9a0*/  ISETP.GE.AND P3, PT, R196, RZ, PT ;  /* 0x000000ffc400720c */ /* 0x000fe40003f66270 */
[----:B------:R-:W-:Y:S01]  /*1d9b0*/  LEA R143, P5, R191, c[0x0][0x168], 0x2 ;  /* 0x00005a00bf8f7a11 */ /* 0x000fe200078a10ff */
[----:B------:R-:W-:Y:S01]  /*1d9c0*/  @!P2 IMAD.MOV R137, RZ, RZ, -R137 ;  /* 0x000000ffff89a224 */ /* 0x000fe200078e0a89 */
[----:B------:R-:W-:Y:S01]  /*1d9d0*/  ISETP.GE.AND P2, PT, R199, RZ, PT ;  /* 0x000000ffc700720c */ /* 0x000fe20003f46270 */
[----:B------:R-:W-:Y:S01]  /*1d9e0*/  IMAD R187, R247, R190, R187 ;  /* 0x000000bef7bb7224 */ /* 0x000fe200078e02bb */
[----:B------:R-:W-:Y:S02]  /*1d9f0*/  ISETP.GE.AND P1, PT, R104, RZ, PT ;  /* 0x000000ff6800720c */ /* 0x000fe40003f26270 */
[----:B------:R-:W-:Y:S02]  /*1da00*/  MOV R190, R133 ;  /* 0x0000008500be7202 */ /* 0x000fe40000000f00 */
[----:B------:R-:W-:-:S02]  /*1da10*/  LEA.HI.X.SX32 R133, R191, c[0x0][0x16c], 0x2, P5 ;  /* 0x00005b00bf857a11 */ /* 0x000fc400028f16ff */
[----:B------:R-:W-:Y:S02]  /*1da20*/  ISETP.GE.AND P5, PT, R198, RZ, PT ;  /* 0x000000ffc600720c */ /* 0x000fe40003fa6270 */
[----:B------:R-:W-:-:S03]  /*1da30*/  @!P6 IADD3 R153, -R153, RZ, RZ ;  /* 0x000000ff9999e210 */ /* 0x000fc60007ffe1ff */
[----:B------:R-:W-:Y:S01]  /*1da40*/  @!P2 IMAD.MOV R118, RZ, RZ, -R118 ;  /* 0x000000ffff76a224 */ /* 0x000fe200078e0a76 */
[C---:B------:R-:W-:Y:S02]  /*1da50*/  ISETP.GT.U32.AND P6, PT, R247.reuse, R83, PT ;  /* 0x00000053f700720c */ /* 0x040fe40003fc4070 */
[C---:B------:R-:W-:Y:S01]  /*1da60*/  ISETP.GT.U32.AND P2, PT, R247.reuse, R73, PT ;  /* 0x00000049f700720c */ /* 0x040fe20003f44070 */
[----:B------:R-:W-:Y:S01]  /*1da70*/  @!P4 IMAD.MOV R128, RZ, RZ, -R128 ;  /* 0x000000ffff80c224 */ /* 0x000fe200078e0a80 */
[----:B------:R-:W-:Y:S01]  /*1da80*/  ISETP.GT.U32.AND P4, PT, R247, R78, PT ;  /* 0x0000004ef700720c */ /* 0x000fe20003f84070 */
[----:B------:R-:W-:Y:S01]  /*1da90*/  @!P1 IMAD.MOV R190, RZ, RZ, -R190 ;  /* 0x000000ffffbe9224 */ /* 0x000fe200078e0abe */
[----:B------:R-:W-:Y:S02]  /*1daa0*/  ISETP.GE.AND P1, PT, R197, RZ, PT ;  /* 0x000000ffc500720c */ /* 0x000fe40003f26270 */
[----:B------:R-:W-:Y:S02]  /*1dab0*/  @!P3 IADD3 R103, -R103, RZ, RZ ;  /* 0x000000ff6767b210 */ /* 0x000fe40007ffe1ff */
[C---:B------:R-:W-:Y:S01]  /*1dac0*/  ISETP.GT.U32.AND P3, PT, R247.reuse, R58, PT ;  /* 0x0000003af700720c */ /* 0x040fe20003f64070 */
[----:B------:R-:W-:Y:S01]  /*1dad0*/  @!P5 IMAD.MOV R113, RZ, RZ, -R113 ;  /* 0x000000ffff71d224 */ /* 0x000fe200078e0a71 */
[----:B------:R-:W-:Y:S01]  /*1dae0*/  ISETP.GT.U32.AND P5, PT, R247, R68, PT ;  /* 0x00000044f700720c */ /* 0x000fe20003fa4070 */
[--C-:B------:R-:W-:Y:S01]  /*1daf0*/  @!P6 IMAD.IADD R83, R83, 0x1, -R247.reuse ;  /* 0x000000015353e824 */ /* 0x100fe200078e0af7 */
[----:B------:R-:W-:Y:S01]  /*1db00*/  ISETP.GE.AND P6, PT, R252, RZ, PT ;  /* 0x000000fffc00720c */ /* 0x000fe20003fc6270 */
[--C-:B------:R-:W-:Y:S01]  /*1db10*/  @!P2 IMAD.IADD R73, R73, 0x1, -R247.reuse ;  /* 0x000000014949a824 */ /* 0x100fe200078e0af7 */
[----:B------:R-:W-:Y:S01]  /*1db20*/  ISETP.GE.AND P2, PT, R194, RZ, PT ;  /* 0x000000ffc200720c */ /* 0x000fe20003f46270 */
[--C-:B------:R-:W-:Y:S01]  /*1db30*/  @!P4 IMAD.IADD R78, R78, 0x1, -R247.reuse ;  /* 0x000000014e4ec824 */ /* 0x100fe200078e0af7 */
[C---:B------:R-:W-:Y:S01]  /*1db40*/  ISETP.GT.U32.AND P4, PT, R247.reuse, R53, PT ;  /* 0x00000035f700720c */ /* 0x040fe20003f84070 */
[----:B------:R-:W-:Y:S01]  /*1db50*/  @!P1 IMAD.MOV R108, RZ, RZ, -R108 ;  /* 0x000000ffff6c9224 */ /* 0x000fe200078e0a6c */
[----:B------:R-:W-:Y:S01]  /*1db60*/  ISETP.GT.U32.AND P1, PT, R247, R63, PT ;  /* 0x0000003ff700720c */ /* 0x000fe20003f24070 */
[----:B------:R-:W3:Y:S02]  /*1db70*/  LDL.LU R252, [R1+0x3ab0] ;  /* 0x003ab00001fc7983 */ /* 0x000ee40000300800 */
[--C-:B------:R-:W-:Y:S01]  /*1db80*/  @!P3 IMAD.IADD R58, R58, 0x1, -R247.reuse ;  /* 0x000000013a3ab824 */ /* 0x100fe200078e0af7 */
[----:B------:R-:W-:Y:S01]  /*1db90*/  ISETP.GE.AND P3, PT, R107, RZ, PT ;  /* 0x000000ff6b00720c */ /* 0x000fe20003f66270 */
[----:B------:R-:W-:Y:S01]  /*1dba0*/  @!P5 IMAD.IADD R68, R68, 0x1, -R247 ;  /* 0x000000014444d824 */ /* 0x000fe200078e0af7 */
[----:B------:R-:W-:Y:S01]  /*1dbb0*/  ISETP.GE.AND P5, PT, R192, RZ, PT ;  /* 0x000000ffc000720c */ /* 0x000fe20003fa6270 */
[----:B------:R-:W-:Y:S01]  /*1dbc0*/  @!P6 IMAD.MOV R123, RZ, RZ, -R123 ;  /* 0x000000ffff7be224 */ /* 0x000fe200078e0a7b */
[----:B------:R-:W-:-:S02]  /*1dbd0*/  ISETP.GE.AND P6, PT, R195, RZ, PT ;  /* 0x000000ffc300720c */ /* 0x000fc40003fc6270 */
[----:B------:R-:W-:Y:S02]  /*1dbe0*/  @!P2 IADD3 R93, -R93, RZ, RZ ;  /* 0x000000ff5d5da210 */ /* 0x000fe40007ffe1ff */
[----:B------:R-:W-:Y:S01]  /*1dbf0*/  ISETP.GT.U32.AND P2, PT, R247, R68, PT ;  /* 0x00000044f700720c */ /* 0x000fe20003f44070 */
[--C-:B------:R-:W-:Y:S01]  /*1dc00*/  @!P4 IMAD.IADD R53, R53, 0x1, -R247.reuse ;  /* 0x000000013535c824 */ /* 0x100fe200078e0af7 */
[----:B------:R-:W-:Y:S01]  /*1dc10*/  ISETP.GT.U32.AND P4, PT, R247, R73, PT ;  /* 0x00000049f700720c */ /* 0x000fe20003f84070 */
[----:B------:R-:W-:Y:S01]  /*1dc20*/  @!P1 IMAD.IADD R63, R63, 0x1, -R247 ;  /* 0x000000013f3f9824 */ /* 0x000fe200078e0af7 */
[----:B------:R-:W-:Y:S01]  /*1dc30*/  ISETP.GE.AND P1, PT, R145, RZ, PT ;  /* 0x000000ff9100720c */ /* 0x000fe20003f26270 */
[----:B------:R-:W-:Y:S01]  /*1dc40*/  @!P3 IMAD.MOV R78, RZ, RZ, -R78 ;  /* 0x000000ffff4eb224 */ /* 0x000fe200078e0a4e */
[C---:B------:R-:W-:Y:S01]  /*1dc50*/  ISETP.GT.U32.AND P3, PT, R247.reuse, R48, PT ;  /* 0x00000030f700720c */ /* 0x040fe20003f64070 */
[----:B------:R-:W-:Y:S01]  /*1dc60*/  @!P5 IMAD.MOV R88, RZ, RZ, -R88 ;  /* 0x000000ffff58d224 */ /* 0x000fe200078e0a58 */
[C---:B------:R-:W-:Y:S01]  /*1dc70*/  ISETP.GT.U32.AND P5, PT, R247.reuse, R63, PT ;  /* 0x0000003ff700720c */ /* 0x040fe20003fa4070 */
[----:B------:R-:W-:Y:S01]  /*1dc80*/  @!P6 IMAD.MOV R98, RZ, RZ, -R98 ;  /* 0x000000ffff62e224 */ /* 0x000fe200078e0a62 */
[----:B------:R-:W-:-:S03]  /*1dc90*/  ISETP.GT.U32.AND P6, PT, R247, R53, PT ;  /* 0x00000035f700720c */ /* 0x000fc60003fc4070 */
[--C-:B------:R-:W-:Y:S01]  /*1dca0*/  @!P2 IMAD.IADD R68, R68, 0x1, -R247.reuse ;  /* 0x000000014444a824 */ /* 0x100fe200078e0af7 */
[----:B------:R-:W-:Y:S01]  /*1dcb0*/  ISETP.GT.U32.AND P2, PT, R247, R38, PT ;  /* 0x00000026f700720c */ /* 0x000fe20003f44070 */
[----:B------:R-:W-:Y:S01]  /*1dcc0*/  @!P4 IMAD.IADD R73, R73, 0x1, -R247 ;  /* 0x000000014949c824 */ /* 0x000fe200078e0af7 */
[C---:B------:R-:W-:Y:S01]  /*1dcd0*/  ISETP.GT.U32.AND P4, PT, R247.reuse, R43, PT ;  /* 0x0000002bf700720c */ /* 0x040fe20003f84070 */
[----:B------:R-:W-:Y:S01]  /*1dce0*/  @!P1 IMAD.MOV R83, RZ, RZ, -R83 ;  /* 0x000000ffff539224 */ /* 0x000fe200078e0a53 */
[----:B------:R-:W-:Y:S02]  /*1dcf0*/  ISETP.GT.U32.AND P1, PT, R247, R58, PT ;  /* 0x0000003af700720c */ /* 0x000fe40003f24070 */
[----:B------:R-:W-:Y:S02]  /*1dd00*/  @!P3 IADD3 R48, R48, -R247, RZ ;  /* 0x800000f73030b210 */ /* 0x000fe40007ffe0ff */
[----:B------:R-:W-:Y:S01]  /*1dd10*/  ISETP.GE.AND P3, PT, R142, RZ, PT ;  /* 0x000000ff8e00720c */ /* 0x000fe20003f66270 */
[--C-:B------:R-:W-:Y:S01]  /*1dd20*/  @!P5 IMAD.IADD R63, R63, 0x1, -R247.reuse ;  /* 0x000000013f3fd824 */ /* 0x100fe200078e0af7 */
[----:B------:R-:W-:Y:S01]  /*1dd30*/  ISETP.GT.U32.AND P5, PT, R247, R33, PT ;  /* 0x00000021f700720c */ /* 0x000fe20003fa4070 */
[--C-:B------:R-:W-:Y:S01]  /*1dd40*/  @!P6 IMAD.IADD R53, R53, 0x1, -R247.reuse ;  /* 0x000000013535e824 */ /* 0x100fe200078e0af7 */
[----:B------:R-:W-:Y:S01]  /*1dd50*/  ISETP.GT.U32.AND P6, PT, R247, R28, PT ;  /* 0x0000001cf700720c */ /* 0x000fe20003fc4070 */
[--C-:B------:R-:W-:Y:S01]  /*1dd60*/  @!P2 IMAD.IADD R38, R38, 0x1, -R247.reuse ;  /* 0x000000012626a824 */ /* 0x100fe200078e0af7 */
[----:B------:R-:W-:Y:S01]  /*1dd70*/  ISETP.GE.AND P2, PT, R140, RZ, PT ;  /* 0x000000ff8c00720c */ /* 0x000fe20003f46270 */
[--C-:B------:R-:W-:Y:S01]  /*1dd80*/  @!P4 IMAD.IADD R43, R43, 0x1, -R247.reuse ;  /* 0x000000012b2bc824 */ /* 0x100fe200078e0af7 */
[----:B------:R-:W-:Y:S01]  /*1dd90*/  IADD3 R104, R251, 0x1f8, RZ ;  /* 0x000001f8fb687810 */ /* 0x000fe20007ffe0ff */
[----:B------:R-:W-:Y:S01]  /*1dda0*/  @!P1 IMAD.IADD R58, R58, 0x1, -R247 ;  /* 0x000000013a3a9824 */ /* 0x000fe200078e0af7 */
[----:B------:R-:W-:-:S02]  /*1ddb0*/  ISETP.GE.AND P1, PT, R144, RZ, PT ;  /* 0x000000ff9000720c */ /* 0x000fc40003f26270 */
[----:B------:R-:W-:Y:S01]  /*1ddc0*/  IABS R191, R104 ;  /* 0x0000006800bf7213 */ /* 0x000fe20000000000 */
[----:B------:R-:W-:Y:S01]  /*1ddd0*/  @!P3 IMAD.MOV R68, RZ, RZ, -R68 ;  /* 0x000000ffff44b224 */ /* 0x000fe200078e0a44 */
[----:B------:R-:W-:Y:S01]  /*1dde0*/  ISETP.GT.U32.AND P3, PT, R247, R43, PT ;  /* 0x0000002bf700720c */ /* 0x000fe20003f64070 */
[--C-:B------:R-:W-:Y:S01]  /*1ddf0*/  @!P5 IMAD.IADD R33, R33, 0x1, -R247.reuse ;  /* 0x000000012121d824 */ /* 0x100fe200078e0af7 */
[----:B------:R-:W-:Y:S01]  /*1de00*/  ISETP.GE.AND P5, PT, R106, RZ, PT ;  /* 0x000000ff6a00720c */ /* 0x000fe20003fa6270 */
[----:B------:R-:W-:Y:S01]  /*1de10*/  IMAD.HI.U32 R192, R246, R191, RZ ;  /* 0x000000bff6c07227 */ /* 0x000fe200078e00ff */
[----:B------:R-:W-:Y:S02]  /*1de20*/  ISETP.GE.AND P4, PT, R141, RZ, PT ;  /* 0x000000ff8d00720c */ /* 0x000fe40003f86270 */
[----:B------:R-:W-:Y:S01]  /*1de30*/  @!P2 IADD3 R58, -R58, RZ, RZ ;  /* 0x000000ff3a3aa210 */ /* 0x000fe20007ffe1ff */
[----:B------:R-:W-:Y:S01]  /*1de40*/  @!P6 IMAD.IADD R28, R28, 0x1, -R247 ;  /* 0x000000011c1ce824 */ /* 0x000fe200078e0af7 */
[----:B------:R-:W-:Y:S01]  /*1de50*/  ISETP.GT.U32.AND P2, PT, R247, R33, PT ;  /* 0x00000021f700720c */ /* 0x000fe20003f44070 */
[----:B------:R-:W-:-:S02]  /*1de60*/  IMAD.MOV R192, RZ, RZ, -R192 ;  /* 0x000000ffffc07224 */ /* 0x000fc400078e0ac0 */
[----:B------:R-:W-:Y:S01]  /*1de70*/  @!P1 IMAD.MOV R73, RZ, RZ, -R73 ;  /* 0x000000ffff499224 */ /* 0x000fe200078e0a49 */
[C---:B------:R-:W-:Y:S01]  /*1de80*/  ISETP.GT.U32.AND P6, PT, R247.reuse, R28, PT ;  /* 0x0000001cf700720c */ /* 0x040fe20003fc4070 */
[C---:B------:R-:W-:Y:S01]  /*1de90*/  IMAD R191, R247.reuse, R192, R191 ;  /* 0x000000c0f7bf7224 */ /* 0x040fe200078e02bf */
[----:B------:R-:W-:Y:S01]  /*1dea0*/  ISETP.GT.U32.AND P1, PT, R247, R48, PT ;  /* 0x00000030f700720c */ /* 0x000fe20003f24070 */
[----:B------:R-:W-:Y:S02]  /*1deb0*/  IMAD.MOV.U32 R192, RZ, RZ, R53 ;  /* 0x000000ffffc07224 */ /* 0x000fe400078e0035 */
[----:B------:R-:W-:Y:S01]  /*1dec0*/  @!P3 IMAD.IADD R43, R43, 0x1, -R247 ;  /* 0x000000012b2bb824 */ /* 0x000fe200078e0af7 */
[C---:B------:R-:W-:Y:S01]  /*1ded0*/  ISETP.GT.U32.AND P3, PT, R247.reuse, R13, PT ;  /* 0x0000000df700720c */ /* 0x040fe20003f64070 */
[----:B------:R-:W-:Y:S01]  /*1dee0*/  @!P5 IMAD.MOV R192, RZ, RZ, -R192 ;  /* 0x000000ffffc0d224 */ /* 0x000fe200078e0ac0 */
[C---:B------:R-:W-:Y:S01]  /*1def0*/  ISETP.GT.U32.AND P5, PT, R247.reuse, R23, PT ;  /* 0x00000017f700720c */ /* 0x040fe20003fa4070 */
[----:B------:R-:W-:Y:S01]  /*1df00*/  @!P4 IMAD.MOV R63, RZ, RZ, -R63 ;  /* 0x000000ffff3fc224 */ /* 0x000fe200078e0a3f */
[----:B------:R-:W-:Y:S01]  /*1df10*/  ISETP.GT.U32.AND P4, PT, R247, R38, PT ;  /* 0x00000026f700720c */ /* 0x000fe20003f84070 */
[--C-:B------:R-:W-:Y:S01]  /*1df20*/  @!P2 IMAD.IADD R33, R33, 0x1, -R247.reuse ;  /* 0x000000012121a824 */ /* 0x100fe200078e0af7 */
[----:B------:R-:W-:Y:S01]  /*1df30*/  ISETP.GE.AND P2, PT, R138, RZ, PT ;  /* 0x000000ff8a00720c */ /* 0x000fe20003f46270 */
[--C-:B------:R-:W-:Y:S01]  /*1df40*/  @!P6 IMAD.IADD R28, R28, 0x1, -R247.reuse ;  /* 0x000000011c1ce824 */ /* 0x100fe200078e0af7 */
[C---:B------:R-:W-:Y:S01]  /*1df50*/  ISETP.GT.U32.AND P6, PT, R247.reuse, R3, PT ;  /* 0x00000003f700720c */ /* 0x040fe20003fc4070 */
[----:B------:R-:W-:Y:S01]  /*1df60*/  @!P1 IMAD.IADD R48, R48, 0x1, -R247 ;  /* 0x0000000130309824 */ /* 0x000fe200078e0af7 */
[----:B------:R-:W-:-:S03]  /*1df70*/  ISETP.GT.U32.AND P1, PT, R247, R18, PT ;  /* 0x00000012f700720c */ /* 0x000fc60003f24070 */
        /* <DEDUP_REMOVED lines=8> */
[----:B------:R-:W-:Y:S02]  /*1e000*/  @!P6 IMAD.IADD R3, R3, 0x1, -R247 ;  /* 0x000000010303e824 */ /* 0x000fe400078e0af7 */
[----:B------:R-:W-:-:S02]  /*1e010*/  @!P1 IADD3 R18, R18, -R247, RZ ;  /* 0x800000f712129210 */ /* 0x000fc40007ffe0ff */
[----:B------:R-:W-:Y:S02]  /*1e020*/  ISETP.GE.AND P1, PT, R135, RZ, PT ;  /* 0x000000ff8700720c */ /* 0x000fe40003f26270 */
[----:B------:R-:W-:Y:S01]  /*1e030*/  @!P3 IMAD.MOV R33, RZ, RZ, -R33 ;  /* 0x000000ffff21b224 */ /* 0x000fe200078e0a21 */
[C---:B------:R-:W-:Y:S01]  /*1e040*/  ISETP.GT.U32.AND P3, PT, R247.reuse, R3, PT ;  /* 0x00000003f700720c */ /* 0x040fe20003f64070 */
[----:B------:R-:W-:Y:S01]  /*1e050*/  @!P5 IMAD.MOV R43, RZ, RZ, -R43 ;  /* 0x000000ffff2bd224 */ /* 0x000fe200078e0a2b */
[----:B------:R-:W-:Y:S01]  /*1e060*/  ISETP.GT.U32.AND P5, PT, R247, R18, PT ;  /* 0x00000012f700720c */ /* 0x000fe20003fa4070 */
[--C-:B------:R-:W-:Y:S01]  /*1e070*/  @!P4 IMAD.IADD R8, R8, 0x1, -R247.reuse ;  /* 0x000000010808c824 */ /* 0x100fe200078e0af7 */
[----:B------:R-:W-:Y:S01]  /*1e080*/  ISETP.GE.AND P4, PT, R105, RZ, PT ;  /* 0x000000ff6900720c */ /* 0x000fe20003f86270 */
[----:B------:R-:W-:Y:S01]  /*1e090*/  @!P2 IMAD.IADD R23, R23, 0x1, -R247 ;  /* 0x000000011717a824 */ /* 0x000fe200078e0af7 */
[----:B------:R-:W-:-:S04]  /*1e0a0*/  ISETP.GT.U32.AND P2, PT, R247, R172, PT ;  /* 0x000000acf700720c */ /* 0x000fc80003f44070 */
[----:B------:R-:W-:Y:S01]  /*1e0b0*/  @!P1 IMAD.MOV R38, RZ, RZ, -R38 ;  /* 0x000000ffff269224 */ /* 0x000fe200078e0a26 */
[----:B------:R-:W-:Y:S02]  /*1e0c0*/  ISETP.GT.U32.AND P1, PT, R247, R13, PT ;  /* 0x0000000df700720c */ /* 0x000fe40003f24070 */
[--C-:B------:R-:W-:Y:S01]  /*1e0d0*/  @!P3 IMAD.IADD R3, R3, 0x1, -R247.reuse ;  /* 0x000000010303b824 */ /* 0x100fe200078e0af7 */
[----:B------:R-:W-:Y:S02]  /*1e0e0*/  ISETP.GT.U32.AND P6, PT, R247, R8, PT ;  /* 0x00000008f700720c */ /* 0x000fe40003fc4070 */
[----:B------:R-:W-:Y:S01]  /*1e0f0*/  ISETP.GE.AND P3, PT, R131, RZ, PT ;  /* 0x000000ff8300720c */ /* 0x000fe20003f66270 */
[--C-:B------:R-:W-:Y:S01]  /*1e100*/  @!P5 IMAD.IADD R18, R18, 0x1, -R247.reuse ;  /* 0x000000011212d824 */ /* 0x100fe200078e0af7 */
[----:B------:R-:W-:Y:S01]  /*1e110*/  ISETP.GT.U32.AND P5, PT, R247, R174, PT ;  /* 0x000000aef700720c */ /* 0x000fe20003fa4070 */
[----:B------:R-:W-:Y:S01]  /*1e120*/  @!P2 IMAD.IADD R172, R172, 0x1, -R247 ;  /* 0x00000001acaca824 */ /* 0x000fe200078e0af7 */
[----:B------:R-:W-:-:S02]  /*1e130*/  @!P4 IADD3 R28, -R28, RZ, RZ ;  /* 0x000000ff1c1cc210 */ /* 0x000fc40007ffe1ff */
[----:B------:R-:W-:Y:S02]  /*1e140*/  ISETP.GT.U32.AND P4, PT, R247, R171, PT ;  /* 0x000000abf700720c */ /* 0x000fe40003f84070 */
[----:B------:R-:W-:Y:S01]  /*1e150*/  ISETP.GE.AND P2, PT, R130, RZ, PT ;  /* 0x000000ff8200720c */ /* 0x000fe20003f46270 */
[--C-:B------:R-:W-:Y:S01]  /*1e160*/  @!P1 IMAD.IADD R13, R13, 0x1, -R247.reuse ;  /* 0x000000010d0d9824 */ /* 0x100fe200078e0af7 */
[----:B------:R-:W-:Y:S01]  /*1e170*/  ISETP.GE.AND P1, PT, R132, RZ, PT ;  /* 0x000000ff8400720c */ /* 0x000fe20003f26270 */
[--C-:B------:R-:W-:Y:S01]  /*1e180*/  @!P6 IMAD.IADD R8, R8, 0x1, -R247.reuse ;  /* 0x000000010808e824 */ /* 0x100fe200078e0af7 */
[C---:B------:R-:W-:Y:S01]  /*1e190*/  ISETP.GT.U32.AND P6, PT, R247.reuse, R175, PT ;  /* 0x000000aff700720c */ /* 0x040fe20003fc4070 */
[----:B------:R-:W-:Y:S01]  /*1e1a0*/  @!P3 IMAD.MOV R18, RZ, RZ, -R18 ;  /* 0x000000ffff12b224 */ /* 0x000fe200078e0a12 */
[----:B------:R-:W-:Y:S01]  /*1e1b0*/  ISETP.GT.U32.AND P3, PT, R247, R172, PT ;  /* 0x000000acf700720c */ /* 0x000fe20003f64070 */
[----:B------:R-:W-:-:S04]  /*1e1c0*/  @!P5 IMAD.IADD R174, R174, 0x1, -R247 ;  /* 0x00000001aeaed824 */ /* 0x000fc800078e0af7 */
[----:B------:R-:W-:Y:S01]  /*1e1d0*/  @!P4 IMAD.IADD R171, R171, 0x1, -R247 ;  /* 0x00000001ababc824 */ /* 0x000fe200078e0af7 */
[C---:B------:R-:W-:Y:S01]  /*1e1e0*/  ISETP.GT.U32.AND P4, PT, R247.reuse, R176, PT ;  /* 0x000000b0f700720c */ /* 0x040fe20003f84070 */
[----:B------:R-:W-:Y:S01]  /*1e1f0*/  @!P2 IMAD.MOV R13, RZ, RZ, -R13 ;  /* 0x000000ffff0da224 */ /* 0x000fe200078e0a0d */
[----:B------:R-:W-:Y:S01]  /*1e200*/  ISETP.GT.U32.AND P2, PT, R247, R174, PT ;  /* 0x000000aef700720c */ /* 0x000fe20003f44070 */
[----:B------:R-:W-:Y:S01]  /*1e210*/  @!P1 IMAD.MOV R23, RZ, RZ, -R23 ;  /* 0x000000ffff179224 */ /* 0x000fe200078e0a17 */
[----:B------:R-:W-:Y:S02]  /*1e220*/  ISETP.GE.AND P5, PT, R129, RZ, PT ;  /* 0x000000ff8100720c */ /* 0x000fe40003fa6270 */
[----:B------:R-:W-:Y:S02]  /*1e230*/  ISETP.GT.U32.AND P1, PT, R247, R171, PT ;  /* 0x000000abf700720c */ /* 0x000fe40003f24070 */
[-C--:B------:R-:W-:Y:S02]  /*1e240*/  @!P6 IADD3 R175, R175, -R247.reuse, RZ ;  /* 0x800000f7afafe210 */ /* 0x080fe40007ffe0ff */
[----:B------:R-:W-:-:S02]  /*1e250*/  @!P3 IADD3 R172, R172, -R247, RZ ;  /* 0x800000f7acacb210 */ /* 0x000fc40007ffe0ff */
[----:B------:R-:W-:Y:S02]  /*1e260*/  ISETP.GE.AND P6, PT, R127, RZ, PT ;  /* 0x000000ff7f00720c */ /* 0x000fe40003fc6270 */
[C---:B------:R-:W-:Y:S01]  /*1e270*/  ISETP.GT.U32.AND P3, PT, R247.reuse, R180, PT ;  /* 0x000000b4f700720c */ /* 0x040fe20003f64070 */
[--C-:B------:R-:W-:Y:S01]  /*1e280*/  @!P4 IMAD.IADD R176, R176, 0x1, -R247.reuse ;  /* 0x00000001b0b0c824 */ /* 0x100fe200078e0af7 */
[C---:B------:R-:W-:Y:S01]  /*1e290*/  ISETP.GT.U32.AND P4, PT, R247.reuse, R175, PT ;  /* 0x000000aff700720c */ /* 0x040fe20003f84070 */
[--C-:B------:R-:W-:Y:S01]  /*1e2a0*/  @!P2 IMAD.IADD R174, R174, 0x1, -R247.reuse ;  /* 0x00000001aeaea824 */ /* 0x100fe200078e0af7 */
[C---:B------:R-:W-:Y:S01]  /*1e2b0*/  ISETP.GT.U32.AND P2, PT, R247.reuse, R181, PT ;  /* 0x000000b5f700720c */ /* 0x040fe20003f44070 */
[----:B------:R-:W-:Y:S01]  /*1e2c0*/  @!P5 IMAD.MOV R8, RZ, RZ, -R8 ;  /* 0x000000ffff08d224 */ /* 0x000fe200078e0a08 */
[----:B------:R-:W-:Y:S01]  /*1e2d0*/  ISETP.GT.U32.AND P5, PT, R247, R176, PT ;  /* 0x000000b0f700720c */ /* 0x000fe20003fa4070 */
[----:B------:R-:W-:Y:S01]  /*1e2e0*/  @!P1 IMAD.IADD R171, R171, 0x1, -R247 ;  /* 0x00000001abab9824 */ /* 0x000fe200078e0af7 */
[----:B------:R-:W-:-:S03]  /*1e2f0*/  ISETP.GT.U32.AND P1, PT, R247, R179, PT ;  /* 0x000000b3f700720c */ /* 0x000fc60003f24070 */
[----:B------:R-:W-:Y:S01]  /*1e300*/  @!P6 IMAD.MOV R3, RZ, RZ, -R3 ;  /* 0x000000ffff03e224 */ /* 0x000fe200078e0a03 */
[----:B------:R-:W-:Y:S01]  /*1e310*/  ISETP.GT.U32.AND P6, PT, R247, R177, PT ;  /* 0x000000b1f700720c */ /* 0x000fe20003fc4070 */
[--C-:B------:R-:W-:Y:S01]  /*1e320*/  @!P3 IMAD.IADD R180, R180, 0x1, -R247.reuse ;  /* 0x00000001b4b4b824 */ /* 0x100fe200078e0af7 */
[----:B------:R-:W-:Y:S01]  /*1e330*/  ISETP.GE.AND P3, PT, R112, RZ, PT ;  /* 0x000000ff7000720c */ /* 0x000fe20003f66270 */
[--C-:B------:R-:W-:Y:S01]  /*1e340*/  @!P4 IMAD.IADD R175, R175, 0x1, -R247.reuse ;  /* 0x00000001afafc824 */ /* 0x100fe200078e0af7 */
[----:B------:R-:W-:Y:S01]  /*1e350*/  ISETP.GT.U32.AND P4, PT, R247, R182, PT ;  /* 0x000000b6f700720c */ /* 0x000fe20003f84070 */
[--C-:B------:R-:W-:Y:S01]  /*1e360*/  @!P2 IMAD.IADD R181, R181, 0x1, -R247.reuse ;  /* 0x00000001b5b5a824 */ /* 0x100fe200078e0af7 */
[----:B------:R-:W-:Y:S01]  /*1e370*/  ISETP.GE.AND P2, PT, R111, RZ, PT ;  /* 0x000000ff6f00720c */ /* 0x000fe20003f46270 */
[--C-:B------:R-:W-:Y:S01]  /*1e380*/  @!P5 IMAD.IADD R176, R176, 0x1, -R247.reuse ;  /* 0x00000001b0b0d824 */ /* 0x100fe200078e0af7 */
[----:B------:R-:W-:Y:S01]  /*1e390*/  ISETP.GE.AND P5, PT, R126, RZ, PT ;  /* 0x000000ff7e00720c */ /* 0x000fe20003fa6270 */
[----:B------:R-:W-:Y:S01]  /*1e3a0*/  @!P1 IMAD.IADD R179, R179, 0x1, -R247 ;  /* 0x00000001b3b39824 */ /* 0x000fe200078e0af7 */
[----:B------:R-:W-:-:S03]  /*1e3b0*/  ISETP.GE.AND P1, PT, R124, RZ, PT ;  /* 0x000000ff7c00720c */ /* 0x000fc60003f26270 */
[----:B------:R-:W-:Y:S01]  /*1e3c0*/  @!P6 IMAD.IADD R177, R177, 0x1, -R247 ;  /* 0x00000001b1b1e824 */ /* 0x000fe200078e0af7 */
[----:B------:R-:W-:Y:S01]  /*1e3d0*/  ISETP.GE.AND P6, PT, R125, RZ, PT ;  /* 0x000000ff7d00720c */ /* 0x000fe20003fc6270 */
[----:B------:R-:W-:Y:S01]  /*1e3e0*/  @!P3 IMAD.MOV R175, RZ, RZ, -R175 ;  /* 0x000000ffffafb224 */ /* 0x000fe200078e0aaf */
[C---:B------:R-:W-:Y:S02]  /*1e3f0*/  ISETP.GT.U32.AND P3, PT, R247.reuse, R181, PT ;  /* 0x000000b5f700720c */ /* 0x040fe40003f64070 */
[----:B------:R-:W-:Y:S01]  /*1e400*/  @!P4 IADD3 R182, R182, -R247, RZ ;  /* 0x800000f7b6b6c210 */ /* 0x000fe20007ffe0ff */
[----:B------:R-:W-:Y:S01]  /*1e410*/  @!P2 IMAD.MOV R176, RZ, RZ, -R176 ;  /* 0x000000ffffb0a224 */ /* 0x000fe200078e0ab0 */
[C---:B------:R-:W-:Y:S02]  /*1e420*/  ISETP.GT.U32.AND P4, PT, R247.reuse, R177, PT ;  /* 0x000000b1f700720c */ /* 0x040fe40003f84070 */
[C---:B------:R-:W-:Y:S01]  /*1e430*/  ISETP.GT.U32.AND P2, PT, R247.reuse, R184, PT ;  /* 0x000000b8f700720c */ /* 0x040fe20003f44070 */
[----:B------:R-:W-:Y:S01]  /*1e440*/  @!P5 IMAD.MOV R171, RZ, RZ, -R171 ;  /* 0x000000ffffabd224 */ /* 0x000fe200078e0aab */
[C---:B------:R-:W-:Y:S01]  /*1e450*/  ISETP.GT.U32.AND P5, PT, R247.reuse, R179, PT ;  /* 0x000000b3f700720c */ /* 0x040fe20003fa4070 */
[----:B------:R-:W-:Y:S01]  /*1e460*/  @!P1 IMAD.MOV R174, RZ, RZ, -R174 ;  /* 0x000000ffffae9224 */ /* 0x000fe200078e0aae */
[----:B------:R-:W-:Y:S01]  /*1e470*/  ISETP.GT.U32.AND P1, PT, R247, R180, PT ;  /* 0x000000b4f700720c */ /* 0x000fe20003f24070 */
[----:B------:R-:W-:Y:S01]  /*1e480*/  @!P6 IMAD.MOV R172, RZ, RZ, -R172 ;  /* 0x000000fffface224 */ /* 0x000fe200078e0aac */
[----:B-1----:R-:W-:-:S02]  /*1e490*/  IADD3 R107, R251, 0x1f9, RZ ;  /* 0x000001f9fb6b7810 */ /* 0x002fc40007ffe0ff */
[----:B------:R-:W-:Y:S02]  /*1e4a0*/  @!P3 IADD3 R181, R181, -R247, RZ ;  /* 0x800000f7b5b5b210 */ /* 0x000fe40007ffe0ff */
[C---:B------:R-:W-:Y:S02]  /*1e4b0*/  ISETP.GT.U32.AND P6, PT, R247.reuse, R182, PT ;  /* 0x000000b6f700720c */ /* 0x040fe40003fc4070 */
[----:B------:R-:W-:Y:S02]  /*1e4c0*/  ISETP.GT.U32.AND P3, PT, R247, R186, PT ;  /* 0x000000baf700720c */ /* 0x000fe40003f64070 */
[----:B------:R-:W-:Y:S01]  /*1e4d0*/  IABS R194, R107 ;  /* 0x0000006b00c27213 */ /* 0x000fe20000000000 */
[--C-:B------:R-:W-:Y:S01]  /*1e4e0*/  @!P4 IMAD.IADD R177, R177, 0x1, -R247.reuse ;  /* 0x00000001b1b1c824 */ /* 0x100fe200078e0af7 */
[C---:B------:R-:W-:Y:S01]  /*1e4f0*/  ISETP.GT.U32.AND P4, PT, R247.reuse, R178, PT ;  /* 0x000000b2f700720c */ /* 0x040fe20003f84070 */
[----:B------:R-:W-:Y:S01]  /*1e500*/  @!P2 IMAD.IADD R184, R184, 0x1, -R247 ;  /* 0x00000001b8b8a824 */ /* 0x000fe200078e0af7 */
[----:B------:R-:W-:Y:S01]  /*1e510*/  ISETP.GT.U32.AND P2, PT, R247, R191, PT ;  /* 0x000000bff700720c */ /* 0x000fe20003f44070 */
[----:B------:R-:W-:-:S04]  /*1e520*/  IMAD.HI.U32 R195, R246, R194, RZ ;  /* 0x000000c2f6c37227 */ /* 0x000fc800078e00ff */
[--C-:B------:R-:W-:Y:S01]  /*1e530*/  @!P5 IMAD.IADD R179, R179, 0x1, -R247.reuse ;  /* 0x00000001b3b3d824 */ /* 0x100fe200078e0af7 */
[----:B------:R-:W-:Y:S01]  /*1e540*/  ISETP.GE.AND P5, PT, R122, RZ, PT ;  /* 0x000000ff7a00720c */ /* 0x000fe20003fa6270 */
[----:B------:R-:W-:Y:S01]  /*1e550*/  @!P1 IMAD.IADD R180, R180, 0x1, -R247 ;  /* 0x00000001b4b49824 */ /* 0x000fe200078e0af7 */
[----:B------:R-:W-:Y:S01]  /*1e560*/  ISETP.GT.U32.AND P1, PT, R247, R187, PT ;  /* 0x000000bbf700720c */ /* 0x000fe20003f24070 */
[----:B------:R-:W-:Y:S01]  /*1e570*/  IMAD.MOV R195, RZ, RZ, -R195 ;  /* 0x000000ffffc37224 */ /* 0x000fe200078e0ac3 */
[----:B------:R-:W-:Y:S01]  /*1e580*/  IADD3 R106, R251, 0x1fa, RZ ;  /* 0x000001fafb6a7810 */ /* 0x000fe20007ffe0ff */
[--C-:B------:R-:W-:Y:S01]  /*1e590*/  @!P6 IMAD.IADD R182, R182, 0x1, -R247.reuse ;  /* 0x00000001b6b6e824 */ /* 0x100fe200078e0af7 */
[----:B------:R-:W-:Y:S01]  /*1e5a0*/  ISETP.GE.AND P6, PT, R121, RZ, PT ;  /* 0x000000ff7900720c */ /* 0x000fe20003fc6270 */
[----:B------:R-:W-:Y:S01]  /*1e5b0*/  @!P3 IMAD.IADD R186, R186, 0x1, -R247 ;  /* 0x00000001babab824 */ /* 0x000fe200078e0af7 */
[----:B------:R-:W-:Y:S01]  /*1e5c0*/  ISETP.GE.AND P3, PT, R117, RZ, PT ;  /* 0x000000ff7500720c */ /* 0x000fe20003f66270 */
[----:B------:R-:W-:Y:S01]  /*1e5d0*/  IMAD R53, R247, R195, R194 ;  /* 0x000000c3f7357224 */ /* 0x000fe200078e02c2 */
[----:B------:R-:W-:-:S02]  /*1e5e0*/  IADD3 R105, R251, 0x1fb, RZ ;  /* 0x000001fbfb697810 */ /* 0x000fc40007ffe0ff */
[----:B------:R-:W-:Y:S01]  /*1e5f0*/  IABS R194, R106 ;  /* 0x0000006a00c27213 */ /* 0x000fe20000000000 */
[--C-:B------:R-:W-:Y:S01]  /*1e600*/  @!P4 IMAD.IADD R178, R178, 0x1, -R247.reuse ;  /* 0x00000001b2b2c824 */ /* 0x100fe200078e0af7 */
[----:B------:R-:W-:Y:S01]  /*1e610*/  IABS R196, R105 ;  /* 0x0000006900c47213 */ /* 0x000fe20000000000 */
[----:B------:R-:W-:Y:S01]  /*1e620*/  @!P2 IMAD.IADD R191, R191, 0x1, -R247 ;  /* 0x00000001bfbfa824 */ /* 0x000fe200078e0af7 */
[----:B------:R-:W-:Y:S01]  /*1e630*/  ISETP.GT.U32.AND P2, PT, R247, R184, PT ;  /* 0x000000b8f700720c */ /* 0x000fe20003f44070 */
[----:B------:R-:W-:-:S04]  /*1e640*/  IMAD.HI.U32 R195, R246, R194, RZ ;  /* 0x000000c2f6c37227 */ /* 0x000fc800078e00ff */
[----:B------:R-:W-:Y:S01]  /*1e650*/  @!P5 IMAD.MOV R177, RZ, RZ, -R177 ;  /* 0x000000ffffb1d224 */ /* 0x000fe200078e0ab1 */
[----:B------:R-:W-:Y:S01]  /*1e660*/  ISETP.GT.U32.AND P5, PT, R247, R178, PT ;  /* 0x000000b2f700720c */ /* 0x000fe20003fa4070 */
[----:B------:R-:W-:Y:S01]  /*1e670*/  IMAD.HI.U32 R197, R246, R196, RZ ;  /* 0x000000c4f6c57227 */ /* 0x000fe200078e00ff */
[----:B------:R-:W-:-:S03]  /*1e680*/  @!P6 IADD3 R179, -R179, RZ, RZ ;  /* 0x000000ffb3b3e210 */ /* 0x000fc60007ffe1ff */
[----:B------:R-:W-:Y:S01]  /*1e690*/  @!P1 IMAD.IADD R187, R187, 0x1, -R247 ;  /* 0x00000001bbbb9824 */ /* 0x000fe200078e0af7 */
[----:B------:R-:W-:Y:S01]  /*1e6a0*/  ISETP.GE.AND P1, PT, R119, RZ, PT ;  /* 0x000000ff7700720c */ /* 0x000fe20003f26270 */
[----:B------:R-:W-:Y:S01]  /*1e6b0*/  IMAD.MOV R195, RZ, RZ, -R195 ;  /* 0x000000ffffc37224 */ /* 0x000fe200078e0ac3 */
[C---:B------:R-:W-:Y:S01]  /*1e6c0*/  ISETP.GT.U32.AND P6, PT, R247.reuse, R186, PT ;  /* 0x000000baf700720c */ /* 0x040fe20003fc4070 */
[----:B------:R-:W-:Y:S01]  /*1e6d0*/  @!P3 IMAD.MOV R182, RZ, RZ, -R182 ;  /* 0x000000ffffb6b224 */ /* 0x000fe200078e0ab6 */
[C---:B------:R-:W-:Y:S01]  /*1e6e0*/  ISETP.GT.U32.AND P3, PT, R247.reuse, R53, PT ;  /* 0x00000035f700720c */ /* 0x040fe20003f64070 */
[----:B------:R-:W-:Y:S02]  /*1e6f0*/  IMAD.MOV R197, RZ, RZ, -R197 ;  /* 0x000000ffffc57224 */ /* 0x000fe400078e0ac5 */
[C---:B------:R-:W-:Y:S02]  /*1e700*/  IMAD R194, R247.reuse, R195, R194 ;  /* 0x000000c3f7c27224 */ /* 0x040fe400078e02c2 */
[----:B------:R-:W-:-:S02]  /*1e710*/  IMAD R196, R247, R197, R196 ;  /* 0x000000c5f7c47224 */ /* 0x000fc400078e02c4 */
[--C-:B------:R-:W-:Y:S01]  /*1e720*/  @!P2 IMAD.IADD R184, R184, 0x1, -R247.reuse ;  /* 0x00000001b8b8a824 */ /* 0x100fe200078e0af7 */
[----:B------:R-:W-:Y:S01]  /*1e730*/  ISETP.GT.U32.AND P2, PT, R247, R194, PT ;  /* 0x000000c2f700720c */ /* 0x000fe20003f44070 */
[----:B------:R-:W-:Y:S01]  /*1e740*/  @!P5 IMAD.IADD R178, R178, 0x1, -R247 ;  /* 0x00000001b2b2d824 */ /* 0x000fe200078e0af7 */
[----:B------:R-:W-:Y:S01]  /*1e750*/  IADD3 R116, R251, 0x1fc, RZ ;  /* 0x000001fcfb747810 */ /* 0x000fe20007ffe0ff */
[----:B------:R-:W-:Y:S01]  /*1e760*/  @!P1 IMAD.MOV R181, RZ, RZ, -R181 ;  /* 0x000000ffffb59224 */ /* 0x000fe200078e0ab5 */
[----:B------:R-:W-:Y:S01]  /*1e770*/  ISETP.GT.U32.AND P5, PT, R247, R196, PT ;  /* 0x000000c4f700720c */ /* 0x000fe20003fa4070 */
[----:B------:R-:W-:Y:S01]  /*1e780*/  STL [R1+0x2f14], R104 ;  /* 0x002f146801007387 */ /* 0x000fe20000100800 */
[----:B------:R-:W-:Y:S01]  /*1e790*/  IADD3 R112, R251, 0x1fd, RZ ;  /* 0x000001fdfb707810 */ /* 0x000fe20007ffe0ff */
[--C-:B------:R-:W-:Y:S01]  /*1e7a0*/  @!P6 IMAD.IADD R186, R186, 0x1, -R247.reuse ;  /* 0x00000001babae824 */ /* 0x100fe200078e0af7 */
[----:B------:R-:W-:Y:S01]  /*1e7b0*/  ISETP.GT.U32.AND P1, PT, R247, R191, PT ;  /* 0x000000bff700720c */ /* 0x000fe20003f24070 */
[----:B------:R1:W-:Y:S01]  /*1e7c0*/  STL [R1+0x2f0c], R107 ;  /* 0x002f0c6b01007387 */ /* 0x0003e20000100800 */
[----:B------:R-:W-:Y:S01]  /*1e7d0*/  IADD3 R111, R251, 0x1fe, RZ ;  /* 0x000001fefb6f7810 */ /* 0x000fe20007ffe0ff */
[----:B------:R-:W-:Y:S01]  /*1e7e0*/  @!P3 IMAD.IADD R53, R53, 0x1, -R247 ;  /* 0x000000013535b824 */ /* 0x000fe200078e0af7 */
[----:B------:R-:W-:Y:S01]  /*1e7f0*/  IABS R195, R116 ;  /* 0x0000007400c37213 */ /* 0x000fe20000000000 */
[----:B------:R-:W-:Y:S01]  /*1e800*/  STL [R1+0x2efc], R106 ;  /* 0x002efc6a01007387 */ /* 0x000fe20000100800 */
[----:B------:R-:W-:-:S02]  /*1e810*/  ISETP.GE.AND P6, PT, R114, RZ, PT ;  /* 0x000000ff7200720c */ /* 0x000fc40003fc6270 */
[----:B------:R-:W-:Y:S01]  /*1e820*/  ISETP.GE.AND P3, PT, R109, RZ, PT ;  /* 0x000000ff6d00720c */ /* 0x000fe20003f66270 */
[----:B------:R4:W-:Y:S01]  /*1e830*/  STL [R1+0x2ef8], R105 ;  /* 0x002ef86901007387 */ /* 0x0009e20000100800 */
[----:B------:R-:W-:-:S03]  /*1e840*/  IMAD.HI.U32 R197, R246, R195, RZ ;  /* 0x000000c3f6c57227 */ /* 0x000fc600078e00ff */
[----:B------:R-:W-:Y:S01]  /*1e850*/  STL [R1+0x2ef0], R116 ;  /* 0x002ef07401007387 */ /* 0x000fe20000100800 */
[----:B------:R-:W-:-:S03]  /*1e860*/  @!P2 IMAD.IADD R194, R194, 0x1, -R247 ;  /* 0x00000001c2c2a824 */ /* 0x000fc600078e0af7 */
[----:B------:R-:W-:Y:S04]  /*1e870*/  STL [R1+0x2edc], R112 ;  /* 0x002edc7001007387 */ /* 0x000fe80000100800 */
[----:B------:R-:W-:Y:S04]  /*1e880*/  STL [R1+0x2ed8], R111 ;  /* 0x002ed86f01007387 */ /* 0x000fe80000100800 */
[----:B------:R-:W2:Y:S01]  /*1e890*/  LDL.LU R119, [R1+0x3b8] ;  /* 0x0003b80001777983 */ /* 0x000ea20000300800 */
[----:B------:R-:W-:-:S03]  /*1e8a0*/  IMAD.MOV R197, RZ, RZ, -R197 ;  /* 0x000000ffffc57224 */ /* 0x000fc600078e0ac5 */
[----:B------:R-:W2:Y:S01]  /*1e8b0*/  LDL.LU R126, [R1+0x70] ;  /* 0x00007000017e7983 */ /* 0x000ea20000300800 */
[----:B------:R-:W-:-:S03]  /*1e8c0*/  @!P5 IMAD.IADD R196, R196, 0x1, -R247 ;  /* 0x00000001c4c4d824 */ /* 0x000fc600078e0af7 */
[----:B------:R-:W2:Y:S01]  /*1e8d0*/  LDL.LU R129, [R1+0x68] ;  /* 0x0000680001817983 */ /* 0x000ea20000300800 */
[----:B------:R-:W-:-:S03]  /*1e8e0*/  @!P1 IADD3 R191, R191, -R247, RZ ;  /* 0x800000f7bfbf9210 */ /* 0x000fc60007ffe0ff */
[----:B------:R-:W2:Y:S01]  /*1e8f0*/  LDL.LU R135, [R1+0x60] ;  /* 0x0000600001877983 */ /* 0x000ea20000300800 */
[----:B------:R-:W-:-:S03]  /*1e900*/  ISETP.GT.U32.AND P5, PT, R247, R194, PT ;  /* 0x000000c2f700720c */ /* 0x000fc60003fa4070 */
[----:B------:R-:W2:Y:S01]  /*1e910*/  LDL.LU R140, [R1+0x5c] ;  /* 0x00005c00018c7983 */ /* 0x000ea20000300800 */
[----:B------:R-:W-:-:S03]  /*1e920*/  ISETP.GE.AND P1, PT, R110, RZ, PT ;  /* 0x000000ff6e00720c */ /* 0x000fc60003f26270 */
[----:B------:R-:W2:Y:S01]  /*1e930*/  LDL.LU R122, [R1+0x58] ;  /* 0x00005800017a7983 */ /* 0x000ea20000300800 */
[----:B------:R-:W-:-:S03]  /*1e940*/  IMAD R195, R247, R197, R195 ;  /* 0x000000c5f7c37224 */ /* 0x000fc600078e02c3 */
[----:B------:R-:W2:Y:S01]  /*1e950*/  LDL.LU R141, [R1+0x50] ;  /* 0x00005000018d7983 */ /* 0x000ea20000300800 */
[----:B------:R-:W-:Y:S01]  /*1e960*/  @!P6 IMAD.MOV R178, RZ, RZ, -R178 ;  /* 0x000000ffffb2e224 */ /* 0x000fe200078e0ab2 */
[----:B------:R-:W-:Y:S01]  /*1e970*/  IABS R198, R112 ;  /* 0x0000007000c67213 */ /* 0x000fe20000000000 */
[----:B------:R-:W-:Y:S01]  /*1e980*/  @!P3 IMAD.MOV R186, RZ, RZ, -R186 ;  /* 0x000000ffffbab224 */ /* 0x000fe200078e0aba */
[----:B------:R-:W2:Y:S01]  /*1e990*/  LDL.LU R127, [R1+0x4c] ;  /* 0x00004c00017f7983 */ /* 0x000ea20000300800 */
[----:B------:R-:W-:Y:S02]  /*1e9a0*/  IABS R197, R111 ;  /* 0x0000006f00c57213 */ /* 0x000fe40000000000 */
[----:B------:R-:W-:Y:S01]  /*1e9b0*/  ISETP.GT.U32.AND P6, PT, R247, R196, PT ;  /* 0x000000c4f700720c */ /* 0x000fe20003fc4070 */
[----:B------:R-:W2:Y:S01]  /*1e9c0*/  LDL.LU R110, [R1+0x44] ;  /* 0x00004400016e7983 */ /* 0x000ea20000300800 */
[----:B------:R-:W-:Y:S02]  /*1e9d0*/  ISETP.GE.AND P3, PT, R107, RZ, PT ;  /* 0x000000ff6b00720c */ /* 0x000fe40003f66270 */
[----:B------:R-:W-:Y:S01]  /*1e9e0*/  ISETP.GE.AND P2, PT, R104, RZ, PT ;  /* 0x000000ff6800720c */ /* 0x000fe20003f46270 */
[----:B------:R-:W2:Y:S01]  /*1e9f0*/  LDL.LU R130, [R1+0x40] ;  /* 0x0000400001827983 */ /* 0x000ea20000300800 */
[----:B------:R-:W-:-:S03]  /*1ea00*/  ISETP.GE.AND P4, PT, R120, RZ, PT ;  /* 0x000000ff7800720c */ /* 0x000fc60003f86270 */
[----:B-1----:R-:W2:Y:S01]  /*1ea10*/  LDL.LU R107, [R1+0x3c] ;  /* 0x00003c00016b7983 */ /* 0x002ea20000300800 */
[----:B------:R-:W-:-:S03]  /*1ea20*/  IMAD.MOV.U32 R117, RZ, RZ, c[0x0][0x180] ;  /* 0x00006000ff757624 */ /* 0x000fc600078e00ff */
[----:B------:R-:W2:Y:S01]  /*1ea30*/  LDL.LU R138, [R1+0x38] ;  /* 0x00003800018a7983 */ /* 0x000ea20000300800 */
[----:B------:R-:W-:-:S03]  /*1ea40*/  IMAD.HI.U32 R199, R246, R198, RZ ;  /* 0x000000c6f6c77227 */ /* 0x000fc600078e00ff */
[----:B------:R-:W2:Y:S01]  /*1ea50*/  LDL.LU R145, [R1+0x34] ;  /* 0x0000340001917983 */ /* 0x000ea20000300800 */
[----:B------:R-:W-:-:S03]  /*1ea60*/  IMAD.HI.U32 R251, R246, R197, RZ ;  /* 0x000000c5f6fb7227 */ /* 0x000fc600078e00ff */
[----:B------:R-:W2:Y:S04]  /*1ea70*/  LDL.LU R120, [R1+0x30] ;  /* 0x0000300001787983 */ /* 0x000ea80000300800 */
[----:B------:R-:W2:Y:S01]  /*1ea80*/  LDL.LU R121, [R1+0x2c] ;  /* 0x00002c0001797983 */ /* 0x000ea20000300800 */
[----:B------:R-:W-:-:S03]  /*1ea90*/  IMAD.MOV R246, RZ, RZ, -R199 ;  /* 0x000000fffff67224 */ /* 0x000fc600078e0ac7 */
[----:B------:R-:W2:Y:S01]  /*1eaa0*/  LDL.LU R124, [R1+0x28] ;  /* 0x00002800017c7983 */ /* 0x000ea20000300800 */
[----:B------:R-:W-:-:S03]  /*1eab0*/  IADD3 R104, R117, 0x3f, RZ ;  /* 0x0000003f75687810 */ /* 0x000fc60007ffe0ff */
[----:B------:R-:W2:Y:S01]  /*1eac0*/  LDL.LU R125, [R1+0x24] ;  /* 0x00002400017d7983 */ /* 0x000ea20000300800 */
[----:B------:R-:W-:-:S03]  /*1ead0*/  IMAD.MOV R199, RZ, RZ, -R251 ;  /* 0x000000ffffc77224 */ /* 0x000fc600078e0afb */
[----:B------:R-:W2:Y:S01]  /*1eae0*/  LDL.LU R132, [R1+0x20] ;  /* 0x0000200001847983 */ /* 0x000ea20000300800 */
[--C-:B------:R-:W-:Y:S01]  /*1eaf0*/  @!P5 IMAD.IADD R194, R194, 0x1, -R247.reuse ;  /* 0x00000001c2c2d824 */ /* 0x100fe200078e0af7 */
[----:B------:R-:W-:Y:S02]  /*1eb00*/  ISETP.GE.AND P5, PT, R105, RZ, PT ;  /* 0x000000ff6900720c */ /* 0x000fe40003fa6270 */
[----:B------:R-:W2:Y:S01]  /*1eb10*/  LDL.LU R136, [R1+0x1c] ;  /* 0x00001c0001887983 */ /* 0x000ea20000300800 */
[----:B------:R-:W-:-:S03]  /*1eb20*/  @!P6 IMAD.IADD R196, R196, 0x1, -R247 ;  /* 0x00000001c4c4e824 */ /* 0x000fc600078e0af7 */
[----:B------:R-:W2:Y:S01]  /*1eb30*/  LDL.LU R142, [R1+0x14] ;  /* 0x00001400018e7983 */ /* 0x000ea20000300800 */
[----:B------:R-:W-:-:S03]  /*1eb40*/  @!P2 IADD3 R191, -R191, RZ, RZ ;  /* 0x000000ffbfbfa210 */ /* 0x000fc60007ffe1ff */
[----:B------:R-:W2:Y:S01]  /*1eb50*/  LDL.LU R251, [R1+0x10] ;  /* 0x0000100001fb7983 */ /* 0x000ea20000300800 */
[----:B------:R-:W-:-:S03]  /*1eb60*/  ISETP.GT.AND P6, PT, R104, 0x3f, PT ;  /* 0x0000003f6800780c */ /* 0x000fc60003fc4270 */
[----:B----4-:R-:W4:Y:S01]  /*1eb70*/  LDL.LU R105, [R1+0xc] ;  /* 0x00000c0001697983 */ /* 0x010f220000300800 */
[----:B------:R-:W-:-:S03]  /*1eb80*/  ISETP.GE.AND P2, PT, R106, RZ, PT ;  /* 0x000000ff6a00720c */ /* 0x000fc60003f46270 */
[----:B------:R-:W4:Y:S04]  /*1eb90*/  LDL.LU R109, [R1+0x8] ;  /* 0x00000800016d7983 */ /* 0x000f280000300800 */
[----:B------:R-:W4:Y:S04]  /*1eba0*/  LDL.LU R144, [R1+0x4] ;  /* 0x0000040001907983 */ /* 0x000f280000300800 */
[----:B------:R-:W4:Y:S04]  /*1ebb0*/  LDL.LU R104, [R1] ;  /* 0x0000000001687983 */ /* 0x000f280000300800 */
[----:B------:R-:W4:Y:S04]  /*1ebc0*/  LDL.LU R106, [R1+0xcc] ;  /* 0x0000cc00016a7983 */ /* 0x000f280000300800 */
[----:B------:R-:W4:Y:S01]  /*1ebd0*/  LDL.LU R131, [R1+0xe4] ;  /* 0x0000e40001837983 */ /* 0x000f220000300800 */
[----:B------:R-:W-:Y:S01]  /*1ebe0*/  @!P4 IMAD.MOV R180, RZ, RZ, -R180 ;  /* 0x000000ffffb4c224 */ /* 0x000fe200078e0ab4 */
[----:B------:R-:W-:-:S13]  /*1ebf0*/  ISETP.GT.U32.AND P4, PT, R247, R187, PT ;  /* 0x000000bbf700720c */ /* 0x000fda0003f84070 */
[----:B------:R-:W-:Y:S01]  /*1ec00*/  @!P4 IMAD.IADD R187, R187, 0x1, -R247 ;  /* 0x00000001bbbbc824 */ /* 0x000fe200078e0af7 */
[----:B------:R-:W-:-:S13]  /*1ec10*/  ISETP.GE.AND P4, PT, R115, RZ, PT ;  /* 0x000000ff7300720c */ /* 0x000fda0003f86270 */
[----:B------:R-:W-:Y:S01]  /*1ec20*/  @!P4 IMAD.MOV R184, RZ, RZ, -R184 ;  /* 0x000000ffffb8c224 */ /* 0x000fe200078e0ab8 */
[C---:B------:R-:W-:Y:S01]  /*1ec30*/  ISETP.GT.U32.AND P4, PT, R247.reuse, R53, PT ;  /* 0x00000035f700720c */ /* 0x040fe20003f84070 */
[C---:B------:R-:W-:Y:S02]  /*1ec40*/  IMAD R198, R247.reuse, R246, R198 ;  /* 0x000000f6f7c67224 */ /* 0x040fe400078e02c6 */
[----:B------:R-:W-:-:S10]  /*1ec50*/  IMAD R197, R247, R199, R197 ;  /* 0x000000c7f7c57224 */ /* 0x000fd400078e02c5 */
[----:B------:R-:W-:Y:S01]  /*1ec60*/  @!P4 IMAD.IADD R53, R53, 0x1, -R247 ;  /* 0x000000013535c824 */ /* 0x000fe200078e0af7 */
[C---:B------:R-:W-:Y:S01]  /*1ec70*/  ISETP.GT.U32.AND P4, PT, R247.reuse, R195, PT ;  /* 0x000000c3f700720c */ /* 0x040fe20003f84070 */
[----:B------:R-:W-:Y:S01]  /*1ec80*/  @!P1 IMAD.MOV R187, RZ, RZ, -R187 ;  /* 0x000000ffffbb9224 */ /* 0x000fe200078e0abb */
[----:B------:R-:W-:Y:S02]  /*1ec90*/  ISETP.NE.AND P1, PT, RZ, c[0x0][0x17c], PT ;  /* 0x00005f00ff007a0c */ /* 0x000fe40003f25270 */
[----:B------:R-:W-:Y:S01]  /*1eca0*/  LOP3.LUT R199, RZ, c[0x0][0x17c], RZ, 0x33, !PT ;  /* 0x00005f00ffc77a12 */ /* 0x000fe200078e33ff */
[----:B------:R-:W-:Y:S01]  /*1ecb0*/  @!P3 IMAD.MOV R53, RZ, RZ, -R53 ;  /* 0x000000ffff35b224 */ /* 0x000fe200078e0a35 */
[----:B------:R-:W-:Y:S02]  /*1ecc0*/  SEL R114, RZ, 0x4, !P6 ;  /* 0x00000004ff727807 */ /* 0x000fe40007000000 */
[C---:B------:R-:W-:Y:S02]  /*1ecd0*/  ISETP.GT.U32.AND P6, PT, R247.reuse, R198, PT ;  /* 0x000000c6f700720c */ /* 0x040fe40003fc4070 */
[----:B------:R-:W-:-:S02]  /*1ece0*/  ISETP.GT.U32.AND P3, PT, R247, R197, PT ;  /* 0x000000c5f700720c */ /* 0x000fc40003f64070 */
[----:B---3--:R-:W-:Y:S01]  /*1ecf0*/  SEL R139, R199, R139, !P1 ;  /* 0x0000008bc78b7207 */ /* 0x008fe20004800000 */
[----:B------:R-:W-:Y:S01]  /*1ed00*/  @!P4 IMAD.IADD R195, R195, 0x1, -R247 ;  /* 0x00000001c3c3c824 */ /* 0x000fe200078e0af7 */
[C---:B------:R-:W-:Y:S01]  /*1ed10*/  SEL R246, R199.reuse, R252, !P1 ;  /* 0x000000fcc7f67207 */ /* 0x040fe20004800000 */
[----:B------:R-:W-:Y:S01]  /*1ed20*/  @!P2 IMAD.MOV R194, RZ, RZ, -R194 ;  /* 0x000000ffffc2a224 */ /* 0x000fe200078e0ac2 */
[C---:B--2---:R-:W-:Y:S02]  /*1ed30*/  SEL R119, R199.reuse, R119, !P1 ;  /* 0x00000077c7777207 */ /* 0x044fe40004800000 */
[C---:B------:R-:W-:Y:S02]  /*1ed40*/  SEL R126, R199.reuse, R126, !P1 ;  /* 0x0000007ec77e7207 */ /* 0x040fe40004800000 */
[C---:B------:R-:W-:Y:S02]  /*1ed50*/  SEL R129, R199.reuse, R129, !P1 ;  /* 0x00000081c7817207 */ /* 0x040fe40004800000 */
[----:B------:R-:W-:-:S02]  /*1ed60*/  SEL R135, R199, R135, !P1 ;  /* 0x00000087c7877207 */ /* 0x000fc40004800000 */
[C---:B------:R-:W-:Y:S02]  /*1ed70*/  SEL R140, R199.reuse, R140, !P1 ;  /* 0x0000008cc78c7207 */ /* 0x040fe40004800000 */
[C---:B------:R-:W-:Y:S02]  /*1ed80*/  SEL R122, R199.reuse, R122, !P1 ;  /* 0x0000007ac77a7207 */ /* 0x040fe40004800000 */
[C---:B------:R-:W-:Y:S02]  /*1ed90*/  SEL R141, R199.reuse, R141, !P1 ;  /* 0x0000008dc78d7207 */ /* 0x040fe40004800000 */
        /* <DEDUP_REMOVED lines=13> */
[C---:B----4-:R-:W-:Y:S02]  /*1ee70*/  SEL R105, R199.reuse, R105, !P1 ;  /* 0x00000069c7697207 */ /* 0x050fe40004800000 */
[----:B------:R-:W-:-:S02]  /*1ee80*/  SEL R142, R199, R142, !P1 ;  /* 0x0000008ec78e7207 */ /* 0x000fc40004800000 */
[C---:B------:R-:W-:Y:S02]  /*1ee90*/  SEL R251, R199.reuse, R104, !P1 ;  /* 0x00000068c7fb7207 */ /* 0x040fe40004800000 */
[----:B------:R-:W-:Y:S01]  /*1eea0*/  SEL R104, R199, R131, !P1 ;  /* 0x00000083c7687207 */ /* 0x000fe20004800000 */
[----:B------:R-:W-:-:S03]  /*1eeb0*/  IMAD R131, R139, c[0x0][0x190], RZ ;  /* 0x000064008b837a24 */ /* 0x000fc600078e02ff */
[----:B------:R-:W-:Y:S01]  /*1eec0*/  MOV R139, R104 ;  /* 0x00000068008b7202 */ /* 0x000fe20000000f00 */
[----:B------:R-:W-:Y:S01]  /*1eed0*/  IMAD R104, R246, c[0x0][0x190], RZ ;  /* 0x00006400f6687a24 */ /* 0x000fe200078e02ff */
[C---:B------:R-:W-:Y:S02]  /*1eee0*/  SEL R109, R199.reuse, R109, !P1 ;  /* 0x0000006dc76d7207 */ /* 0x040fe40004800000 */
[----:B------:R-:W-:Y:S01]  /*1eef0*/  SEL R144, R199, R144, !P1 ;  /* 0x00000090c7907207 */ /* 0x000fe20004800000 */
[----:B------:R-:W-:Y:S01]  /*1ef00*/  IMAD R246, R139, c[0x0][0x190], RZ ;  /* 0x000064008bf67a24 */ /* 0x000fe200078e02ff */
[----:B------:R-:W-:Y:S01]  /*1ef10*/  SEL R252, R199, R106, !P1 ;  /* 0x0000006ac7fc7207 */ /* 0x000fe20004800000 */
[----:B------:R-:W-:Y:S02]  /*1ef20*/  IMAD.MOV.U32 R199, RZ, RZ, R105 ;  /* 0x000000ffffc77224 */ /* 0x000fe400078e0069 */
[----:B------:R-:W-:Y:S02]  /*1ef30*/  IMAD R105, R251, c[0x0][0x190], RZ ;  /* 0x00006400fb697a24 */ /* 0x000fe400078e02ff */
[----:B------:R-:W-:-:S02]  /*1ef40*/  IMAD R139, R247, c[0x0][0x190], RZ ;  /* 0x00006400f78b7a24 */ /* 0x000fc400078e02ff */
[----:B------:R-:W-:Y:S02]  /*1ef50*/  IMAD R247, R136, c[0x0][0x190], RZ ;  /* 0x0000640088f77a24 */ /* 0x000fe400078e02ff */
[----:B------:R-:W-:Y:S02]  /*1ef60*/  IMAD R251, R125, c[0x0][0x190], RZ ;  /* 0x000064007dfb7a24 */ /* 0x000fe400078e02ff */
[----:B------:R-:W-:Y:S01]  /*1ef70*/  IMAD R136, R124, c[0x0][0x190], RZ ;  /* 0x000064007c887a24 */ /* 0x000fe200078e02ff */
[----:B------:R-:W-:Y:S01]  /*1ef80*/  LEA R124, P2, R131, R143, 0x2 ;  /* 0x0000008f837c7211 */ /* 0x000fe200078410ff */
[----:B------:R-:W-:Y:S02]  /*1ef90*/  IMAD.MOV.U32 R125, RZ, RZ, R131 ;  /* 0x000000ffff7d7224 */ /* 0x000fe400078e0083 */
[----:B------:R-:W-:Y:S02]  /*1efa0*/  IMAD R106, R252, c[0x0][0x190], RZ ;  /* 0x00006400fc6a7a24 */ /* 0x000fe400078e02ff */
[----:B------:R-:W-:Y:S01]  /*1efb0*/  IMAD R131, R120, c[0x0][0x190], RZ ;  /* 0x0000640078837a24 */ /* 0x000fe200078e02ff */
[----:B------:R-:W-:Y:S01]  /*1efc0*/  LEA.HI.X.SX32 R125, R125, R133, 0x2, P2 ;  /* 0x000000857d7d7211 */ /* 0x000fe200010f16ff */
[----:B------:R-:W-:Y:S01]  /*1efd0*/  IMAD R252, R199, c[0x0][0x190], RZ ;  /* 0x00006400c7fc7a24 */ /* 0x000fe200078e02ff */
[----:B------:R-:W-:Y:S01]  /*1efe0*/  LEA R120, P4, R104, R143, 0x2 ;  /* 0x0000008f68787211 */ /* 0x000fe200078810ff */
[----:B------:R-:W-:-:S02]  /*1eff0*/  IMAD R199, R142, c[0x0][0x190], RZ ;  /* 0x000064008ec77a24 */ /* 0x000fc400078e02ff */
[----:B------:R-:W-:Y:S01]  /*1f000*/  IMAD R142, R132, c[0x0][0x190], RZ ;  /* 0x00006400848e7a24 */ /* 0x000fe200078e02ff */
[----:B------:R1:W-:Y:S01]  /*1f010*/  STL.64 [R1+0x1e60], R124 ;  /* 0x001e607c01007387 */ /* 0x0003e20000100a00 */
[----:B------:R-:W-:Y:S01]  /*1f020*/  IMAD R132, R121, c[0x0][0x190], RZ ;  /* 0x0000640079847a24 */ /* 0x000fe200078e02ff */
[----:B------:R-:W-:Y:S01]  /*1f030*/  LEA.HI.X.SX32 R121, R104, R133, 0x2, P4 ;  /* 0x0000008568797211 */ /* 0x000fe200020f16ff */
[----:B-1----:R-:W-:Y:S01]  /*1f040*/  IMAD.MOV.U32 R125, RZ, RZ, R252 ;  /* 0x000000ffff7d7224 */ /* 0x002fe200078e00fc */
[----:B------:R-:W-:Y:S01]  /*1f050*/  LEA R124, P2, R105, R143, 0x2 ;  /* 0x0000008f697c7211 */ /* 0x000fe200078410ff */
[----:B------:R-:W-:Y:S02]  /*1f060*/  IMAD R252, R145, c[0x0][0x190], RZ ;  /* 0x0000640091fc7a24 */ /* 0x000fe400078e02ff */
[----:B------:R-:W2:Y:S04]  /*1f070*/  LDL.LU R145, [R1+0x3aac] ;  /* 0x003aac0001917983 */ /* 0x000ea80000300800 */
[----:B------:R-:W3:Y:S04]  /*1f080*/  LDL.LU R104, [R1+0x3aa8] ;  /* 0x003aa80001687983 */ /* 0x000ee80000300800 */
[----:B------:R1:W-:Y:S02]  /*1f090*/  STL.64 [R1+0x1e58], R120 ;  /* 0x001e587801007387 */ /* 0x0003e40000100a00 */
[----:B-1----:R-:W-:Y:S01]  /*1f0a0*/  IMAD.MOV.U32 R121, RZ, RZ, R125 ;  /* 0x000000ffff797224 */ /* 0x002fe200078e007d */
[----:B------:R-:W-:-:S02]  /*1f0b0*/  LEA.HI.X.SX32 R125, R105, R133, 0x2, P2 ;  /* 0x00000085697d7211 */ /* 0x000fc400010f16ff */
[----:B------:R-:W-:Y:S01]  /*1f0c0*/  LEA R120, P4, R106, R143, 0x2 ;  /* 0x0000008f6a787211 */ /* 0x000fe200078810ff */
[----:B------:R-:W3:Y:S04]  /*1f0d0*/  LDL.LU R105, [R1+0x3aa4] ;  /* 0x003aa40001697983 */ /* 0x000ee80000300800 */
[----:B------:R1:W-:Y:S01]  /*1f0e0*/  STL.64 [R1+0x1e50], R124 ;  /* 0x001e507c01007387 */ /* 0x0003e20000100a00 */
[----:B------:R-:W-:Y:S02]  /*1f0f0*/  IMAD R144, R144, c[0x0][0x190], RZ ;  /* 0x0000640090907a24 */ /* 0x000fe400078e02ff */
[----:B-1----:R-:W-:Y:S01]  /*1f100*/  IMAD.MOV.U32 R125, RZ, RZ, R121 ;  /* 0x000000ffff7d7224 */ /* 0x002fe200078e0079 */
[----:B------:R-:W-:Y:S02]  /*1f110*/  LEA.HI.X.SX32 R121, R106, R133, 0x2, P4 ;  /* 0x000000856a797211 */ /* 0x000fe400020f16ff */
[----:B------:R-:W-:Y:S01]  /*1f120*/  LEA R124, P2, R246, R143, 0x2 ;  /* 0x0000008ff67c7211 */ /* 0x000fe200078410ff */
[----:B------:R-:W2:Y:S04]  /*1f130*/  LDL.LU R106, [R1+0x3aa0] ;  /* 0x003aa000016a7983 */ /* 0x000ea80000300800 */
[----:B------:R1:W-:Y:S01]  /*1f140*/  STL.64 [R1+0x1e48], R120 ;  /* 0x001e487801007387 */ /* 0x0003e20000100a00 */
[----:B------:R-:W-:-:S02]  /*1f150*/  IMAD R109, R109, c[0x0][0x190], RZ ;  /* 0x000064006d6d7a24 */ /* 0x000fc400078e02ff */
[----:B-1----:R-:W-:Y:S01]  /*1f160*/  IMAD.MOV.U32 R121, RZ, RZ, R125 ;  /* 0x000000ffff797224 */ /* 0x002fe200078e007d */
[----:B------:R-:W-:Y:S02]  /*1f170*/  LEA.HI.X.SX32 R125, R246, R133, 0x2, P2 ;  /* 0x00000085f67d7211 */ /* 0x000fe400010f16ff */
[----:B------:R-:W-:-:S03]  /*1f180*/  LEA R120, P4, R144, R143, 0x2 ;  /* 0x0000008f90787211 */ /* 0x000fc600078810ff */
[----:B------:R1:W-:Y:S01]  /*1f190*/  STL.64 [R1+0x1e40], R124 ;  /* 0x001e407c01007387 */ /* 0x0003e20000100a00 */
[----:B------:R-:W-:-:S03]  /*1f1a0*/  IMAD R246, R107, c[0x0][0x190], RZ ;  /* 0x000064006bf67a24 */ /* 0x000fc600078e02ff */
[----:B------:R-:W2:Y:S01]  /*1f1b0*/  LDL.LU R107, [R1+0x3a9c] ;  /* 0x003a9c00016b7983 */ /* 0x000ea20000300800 */
[----:B-1----:R-:W-:Y:S01]  /*1f1c0*/  IMAD.MOV.U32 R125, RZ, RZ, R121 ;  /* 0x000000ffff7d7224 */ /* 0x002fe200078e0079 */
[----:B------:R-:W-:Y:S02]  /*1f1d0*/  LEA.HI.X.SX32 R121, R144, R133, 0x2, P4 ;  /* 0x0000008590797211 */ /* 0x000fe400020f16ff */
[-C--:B------:R-:W-:Y:S01]  /*1f1e0*/  LEA R124, P2, R109, R143.reuse, 0x2 ;  /* 0x0000008f6d7c7211 */ /* 0x080fe200078410ff */
[----:B------:R-:W2:Y:S04]  /*1f1f0*/  LDL.LU R144, [R1+0x3a98] ;  /* 0x003a980001907983 */ /* 0x000ea80000300800 */
[----:B------:R1:W-:Y:S02]  /*1f200*/  STL.64 [R1+0x1e38], R120 ;  /* 0x001e387801007387 */ /* 0x0003e40000100a00 */
[----:B-1----:R-:W-:Y:S01]  /*1f210*/  LEA R120, P4, R125, R143, 0x2 ;  /* 0x0000008f7d787211 */ /* 0x002fe200078810ff */
[----:B------:R-:W-:Y:S01]  /*1f220*/  IMAD.MOV.U32 R121, RZ, RZ, R125 ;  /* 0x000000ffff797224 */ /* 0x000fe200078e007d */
[----:B------:R-:W-:-:S02]  /*1f230*/  LEA.HI.X.SX32 R125, R109, R133, 0x2, P2 ;  /* 0x000000856d7d7211 */ /* 0x000fc400010f16ff */
[----:B------:R-:W2:Y:S02]  /*1f240*/  LDL.LU R109, [R1+0x3a94] ;  /* 0x003a9400016d7983 */ /* 0x000ea40000300800 */
[----:B------:R-:W-:Y:S02]  /*1f250*/  LEA.HI.X.SX32 R121, R121, R133, 0x2, P4 ;  /* 0x0000008579797211 */ /* 0x000fe400020f16ff */
[----:B------:R1:W-:Y:S04]  /*1f260*/  STL.64 [R1+0x1e30], R124 ;  /* 0x001e307c01007387 */ /* 0x0003e80000100a00 */
[----:B------:R1:W-:Y:S02]  /*1f270*/  STL.64 [R1+0x1e28], R120 ;  /* 0x001e287801007387 */ /* 0x0003e40000100a00 */
[----:B-1----:R-:W-:-:S04]  /*1f280*/  LEA R124, P2, R139, R143, 0x2 ;  /* 0x0000008f8b7c7211 */ /* 0x002fc800078410ff */
[----:B------:R-:W-:Y:S02]  /*1f290*/  LEA.HI.X.SX32 R125, R139, R133, 0x2, P2 ;  /* 0x000000858b7d7211 */ /* 0x000fe400010f16ff */
[----:B------:R-:W-:-:S03]  /*1f2a0*/  LEA R120, P4, R199, R143, 0x2 ;  /* 0x0000008fc7787211 */ /* 0x000fc600078810ff */
[----:B------:R1:W-:Y:S01]  /*1f2b0*/  STL.64 [R1+0x1e20], R124 ;  /* 0x001e207c01007387 */ /* 0x0003e20000100a00 */
[----:B------:R-:W-:Y:S01]  /*1f2c0*/  LEA.HI.X.SX32 R121, R199, R133, 0x2, P4 ;  /* 0x00000085c7797211 */ /* 0x000fe200020f16ff */
[----:B------:R-:W-:Y:S02]  /*1f2d0*/  IMAD R139, R110, c[0x0][0x190], RZ ;  /* 0x000064006e8b7a24 */ /* 0x000fe400078e02ff */
[----:B------:R-:W2:Y:S04]  /*1f2e0*/  LDL.LU R110, [R1+0x3a90] ;  /* 0x003a9000016e7983 */ /* 0x000ea80000300800 */
[----:B------:R1:W-:Y:S02]  /*1f2f0*/  STL.64 [R1+0x1e18], R120 ;  /* 0x001e187801007387 */ /* 0x0003e40000100a00 */
[----:B-1----:R-:W-:-:S04]  /*1f300*/  LEA R124, P2, R247, R143, 0x2 ;  /* 0x0000008ff77c7211 */ /* 0x002fc800078410ff */
[----:B------:R-:W-:Y:S02]  /*1f310*/  LEA.HI.X.SX32 R125, R247, R133, 0x2, P2 ;  /* 0x00000085f77d7211 */ /* 0x000fe400010f16ff */
[----:B------:R-:W-:-:S03]  /*1f320*/  LEA R120, P4, R142, R143, 0x2 ;  /* 0x0000008f8e787211 */ /* 0x000fc600078810ff */
[----:B------:R1:W-:Y:S01]  /*1f330*/  STL.64 [R1+0x1e10], R124 ;  /* 0x001e107c01007387 */ /* 0x0003e20000100a00 */
[----:B------:R-:W-:-:S05]  /*1f340*/  LEA.HI.X.SX32 R121, R142, R133, 0x2, P4 ;  /* 0x000000858e797211 */ /* 0x000fca00020f16ff */
        /* <DEDUP_REMOVED lines=11> */
[----:B------:R-:W-:-:S03]  /*1f400*/  LEA.HI.X.SX32 R121, R131, R133, 0x2, P4 ;  /* 0x0000008583797211 */ /* 0x000fc600020f16ff */
[----:B------:R-:W2:Y:S04]  /*1f410*/  LDL.LU R131, [R1+0x448] ;  /* 0x0004480001837983 */ /* 0x000ea80000300800 */
[----:B------:R-:W3:Y:S04]  /*1f420*/  LDL.LU R132, [R1+0x46c] ;  /* 0x00046c0001847983 */ /* 0x000ee80000300800 */
[----:B------:R1:W-:Y:S04]  /*1f430*/  STL.64 [R1+0x1de8], R120 ;  /* 0x001de87801007387 */ /* 0x0003e80000100a00 */
[----:B------:R-:W3:Y:S01]  /*1f440*/  LDL.LU R136, [R1+0x490] ;  /* 0x0004900001887983 */ /* 0x000ee20000300800 */
[----:B-1----:R-:W-:Y:S01]  /*1f450*/  LEA R124, P2, R252, R143, 0x2 ;  /* 0x0000008ffc7c7211 */ /* 0x002fe200078410ff */
[----:B------:R-:W-:-:S03]  /*1f460*/  IMAD R138, R138, c[0x0][0x190], RZ ;  /* 0x000064008a8a7a24 */ /* 0x000fc600078e02ff */
[----:B------:R-:W-:Y:S02]  /*1f470*/  LEA.HI.X.SX32 R125, R252, R133, 0x2, P2 ;  /* 0x00000085fc7d7211 */ /* 0x000fe400010f16ff */
[----:B------:R-:W-:-:S03]  /*1f480*/  LEA R120, P4, R138, R143, 0x2 ;  /* 0x0000008f8a787211 */ /* 0x000fc600078810ff */
[----:B------:R1:W-:Y:S01]  /*1f490*/  STL.64 [R1+0x1de0], R124 ;  /* 0x001de07c01007387 */ /* 0x0003e20000100a00 */
[----:B------:R-:W-:Y:S01]  /*1f4a0*/  IMAD R130, R130, c[0x0][0x190], RZ ;  /* 0x0000640082827a24 */ /* 0x000fe200078e02ff */
[----:B------:R-:W-:Y:S02]  /*1f4b0*/  LEA.HI.X.SX32 R121, R138, R133, 0x2, P4 ;  /* 0x000000858a797211 */ /* 0x000fe400020f16ff */
[----:B-1----:R-:W-:-:S04]  /*1f4c0*/  LEA R124, P2, R246, R143, 0x2 ;  /* 0x0000008ff67c7211 */ /* 0x002fc800078410ff */
[----:B------:R-:W-:Y:S01]  /*1f4d0*/  LEA.HI.X.SX32 R125, R246, R133, 0x2, P2 ;  /* 0x00000085f67d7211 */ /* 0x000fe200010f16ff */
[----:B------:R1:W-:Y:S04]  /*1f4e0*/  STL.64 [R1+0x1dd8], R120 ;  /* 0x001dd87801007387 */ /* 0x0003e80000100a00 */
[----:B------:R1:W-:Y:S01]  /*1f4f0*/  STL.64 [R1+0x1dd0], R124 ;  /* 0x001dd07c01007387 */ /* 0x0003e20000100a00 */
[----:B------:R-:W-:Y:S01]  /*1f500*/  IMAD R127, R127, c[0x0][0x190], RZ ;  /* 0x000064007f7f7a24 */ /* 0x000fe200078e02ff */
[CC--:B-1----:R-:W-:Y:S02]  /*1f510*/  LEA R120, P4, R130.reuse, R143.reuse, 0x2 ;  /* 0x0000008f82787211 */ /* 0x0c2fe400078810ff */
[----:B------:R-:W-:Y:S02]  /*1f520*/  LEA R124, P2, R139, R143, 0x2 ;  /* 0x0000008f8b7c7211 */ /* 0x000fe400078410ff */
[-C--:B------:R-:W-:Y:S01]  /*1f530*/  LEA.HI.X.SX32 R121, R130, R133.reuse, 0x2, P4 ;  /* 0x0000008582797211 */ /* 0x080fe200020f16ff */
[----:B------:R-:W-:Y:S01]  /*1f540*/  IMAD R251, R141, c[0x0][0x190], RZ ;  /* 0x000064008dfb7a24 */ /* 0x000fe200078e02ff */
[----:B------:R-:W-:-:S03]  /*1f550*/  LEA.HI.X.SX32 R125, R139, R133, 0x2, P2 ;  /* 0x000000858b7d7211 */ /* 0x000fc600010f16ff */
[----:B------:R1:W-:Y:S04]  /*1f560*/  STL.64 [R1+0x1dc8], R120 ;  /* 0x001dc87801007387 */ /* 0x0003e80000100a00 */
[----:B------:R1:W-:Y:S01]  /*1f570*/  STL.64 [R1+0x1db8], R124 ;  /* 0x001db87c01007387 */ /* 0x0003e20000100a00 */
[----:B------:R-:W-:Y:S01]  /*1f580*/  IMAD R122, R122, c[0x0][0x190], RZ ;  /* 0x000064007a7a7a24 */ /* 0x000fe200078e02ff */
[-C--:B-1----:R-:W-:Y:S02]  /*1f590*/  LEA R120, P4, R127, R143.reuse, 0x2 ;  /* 0x0000008f7f787211 */ /* 0x082fe400078810ff */
[----:B------:R-:W-:Y:S02]  /*1f5a0*/  LEA R124, P2, R251, R143, 0x2 ;  /* 0x0000008ffb7c7211 */ /* 0x000fe400078410ff */
[-C--:B------:R-:W-:Y:S01]  /*1f5b0*/  LEA.HI.X.SX32 R121, R127, R133.reuse, 0x2, P4 ;  /* 0x000000857f797211 */ /* 0x080fe200020f16ff */
[----:B------:R-:W-:Y:S01]  /*1f5c0*/  IMAD R252, R140, c[0x0][0x190], RZ ;  /* 0x000064008cfc7a24 */ /* 0x000fe200078e02ff */
[----:B------:R-:W-:-:S03]  /*1f5d0*/  LEA.HI.X.SX32 R125, R251, R133, 0x2, P2 ;  /* 0x00000085fb7d7211 */ /* 0x000fc600010f16ff */
[----:B------:R1:W-:Y:S04]  /*1f5e0*/  STL.64 [R1+0x1db0], R120 ;  /* 0x001db07801007387 */ /* 0x0003e80000100a00 */
[----:B------:R1:W-:Y:S02]  /*1f5f0*/  STL.64 [R1+0x1da8], R124 ;  /* 0x001da87c01007387 */ /* 0x0003e40000100a00 */
[-C--:B-1----:R-:W-:Y:S02]  /*1f600*/  LEA R120, P4, R122, R143.reuse, 0x2 ;  /* 0x0000008f7a787211 */ /* 0x082fe400078810ff */
[----:B------:R-:W-:Y:S02]  /*1f610*/  LEA R124, P2, R252, R143, 0x2 ;  /* 0x0000008ffc7c7211 */ /* 0x000fe400078410ff */
[----:B------:R-:W-:-:S02]  /*1f620*/  LEA.HI.X.SX32 R121, R122, R133, 0x2, P4 ;  /* 0x000000857a797211 */ /* 0x000fc400020f16ff */
[----:B------:R-:W-:Y:S01]  /*1f630*/  LEA.HI.X.SX32 R125, R252, R133, 0x2, P2 ;  /* 0x00000085fc7d7211 */ /* 0x000fe200010f16ff */
[----:B------:R-:W-:Y:S02]  /*1f640*/  IMAD R246, R135, c[0x0][0x190], RZ ;  /* 0x0000640087f67a24 */ /* 0x000fe400078e02ff */
[----:B------:R1:W-:Y:S04]  /*1f650*/  STL.64 [R1+0x1da0], R120 ;  /* 0x001da07801007387 */ /* 0x0003e80000100a00 */
[----:B------:R1:W-:Y:S04]  /*1f660*/  STL.64 [R1+0x1d98], R124 ;  /* 0x001d987c01007387 */ /* 0x0003e80000100a00 */
[----:B------:R-:W4:Y:S01]  /*1f670*/  LDL.LU R135, [R1+0x4c0] ;  /* 0x0004c00001877983 */ /* 0x000f220000300800 */
[----:B-1----:R-:W-:Y:S01]  /*1f680*/  LEA R120, P4, R246, R143, 0x2 ;  /* 0x0000008ff6787211 */ /* 0x002fe200078810ff */
[----:B------:R-:W-:-:S02]  /*1f690*/  IMAD R139, R129, c[0x0][0x190], RZ ;  /* 0x00006400818b7a24 */ /* 0x000fc400078e02ff */
[----:B------:R-:W-:Y:S01]  /*1f6a0*/  IMAD R251, R126, c[0x0][0x190], RZ ;  /* 0x000064007efb7a24 */ /* 0x000fe200078e02ff */
[----:B------:R-:W-:Y:S01]  /*1f6b0*/  LEA.HI.X.SX32 R121, R246, R133, 0x2, P4 ;  /* 0x00000085f6797211 */ /* 0x000fe200020f16ff */
[----:B------:R-:W-:Y:S01]  /*1f6c0*/  @!P5 IMAD.MOV R196, RZ, RZ, -R196 ;  /* 0x000000ffffc4d224 */ /* 0x000fe200078e0ac4 */
[----:B------:R-:W-:-:S03]  /*1f6d0*/  LEA R124, P2, R139, R143, 0x2 ;  /* 0x0000008f8b7c7211 */ /* 0x000fc600078410ff */
[----:B------:R1:W-:Y:S01]  /*1f6e0*/  STL.64 [R1+0x1d90], R120 ;  /* 0x001d907801007387 */ /* 0x0003e20000100a00 */
[----:B------:R-:W-:Y:S01]  /*1f6f0*/  LEA.HI.X.SX32 R125, R139, R133, 0x2, P2 ;  /* 0x000000858b7d7211 */ /* 0x000fe200010f16ff */
[----:B------:R-:W-:Y:S01]  /*1f700*/  IMAD R252, R119, c[0x0][0x190], RZ ;  /* 0x0000640077fc7a24 */ /* 0x000fe200078e02ff */
[----:B------:R-:W-:Y:S02]  /*1f710*/  LOP3.LUT R199, RZ, c[0x0][0x17c], RZ, 0x33, !PT ;  /* 0x00005f00ffc77a12 */ /* 0x000fe400078e33ff */
[----:B-1----:R-:W-:-:S04]  /*1f720*/  LEA R120, P5, R251, R143, 0x2 ;  /* 0x0000008ffb787211 */ /* 0x002fc800078a10ff */
[----:B------:R-:W-:Y:S01]  /*1f730*/  LEA.HI.X.SX32 R121, R251, R133, 0x2, P5 ;  /* 0x00000085fb797211 */ /* 0x000fe200028f16ff */
[----:B------:R-:W-:Y:S04]  /*1f740*/  STL.64 [R1+0x1d88], R124 ;  /* 0x001d887c01007387 */ /* 0x000fe80000100a00 */
[----:B------:R1:W-:Y:S02]  /*1f750*/  STL.64 [R1+0x1d80], R120 ;  /* 0x001d807801007387 */ /* 0x0003e40000100a00 */
[----:B-1----:R-:W-:-:S04]  /*1f760*/  LEA R120, P2, R252, R143, 0x2 ;  /* 0x0000008ffc787211 */ /* 0x002fc800078410ff */
[----:B------:R-:W-:-:S05]  /*1f770*/  LEA.HI.X.SX32 R121, R252, R133, 0x2, P2 ;  /* 0x00000085fc797211 */ /* 0x000fca00010f16ff */
[----:B------:R1:W-:Y:S01]  /*1f780*/  STL.64 [R1+0x1d78], R120 ;  /* 0x001d787801007387 */ /* 0x0003e20000100a00 */
[----:B------:R-:W-:-:S04]  /*1f790*/  IABS R247, c[0x0][0x17c] ;  /* 0x00005f0000f77a13 */ /* 0x000fc80000000000 */
[----:B------:R-:W-:Y:S01]  /*1f7a0*/  @!P3 IADD3 R197, R197, -R247, RZ ;  /* 0x800000f7c5c5b210 */ /* 0x000fe20007ffe0ff */
[----:B------:R-:W-:Y:S01]  /*1f7b0*/  @!P6 IMAD.IADD R198, R198, 0x1, -R247 ;  /* 0x00000001c6c6e824 */ /* 0x000fe200078e0af7 */
[----:B--2---:R-:W-:-:S05]  /*1f7c0*/  SEL R139, R199, R131, !P1 ;  /* 0x00000083c78b7207 */ /* 0x004fca0004800000 */
[----:B------:R-:W-:Y:S01]  /*1f7d0*/  IMAD R139, R139, c[0x0][0x190], RZ ;  /* 0x000064008b8b7a24 */ /* 0x000fe200078e02ff */
[----:B---3--:R-:W-:-:S04]  /*1f7e0*/  SEL R246, R199, R132, !P1 ;  /* 0x00000084c7f67207 */ /* 0x008fc80004800000 */
[----:B-1----:R-:W-:Y:S02]  /*1f7f0*/  LEA R120, P5, R139, R143, 0x2 ;  /* 0x0000008f8b787211 */ /* 0x002fe400078a10ff */
[----:B------:R-:W-:Y:S02]  /*1f800*/  SEL R251, R199, R136, !P1 ;  /* 0x00000088c7fb7207 */ /* 0x000fe40004800000 */
[----:B------:R-:W-:-:S03]  /*1f810*/  LEA.HI.X.SX32 R121, R139, R133, 0x2, P5 ;  /* 0x000000858b797211 */ /* 0x000fc600028f16ff */
[----:B------:R-:W-:Y:S02]  /*1f820*/  IMAD R251, R251, c[0x0][0x190], RZ ;  /* 0x00006400fbfb7a24 */ /* 0x000fe400078e02ff */
[----:B------:R-:W-:Y:S01]  /*1f830*/  IMAD R246, R246, c[0x0][0x190], RZ ;  /* 0x00006400f6f67a24 */ /* 0x000fe200078e02ff */
[----:B------:R1:W-:Y:S04]  /*1f840*/  STL.64 [R1+0x1d70], R120 ;  /* 0x001d707801007387 */ /* 0x0003e80000100a00 */
[-C--:B------:R-:W-:Y:S02]  /*1f850*/  LEA R124, P6, R246, R143.reuse, 0x2 ;  /* 0x0000008ff67c7211 */ /* 0x080fe400078c10ff */
[----:B-1----:R-:W-:-:S04]  /*1f860*/  LEA R120, P3, R251, R143, 0x2 ;  /* 0x0000008ffb787211 */ /* 0x002fc800078610ff */
[-C--:B------:R-:W-:Y:S02]  /*1f870*/  LEA.HI.X.SX32 R121, R251, R133.reuse, 0x2, P3 ;  /* 0x00000085fb797211 */ /* 0x080fe400018f16ff */
[----:B------:R-:W-:Y:S02]  /*1f880*/  ISETP.GE.AND P3, PT, R134, c[0x0][0x180], PT ;  /* 0x0000600086007a0c */ /* 0x000fe40003f66270 */
[----:B------:R-:W-:Y:S02]  /*1f890*/  LEA.HI.X.SX32 R125, R246, R133, 0x2, P6 ;  /* 0x00000085f67d7211 */ /* 0x000fe400030f16ff */
[----:B------:R-:W-:-:S03]  /*1f8a0*/  SEL R114, R114, RZ, !P3 ;  /* 0x000000ff72727207 */ /* 0x000fc60005800000 */
[----:B------:R-:W-:Y:S04]  /*1f8b0*/  STL.64 [R1+0x1d68], R124 ;  /* 0x001d687c01007387 */ /* 0x000fe80000100a00 */
[----:B------:R1:W-:Y:S04]  /*1f8c0*/  STL.64 [R1+0x1d60], R120 ;  /* 0x001d607801007387 */ /* 0x0003e80000100a00 */
[----:B------:R2:W-:Y:S04]  /*1f8d0*/  STL [R1+0x918], R114 ;  /* 0x0009187201007387 */ /* 0x0005e80000100800 */
[----:B------:R-:W3:Y:S04]  /*1f8e0*/  LDL.LU R141, [R1+0x4bc] ;  /* 0x0004bc00018d7983 */ /* 0x000ee80000300800 */
[----:B------:R-:W3:Y:S04]  /*1f8f0*/  LDL.LU R119, [R1+0x4b8] ;  /* 0x0004b80001777983 */ /* 0x000ee80000300800 */
[----:B-1----:R-:W3:Y:S04]  /*1f900*/  LDL.LU R120, [R1+0x4b4] ;  /* 0x0004b40001787983 */ /* 0x002ee80000300800 */
[----:B------:R-:W3:Y:S04]  /*1f910*/  LDL.LU R121, [R1+0x4b0] ;  /* 0x0004b00001797983 */ /* 0x000ee80000300800 */
        /* <DEDUP_REMOVED lines=11> */
[----:B------:R-:W3:Y:S01]  /*1f9d0*/  LDL.LU R136, [R1+0x47c] ;  /* 0x00047c0001887983 */ /* 0x000ee20000300800 */
[----:B----4-:R-:W-:-:S03]  /*1f9e0*/  SEL R139, R199, R135, !P1 ;  /* 0x00000087c78b7207 */ /* 0x010fc60004800000 */
[----:B------:R-:W4:Y:S04]  /*1f9f0*/  LDL.LU R134, [R1+0x478] ;  /* 0x0004780001867983 */ /* 0x000f280000300800 */
[----:B------:R-:W4:Y:S01]  /*1fa00*/  LDL.LU R135, [R1+0x474] ;  /* 0x0004740001877983 */ /* 0x000f220000300800 */
[C---:B------:R-:W-:Y:S02]  /*1fa10*/  ISETP.GT.U32.AND P5, PT, R247.reuse, R197, PT ;  /* 0x000000c5f700720c */ /* 0x040fe40003fa4070 */
[----:B------:R-:W-:Y:S01]  /*1fa20*/  ISETP.GT.U32.AND P4, PT, R247, R195, PT ;  /* 0x000000c3f700720c */ /* 0x000fe20003f84070 */
[----:B------:R-:W-:Y:S01]  /*1fa30*/  IMAD R139, R139, c[0x0][0x190], RZ ;  /* 0x000064008b8b7a24 */ /* 0x000fe200078e02ff */
[----:B------:R-:W-:Y:S02]  /*1fa40*/  IADD3 R115, R117, -0x38, RZ ;  /* 0xffffffc875737810 */ /* 0x000fe40007ffe0ff */
[----:B------:R-:W-:-:S07]  /*1fa50*/  ISETP.GE.AND P2, PT, R116, RZ, PT ;  /* 0x000000ff7400720c */ /* 0x000fce0003f46270 */
[--C-:B------:R-:W-:Y:S01]  /*1fa60*/  @!P5 IMAD.IADD R197, R197, 0x1, -R247.reuse ;  /* 0x00000001c5c5d824 */ /* 0x100fe200078e0af7 */
[----:B--2---:R-:W-:Y:S01]  /*1fa70*/  LEA R114, P5, R139, R143, 0x2 ;  /* 0x0000008f8b727211 */ /* 0x004fe200078a10ff */
[----:B------:R-:W-:Y:S01]  /*1fa80*/  @!P4 IMAD.IADD R195, R195, 0x1, -R247 ;  /* 0x00000001c3c3c824 */ /* 0x000fe200078e0af7 */
[----:B------:R-:W-:Y:S02]  /*1fa90*/  ISETP.GE.U32.AND P4, PT, R115, 0x7fffff89, PT ;  /* 0x7fffff897300780c */ /* 0x000fe40003f86070 */
[----:B------:R-:W-:Y:S01]  /*1faa0*/  LEA.HI.X.SX32 R115, R139, R133, 0x2, P5 ;  /* 0x000000858b737211 */ /* 0x000fe200028f16ff */
[----:B------:R-:W-:Y:S01]  /*1fab0*/  STL [R1+0x3a28], R133 ;  /* 0x003a288501007387 */ /* 0x000fe20000100800 */
[----:B------:R-:W-:-:S03]  /*1fac0*/  ISETP.GE.AND P3, PT, R112, RZ, PT ;  /* 0x000000ff7000720c */ /* 0x000fc60003f66270 */
[----:B------:R3:W-:Y:S01]  /*1fad0*/  STL.64 [R1+0x1d58], R114 ;  /* 0x001d587201007387 */ /* 0x0007e20000100a00 */
[----:B------:R-:W-:Y:S01]  /*1fae0*/  @!P2 IMAD.MOV R195, RZ, RZ, -R195 ;  /* 0x000000ffffc3a224 */ /* 0x000fe200078e0ac3 */
[----:B------:R-:W-:Y:S02]  /*1faf0*/  ISETP.GE.AND P2, PT, R111, RZ, PT ;  /* 0x000000ff6f00720c */ /* 0x000fe40003f46270 */
[----:B------:R-:W-:Y:S02]  /*1fb00*/  ISETP.GT.U32.AND P6, PT, R247, R198, PT ;  /* 0x000000c6f700720c */ /* 0x000fe40003fc4070 */
[----:B------:R-:W-:-:S11]  /*1fb10*/  IADD3 R246, R117, -0x34, RZ ;  /* 0xffffffcc75f67810 */ /* 0x000fd60007ffe0ff */
[----:B------:R-:W-:Y:S01]  /*1fb20*/  @!P6 IMAD.IADD R198, R198, 0x1, -R247 ;  /* 0x00000001c6c6e824 */ /* 0x000fe200078e0af7 */
[----:B------:R-:W-:Y:S02]  /*1fb30*/  ISETP.GE.U32.AND P6, PT, R246, 0x7fffff8d, PT ;  /* 0x7fffff8df600780c */ /* 0x000fe40003fc6070 */
[C---:B------:R-:W-:Y:S02]  /*1fb40*/  IADD3 R246, R117.reuse, -0x1, RZ ;  /* 0xffffffff75f67810 */ /* 0x040fe40007ffe0ff */
[----:B------:R-:W-:Y:S02]  /*1fb50*/  IADD3 R247, R117, -0x30, RZ ;  /* 0xffffffd075f77810 */ /* 0x000fe40007ffe0ff */
[----:B------:R-:W-:Y:S01]  /*1fb60*/  ISETP.GE.U32.AND P5, PT, R246, 0x7fffffc0, PT ;  /* 0x7fffffc0f600780c */ /* 0x000fe20003fa6070 */
[----:B------:R-:W-:Y:S01]  /*1fb70*/  @!P3 IMAD.MOV R198, RZ, RZ, -R198 ;  /* 0x000000ffffc6b224 */ /* 0x000fe200078e0ac6 */
[----:B------:R-:W-:Y:S02]  /*1fb80*/  ISETP.GE.U32.AND P3, PT, R247, 0x7fffff91, PT ;  /* 0x7fffff91f700780c */ /* 0x000fe40003f66070 */
[----:B---3--:R-:W-:-:S02]  /*1fb90*/  SEL R114, R199, R141, !P1 ;  /* 0x0000008dc7727207 */ /* 0x008fc40004800000 */
[----:B------:R-:W-:-:S03]  /*1fba0*/  SEL R112, R199, R119, !P1 ;  /* 0x00000077c7707207 */ /* 0x000fc60004800000 */
[----:B------:R1:W-:Y:S01]  /*1fbb0*/  STL [R1+0x788], R114 ;  /* 0x0007887201007387 */ /* 0x0003e20000100800 */
[----:B------:R-:W-:-:S03]  /*1fbc0*/  SEL R111, R199, R120, !P1 ;  /* 0x00000078c76f7207 */ /* 0x000fc60004800000 */
[----:B------:R2:W-:Y:S01]  /*1fbd0*/  STL [R1+0x784], R112 ;  /* 0x0007847001007387 */ /* 0x0005e20000100800 */
[----:B-1----:R-:W-:-:S03]  /*1fbe0*/  SEL R114, R199, R121, !P1 ;  /* 0x00000079c7727207 */ /* 0x002fc60004800000 */
[----:B------:R1:W-:Y:S01]  /*1fbf0*/  STL [R1+0x780], R111 ;  /* 0x0007806f01007387 */ /* 0x0003e20000100800 */
[----:B--2---:R-:W-:-:S03]  /*1fc00*/  SEL R112, R199, R122, !P1 ;  /* 0x0000007ac7707207 */ /* 0x004fc60004800000 */
        /* <DEDUP_REMOVED lines=23> */
[----:B----4-:R-:W-:-:S03]  /*1fd80*/  SEL R112, R199, R134, !P1 ;  /* 0x00000086c7707207 */ /* 0x010fc60004800000 */
[----:B------:R-:W-:Y:S04]  /*1fd90*/  STL [R1+0x764], R114 ;  /* 0x0007647201007387 */ /* 0x000fe80000100800 */
[----:B------:R-:W2:Y:S01]  /*1fda0*/  LDL.LU R246, [R1+0x470] ;  /* 0x0004700001f67983 */ /* 0x000ea20000300800 */
[----:B-1----:R-:W-:-:S03]  /*1fdb0*/  SEL R111, R199, R135, !P1 ;  /* 0x00000087c76f7207 */ /* 0x002fc60004800000 */
[----:B------:R-:W-:Y:S04]  /*1fdc0*/  STL [R1+0x760], R112 ;  /* 0x0007607001007387 */ /* 0x000fe80000100800 */
[----:B------:R-:W3:Y:S04]  /*1fdd0*/  LDL.LU R133, [R1+0x468] ;  /* 0x0004680001857983 */ /* 0x000ee80000300800 */
[----:B------:R1:W-:Y:S04]  /*1fde0*/  STL [R1+0x75c], R111 ;  /* 0x00075c6f01007387 */ /* 0x0003e80000100800 */
[----:B------:R-:W4:Y:S04]  /*1fdf0*/  LDL.LU R139, [R1+0x464] ;  /* 0x00046400018b7983 */ /* 0x000f280000300800 */
[----:B------:R-:W4:Y:S04]  /*1fe00*/  LDL.LU R247, [R1+0x460] ;  /* 0x0004600001f77983 */ /* 0x000f280000300800 */
[----:B------:R-:W4:Y:S04]  /*1fe10*/  LDL.LU R251, [R1+0x45c] ;  /* 0x00045c0001fb7983 */ /* 0x000f280000300800 */
[----:B------:R-:W4:Y:S04]  /*1fe20*/  LDL.LU R252, [R1+0x458] ;  /* 0x0004580001fc7983 */ /* 0x000f280000300800 */
[----:B-1----:R-:W4:Y:S04]  /*1fe30*/  LDL.LU R111, [R1+0x454] ;  /* 0x00045400016f7983 */ /* 0x002f280000300800 */
[----:B------:R-:W4:Y:S04]  /*1fe40*/  LDL.LU R112, [R1+0x450] ;  /* 0x0004500001707983 */ /* 0x000f280000300800 */
        /* <DEDUP_REMOVED lines=22> */
[----:B------:R-:W4:Y:S01]  /*1ffb0*/  LDL.LU R135, [R1+0x3f0] ;  /* 0x0003f00001877983 */ /* 0x000f220000300800 */
[----:B--2---:R-:W-:-:S02]  /*1ffc0*/  SEL R246, R199, R246, !P1 ;  /* 0x000000f6c7f67207 */ /* 0x004fc40004800000 */
[----:B---3--:R-:W-:-:S03]  /*1ffd0*/  SEL R133, R199, R133, !P1 ;  /* 0x00000085c7857207 */ /* 0x008fc60004800000 */
[----:B------:R1:W-:Y:S04]  /*1ffe0*/  STL [R1+0x758], R246 ;  /* 0x000758f601007387 */ /* 0x0003e80000100800 */
[----:B------:R2:W-:Y:S01]  /*1fff0*/  STL [R1+0x754], R133 ;  /* 0x0007548501007387 */ /* 0x0005e20000100800 */
[C---:B----4-:R-:W-:Y:S02]  /*20000*/  SEL R139, R199.reuse, R139, !P1 ;  /* 0x0000008bc78b7207 */ /* 0x050fe40004800000 */
[----:B-1----:R-:W-:-:S03]  /*20010*/  SEL R246, R199, R247, !P1 ;  /* 0x000000f7c7f67207 */ /* 0x002fc60004800000 */
[----:B------:R1:W-:Y:S01]  /*20020*/  STL [R1+0x750], R139 ;  /* 0x0007508b01007387 */ /* 0x0003e20000100800 */
[----:B--2---:R-:W-:-:S03]  /*20030*/  SEL R133, R199, R251, !P1 ;  /* 0x000000fbc7857207 */ /* 0x004fc60004800000 */
[----:B------:R-:W-:Y:S01]  /*20040*/  STL [R1+0x74c], R246 ;  /* 0x00074cf601007387 */ /* 0x000fe20000100800 */
[C---:B-1----:R-:W-:Y:S02]  /*20050*/  SEL R139, R199.reuse, R252, !P1 ;  /* 0x000000fcc78b7207 */ /* 0x042fe40004800000 */
[C---:B------:R-:W-:Y:S01]  /*20060*/  SEL R111, R199.reuse, R111, !P1 ;  /* 0x0000006fc76f7207 */ /* 0x040fe20004800000 */
[----:B------:R1:W-:Y:S04]  /*20070*/  STL [R1+0x748], R133 ;  /* 0x0007488501007387 */ /* 0x0003e80000100800 */
[----:B------:R-:W-:Y:S04]  /*20080*/  STL [R1+0x744], R139 ;  /* 0x0007448b01007387 */ /* 0x000fe80000100800 */
[----:B------:R2:W-:Y:S01]  /*20090*/  STL [R1+0x740], R111 ;  /* 0x0007406f01007387 */ /* 0x0005e20000100800 */
[----:B-1----:R-:W-:-:S02]  /*200a0*/  SEL R133, R199, R112, !P1 ;  /* 0x00000070c7857207 */ /* 0x002fc40004800000 */
[----:B------:R-:W-:-:S03]  /*200b0*/  SEL R112, R199, R142, !P1 ;  /* 0x0000008ec7707207 */ /* 0x000fc60004800000 */
[----:B------:R-:W-:Y:S01]  /*200c0*/  STL [R1+0x73c], R133 ;  /* 0x00073c8501007387 */ /* 0x000fe20000100800 */
[----:B--2---:R-:W-:-:S03]  /*200d0*/  SEL R111, R199, R114, !P1 ;  /* 0x00000072c76f7207 */ /* 0x004fc60004800000 */
        /* <DEDUP_REMOVED lines=40> */
[----:B------:R-:W-:Y:S01]  /*20360*/  STL [R1+0x550], R114 ;  /* 0x0005507201007387 */ /* 0x000fe20000100800 */
[----:B--2---:R-:W-:-:S03]  /*20370*/  SEL R111, R199, R135, !P1 ;  /* 0x00000087c76f7207 */ /* 0x004fc60004800000 */
[----:B------:R-:W2:Y:S04]  /*20380*/  LDL.LU R246, [R1+0x3ec] ;  /* 0x0003ec0001f67983 */ /* 0x000ea80000300800 */
        /* <DEDUP_REMOVED lines=313> */
[----:B------:R1:W-:Y:S01]  /*21720*/  STL [R1+0x5b0], R246 ;  /* 0x0005b0f601007387 */ /* 0x0003e20000100800 */
[----:B----4-:R-:W-:-:S03]  /*21730*/  SEL R139, R199, R139, !P1 ;  /* 0x0000008bc78b7207 */ /* 0x010fc60004800000 */
[----:B------:R2:W-:Y:S01]  /*21740*/  STL [R1+0x5ac], R133 ;  /* 0x0005ac8501007387 */ /* 0x0005e20000100800 */
        /* <DEDUP_REMOVED lines=12> */
[C---:B--2---:R-:W-:Y:S02]  /*21810*/  SEL R111, R199.reuse, R114, !P1 ;  /* 0x00000072c76f7207 */ /* 0x044fe40004800000 */
[C---:B------:R-:W-:Y:S01]  /*21820*/  SEL R114, R199.reuse, R115, !P1 ;  /* 0x00000073c7727207 */ /* 0x040fe20004800000 */
[----:B------:R1:W-:Y:S04]  /*21830*/  STL [R1+0x58c], R112 ;  /* 0x00058c7001007387 */ /* 0x0003e80000100800 */
[----:B------:R2:W-:Y:S04]  /*21840*/  STL [R1+0x584], R111 ;  /* 0x0005846f01007387 */ /* 0x0005e80000100800 */
[----:B------:R3:W-:Y:S01]  /*21850*/  STL [R1+0x580], R114 ;  /* 0x0005807201007387 */ /* 0x0007e20000100800 */
[----:B-1----:R-:W-:-:S02]  /*21860*/  SEL R112, R199, R116, !P1 ;  /* 0x00000074c7707207 */ /* 0x002fc40004800000 */
[----:B--2---:R-:W-:-:S03]  /*21870*/  SEL R111, R199, R117, !P1 ;  /* 0x00000075c76f7207 */ /* 0x004fc60004800000 */
[----:B------:R1:W-:Y:S01]  /*21880*/  STL [R1+0x57c], R112 ;  /* 0x00057c7001007387 */ /* 0x0003e20000100800 */
[----:B---3--:R-:W-:-:S03]  /*21890*/  SEL R114, R199, R141, !P1 ;  /* 0x0000008dc7727207 */ /* 0x008fc60004800000 */
[----:B------:R2:W-:Y:S04]  /*218a0*/  STL [R1+0x574], R111 ;  /* 0x0005746f01007387 */ /* 0x0005e80000100800 */
[----:B------:R3:W-:Y:S01]  /*218b0*/  STL [R1+0x570], R114 ;  /* 0x0005707201007387 */ /* 0x0007e20000100800 */
[C---:B-1----:R-:W-:Y:S02]  /*218c0*/  SEL R112, R199.reuse, R119, !P1 ;  /* 0x00000077c7707207 */ /* 0x042fe40004800000 */
        /* <DEDUP_REMOVED lines=28> */
[----:B------:R-:W-:Y:S01]  /*21a90*/  STL [R1+0x528], R114 ;  /* 0x0005287201007387 */ /* 0x000fe20000100800 */
[----:B-1----:R-:W-:-:S03]  /*21aa0*/  SEL R112, R199, R134, !P1 ;  /* 0x00000086c7707207 */ /* 0x002fc60004800000 */
[----:B------:R-:W3:Y:S01]  /*21ab0*/  LDL.LU R246, [R1+0x178] ;  /* 0x0001780001f67983 */ /* 0x000ee20000300800 */
[----:B--2---:R-:W-:-:S03]  /*21ac0*/  SEL R111, R199, R135, !P1 ;  /* 0x00000087c76f7207 */ /* 0x004fc60004800000 */
[----:B------:R-:W-:Y:S04]  /*21ad0*/  STL [R1+0x520], R112 ;  /* 0x0005207001007387 */ /* 0x000fe80000100800 */
[----:B------:R-:W2:Y:S04]  /*21ae0*/  LDL.LU R133, [R1+0x174] ;  /* 0x0001740001857983 */ /* 0x000ea80000300800 */
        /* <DEDUP_REMOVED lines=30> */
[----:B---3--:R-:W-:-:S05]  /*21cd0*/  SEL R246, R199, R246, !P1 ;  /* 0x000000f6c7f67207 */ /* 0x008fca0004800000 */
[----:B------:R2:W-:Y:S02]  /*21ce0*/  STL [R1+0x518], R246 ;  /* 0x000518f601007387 */ /* 0x0005e40000100800 */
[C---:B--2---:R-:W-:Y:S02]  /*21cf0*/  SEL R246, R199.reuse, R133, !P1 ;  /* 0x00000085c7f67207 */ /* 0x044fe40004800000 */
[C---:B----4-:R-:W-:Y:S02]  /*21d00*/  SEL R139, R199.reuse, R139, !P1 ;  /* 0x0000008bc78b7207 */ /* 0x050fe40004800000 */
[C---:B------:R-:W-:Y:S01]  /*21d10*/  SEL R133, R199.reuse, R247, !P1 ;  /* 0x000000f7c7857207 */ /* 0x040fe20004800000 */
[----:B------:R1:W-:Y:S04]  /*21d20*/  STL [R1+0x514], R246 ;  /* 0x000514f601007387 */ /* 0x0003e80000100800 */
[----:B------:R2:W-:Y:S04]  /*21d30*/  STL [R1+0x50c], R139 ;  /* 0x00050c8b01007387 */ /* 0x0005e80000100800 */
[----:B------:R3:W-:Y:S01]  /*21d40*/  STL [R1+0x508], R133 ;  /* 0x0005088501007387 */ /* 0x0007e20000100800 */
[----:B-1----:R-:W-:-:S02]  /*21d50*/  SEL R246, R199, R251, !P1 ;  /* 0x000000fbc7f67207 */ /* 0x002fc40004800000 */
[----:B--2---:R-:W-:-:S03]  /*21d60*/  SEL R139, R199, R252, !P1 ;  /* 0x000000fcc78b7207 */ /* 0x004fc60004800000 */
[----:B------:R-:W-:Y:S01]  /*21d70*/  STL [R1+0x504], R246 ;  /* 0x000504f601007387 */ /* 0x000fe20000100800 */
[C---:B---3--:R-:W-:Y:S02]  /*21d80*/  SEL R133, R199.reuse, R111, !P1 ;  /* 0x0000006fc7857207 */ /* 0x048fe40004800000 */
[C---:B------:R-:W-:Y:S01]  /*21d90*/  SEL R111, R199.reuse, R112, !P1 ;  /* 0x00000070c76f7207 */ /* 0x040fe20004800000 */
[----:B------:R-:W-:Y:S01]  /*21da0*/  STL [R1+0x500], R139 ;  /* 0x0005008b01007387 */ /* 0x000fe20000100800 */
[C---:B------:R-:W-:Y:S02]  /*21db0*/  SEL R112, R199.reuse, R142, !P1 ;  /* 0x0000008ec7707207 */ /* 0x040fe40004800000 */
[C---:B------:R-:W-:Y:S01]  /*21dc0*/  SEL R114, R199.reuse, R114, !P1 ;  /* 0x00000072c7727207 */ /* 0x040fe20004800000 */
[----:B------:R-:W-:Y:S04]  /*21dd0*/  STL [R1+0x4fc], R133 ;  /* 0x0004fc8501007387 */ /* 0x000fe80000100800 */
[----:B------:R1:W-:Y:S04]  /*21de0*/  STL [R1+0x4f4], R111 ;  /* 0x0004f46f01007387 */ /* 0x0003e80000100800 */
        /* <DEDUP_REMOVED lines=42> */
[----:B--2---:R-:W2:Y:S04]  /*22090*/  LDL.LU R111, [R1+0xe8] ;  /* 0x0000e800016f7983 */ /* 0x004ea80000300800 */
[----:B------:R1:W-:Y:S04]  /*220a0*/  STL [R1+0x488], R112 ;  /* 0x0004887001007387 */ /* 0x0003e80000100800 */
[----:B-1----:R-:W3:Y:S04]  /*220b0*/  LDL.LU R112, [R1+0xe0] ;  /* 0x0000e00001707983 */ /* 0x002ee80000300800 */
[----:B------:R1:W-:Y:S04]  /*220c0*/  STL [R1+0x484], R114 ;  /* 0x0004847201007387 */ /* 0x0003e80000100800 */
        /* <DEDUP_REMOVED lines=29> */
[----:B--2---:R-:W-:-:S05]  /*222a0*/  SEL R111, R199, R111, !P1 ;  /* 0x0000006fc76f7207 */ /* 0x004fca0004800000 */
[----:B------:R1:W-:Y:S01]  /*222b0*/  STL [R1+0x47c], R111 ;  /* 0x00047c6f01007387 */ /* 0x0003e20000100800 */
[----:B---3--:R-:W-:-:S03]  /*222c0*/  SEL R112, R199, R112, !P1 ;  /* 0x00000070c7707207 */ /* 0x008fc60004800000 */
[----:B-1----:R-:W2:Y:S04]  /*222d0*/  LDL.LU R111, [R1+0x3a8c] ;  /* 0x003a8c00016f7983 */ /* 0x002ea80000300800 */
[----:B------:R1:W-:Y:S01]  /*222e0*/  STL [R1+0x478], R112 ;  /* 0x0004787001007387 */ /* 0x0003e20000100800 */
[C---:B----4-:R-:W-:Y:S02]  /*222f0*/  SEL R142, R199.reuse, R142, !P1 ;  /* 0x0000008ec78e7207 */ /* 0x050fe40004800000 */
[C---:B------:R-:W-:Y:S01]  /*22300*/  SEL R114, R199.reuse, R114, !P1 ;  /* 0x00000072c7727207 */ /* 0x040fe20004800000 */
[----:B-1----:R-:W3:Y:S01]  /*22310*/  LDL.LU R112, [R1+0x3a88] ;  /* 0x003a880001707983 */ /* 0x002ee20000300800 */
[----:B------:R-:W-:-:S03]  /*22320*/  SEL R115, R199, R115, !P1 ;  /* 0x00000073c7737207 */ /* 0x000fc60004800000 */
[----:B------:R1:W-:Y:S01]  /*22330*/  STL [R1+0x474], R142 ;  /* 0x0004748e01007387 */ /* 0x0003e20000100800 */
[C---:B------:R-:W-:Y:S02]  /*22340*/  SEL R116, R199.reuse, R116, !P1 ;  /* 0x00000074c7747207 */ /* 0x040fe40004800000 */
[C---:B------:R-:W-:Y:S01]  /*22350*/  SEL R117, R199.reuse, R117, !P1 ;  /* 0x00000075c7757207 */ /* 0x040fe20004800000 */
[----:B-1----:R-:W4:Y:S01]  /*22360*/  LDL.LU R142, [R1+0x3a84] ;  /* 0x003a8400018e7983 */ /* 0x002f220000300800 */
[----:B------:R-:W-:-:S03]  /*22370*/  SEL R141, R199, R141, !P1 ;  /* 0x0000008dc78d7207 */ /* 0x000fc60004800000 */
[----:B------:R1:W-:Y:S01]  /*22380*/  STL [R1+0x470], R114 ;  /* 0x0004707201007387 */ /* 0x0003e20000100800 */
[----:B------:R-:W-:-:S03]  /*22390*/  SEL R119, R199, R119, !P1 ;  /* 0x00000077c7777207 */ /* 0x000fc60004800000 */
[----:B-1----:R-:W2:Y:S04]  /*223a0*/  LDL.LU R114, [R1+0x3a80] ;  /* 0x003a800001727983 */ /* 0x002ea80000300800 */
[----:B------:R1:W-:Y:S01]  /*223b0*/  STL [R1+0x46c], R115 ;  /* 0x00046c7301007387 */ /* 0x0003e20000100800 */
[C---:B------:R-:W-:Y:S02]  /*223c0*/  SEL R120, R199.reuse, R120, !P1 ;  /* 0x00000078c7787207 */ /* 0x040fe40004800000 */
[C---:B------:R-:W-:Y:S01]  /*223d0*/  SEL R121, R199.reuse, R121, !P1 ;  /* 0x00000079c7797207 */ /* 0x040fe20004800000 */
[----:B-1----:R-:W2:Y:S04]  /*223e0*/  LDL.LU R115, [R1+0x3a7c] ;  /* 0x003a7c0001737983 */ /* 0x002ea80000300800 */
[----:B------:R1:W-:Y:S01]  /*223f0*/  STL [R1+0x464], R116 ;  /* 0x0004647401007387 */ /* 0x0003e20000100800 */
[----:B------:R-:W-:-:S03]  /*22400*/  SEL R122, R199, R122, !P1 ;  /* 0x0000007ac77a7207 */ /* 0x000fc60004800000 */
        /* <DEDUP_REMOVED lines=12> */
[----:B-1----:R-:W3:Y:S04]  /*224d0*/  LDL.LU R120, [R1+0x3a68] ;  /* 0x003a680001787983 */ /* 0x002ee80000300800 */
[----:B------:R1:W-:Y:S01]  /*224e0*/  STL [R1+0x44c], R121 ;  /* 0x00044c7901007387 */ /* 0x0003e20000100800 */
[----:B------:R-:W-:-:S03]  /*224f0*/  SEL R127, R199, R127, !P1 ;  /* 0x0000007fc77f7207 */ /* 0x000fc60004800000 */
[----:B-1----:R-:W4:Y:S04]  /*22500*/  LDL.LU R121, [R1+0x3a64] ;  /* 0x003a640001797983 */ /* 0x002f280000300800 */
        /* <DEDUP_REMOVED lines=24> */
[----:B------:R1:W-:Y:S04]  /*22690*/  STL [R1+0x424], R130 ;  /* 0x0004248201007387 */ /* 0x0003e80000100800 */
        /* <DEDUP_REMOVED lines=10> */
[----:B-1----:R-:W4:Y:S01]  /*22740*/  LDL.LU R135, [R1+0x3a2c] ;  /* 0x003a2c0001877983 */ /* 0x002f220000300800 */
[----:B------:R-:W-:-:S02]  /*22750*/  SEL R246, R199, R246, !P1 ;  /* 0x000000f6c7f67207 */ /* 0x000fc40004800000 */
[----:B------:R-:W-:-:S03]  /*22760*/  SEL R139, R199, R139, !P1 ;  /* 0x0000008bc78b7207 */ /* 0x000fc60004800000 */
[----:B------:R1:W-:Y:S02]  /*22770*/  STL [R1+0x40c], R246 ;  /* 0x00040cf601007387 */ /* 0x0003e40000100800 */
[----:B-1----:R-:W-:-:S05]  /*22780*/  SEL R246, R199, R133, !P1 ;  /* 0x00000085c7f67207 */ /* 0x002fca0004800000 */
[----:B------:R1:W-:Y:S04]  /*22790*/  STL [R1+0x408], R246 ;  /* 0x000408f601007387 */ /* 0x0003e80000100800 */
[----:B------:R1:W-:Y:S02]  /*227a0*/  STL [R1+0x404], R139 ;  /* 0x0004048b01007387 */ /* 0x0003e40000100800 */
[C---:B-1----:R-:W-:Y:S02]  /*227b0*/  SEL R246, R199.reuse, R251, !P1 ;  /* 0x000000fbc7f67207 */ /* 0x042fe40004800000 */
[----:B------:R-:W-:-:S03]  /*227c0*/  SEL R139, R199, R252, !P1 ;  /* 0x000000fcc78b7207 */ /* 0x000fc60004800000 */
[----:B------:R-:W-:Y:S04]  /*227d0*/  STL [R1+0x400], R246 ;  /* 0x000400f601007387 */ /* 0x000fe80000100800 */
[----:B------:R-:W-:Y:S01]  /*227e0*/  STL [R1+0x3fc], R139 ;  /* 0x0003fc8b01007387 */ /* 0x000fe20000100800 */
[C---:B------:R-:W-:Y:S02]  /*227f0*/  SEL R107, R199.reuse, R107, !P1 ;  /* 0x0000006bc76b7207 */ /* 0x040fe40004800000 */
[C---:B------:R-:W-:Y:S02]  /*22800*/  SEL R106, R199.reuse, R106, !P1 ;  /* 0x0000006ac76a7207 */ /* 0x040fe40004800000 */
[C---:B------:R-:W-:Y:S02]  /*22810*/  SEL R105, R199.reuse, R105, !P1 ;  /* 0x00000069c7697207 */ /* 0x040fe40004800000 */
[----:B------:R-:W-:-:S02]  /*22820*/  SEL R104, R199, R104, !P1 ;  /* 0x00000068c7687207 */ /* 0x000fc40004800000 */
[C---:B--2---:R-:W-:Y:S02]  /*22830*/  SEL R119, R199.reuse, R119, !P1 ;  /* 0x00000077c7777207 */ /* 0x044fe40004800000 */
[C---:B---3--:R-:W-:Y:S02]  /*22840*/  SEL R120, R199.reuse, R120, !P1 ;  /* 0x00000078c7787207 */ /* 0x048fe40004800000 */
[C---:B----4-:R-:W-:Y:S02]  /*22850*/  SEL R121, R199.reuse, R121, !P1 ;  /* 0x00000079c7797207 */ /* 0x050fe40004800000 */
        /* <DEDUP_REMOVED lines=20> */
[----:B------:R-:W-:-:S05]  /*229a0*/  SEL R135, R199, R135, !P1 ;  /* 0x00000087c7877207 */ /* 0x000fca0004800000 */
[----:B------:R1:W-:Y:S04]  /*229b0*/  STL [R1+0x3f8], R135 ;  /* 0x0003f88701007387 */ /* 0x0003e80000100800 */
[----:B------:R2:W-:Y:S01]  /*229c0*/  STL [R1+0x3f0], R134 ;  /* 0x0003f08601007387 */ /* 0x0005e20000100800 */
[C---:B-1----:R-:W-:Y:S02]  /*229d0*/  SEL R135, R199.reuse, R132, !P1 ;  /* 0x00000084c7877207 */ /* 0x042fe40004800000 */
[C---:B------:R-:W-:Y:S02]  /*229e0*/  SEL R132, R199.reuse, R130, !P1 ;  /* 0x00000082c7847207 */ /* 0x040fe40004800000 */
[C---:B--2---:R-:W-:Y:S01]  /*229f0*/  SEL R134, R199.reuse, R131, !P1 ;  /* 0x00000083c7867207 */ /* 0x044fe20004800000 */
[----:B------:R-:W-:Y:S01]  /*22a00*/  STL [R1+0x3ec], R136 ;  /* 0x0003ec8801007387 */ /* 0x000fe20000100800 */
[----:B------:R-:W-:-:S02]  /*22a10*/  SEL R131, R199, R129, !P1 ;  /* 0x00000081c7837207 */ /* 0x000fc40004800000 */
[C---:B------:R-:W-:Y:S01]  /*22a20*/  SEL R130, R199.reuse, R138, !P1 ;  /* 0x0000008ac7827207 */ /* 0x040fe20004800000 */
[----:B------:R-:W-:Y:S01]  /*22a30*/  STL [R1+0x3e8], R135 ;  /* 0x0003e88701007387 */ /* 0x000fe20000100800 */
[C---:B------:R-:W-:Y:S02]  /*22a40*/  SEL R129, R199.reuse, R127, !P1 ;  /* 0x0000007fc7817207 */ /* 0x040fe40004800000 */
[C---:B------:R-:W-:Y:S01]  /*22a50*/  SEL R127, R199.reuse, R126, !P1 ;  /* 0x0000007ec77f7207 */ /* 0x040fe20004800000 */
[----:B------:R-:W-:Y:S01]  /*22a60*/  STL [R1+0x3e4], R134 ;  /* 0x0003e48601007387 */ /* 0x000fe20000100800 */
[C---:B------:R-:W-:Y:S02]  /*22a70*/  SEL R126, R199.reuse, R125, !P1 ;  /* 0x0000007dc77e7207 */ /* 0x040fe40004800000 */
[C---:B------:R-:W-:Y:S01]  /*22a80*/  SEL R125, R199.reuse, R124, !P1 ;  /* 0x0000007cc77d7207 */ /* 0x040fe20004800000 */
[----:B------:R-:W-:Y:S01]  /*22a90*/  STL [R1+0x3dc], R132 ;  /* 0x0003dc8401007387 */ /* 0x000fe20000100800 */
[----:B------:R-:W-:-:S03]  /*22aa0*/  SEL R124, R199, R140, !P1 ;  /* 0x0000008cc77c7207 */ /* 0x000fc60004800000 */
[----:B------:R-:W-:Y:S04]  /*22ab0*/  STL [R1+0x3d8], R131 ;  /* 0x0003d88301007387 */ /* 0x000fe80000100800 */
[----:B------:R-:W-:Y:S04]  /*22ac0*/  STL [R1+0x3d0], R130 ;  /* 0x0003d08201007387 */ /* 0x000fe80000100800 */
[----:B------:R-:W-:Y:S04]  /*22ad0*/  STL [R1+0x3cc], R129 ;  /* 0x0003cc8101007387 */ /* 0x000fe80000100800 */
[----:B------:R-:W-:Y:S04]  /*22ae0*/  STL [R1+0x3c8], R127 ;  /* 0x0003c87f01007387 */ /* 0x000fe80000100800 */
[----:B------:R-:W-:Y:S04]  /*22af0*/  STL [R1+0x3c4], R126 ;  /* 0x0003c47e01007387 */ /* 0x000fe80000100800 */
[----:B------:R-:W-:Y:S04]  /*22b00*/  STL [R1+0x3bc], R125 ;  /* 0x0003bc7d01007387 */ /* 0x000fe80000100800 */
[----:B------:R-:W-:Y:S04]  /*22b10*/  STL [R1+0x3b8], R124 ;  /* 0x0003b87c01007387 */ /* 0x000fe80000100800 */
[----:B------:R-:W-:Y:S04]  /*22b20*/  STL [R1+0x3b4], R122 ;  /* 0x0003b47a01007387 */ /* 0x000fe80000100800 */
[----:B------:R1:W-:Y:S04]  /*22b30*/  STL [R1+0x3b0], R121 ;  /* 0x0003b07901007387 */ /* 0x0003e80000100800 */
[----:B------:R2:W-:Y:S04]  /*22b40*/  STL [R1+0x3a8], R120 ;  /* 0x0003a87801007387 */ /* 0x0005e80000100800 */
[----:B------:R3:W-:Y:S01]  /*22b50*/  STL [R1+0x3a4], R119 ;  /* 0x0003a47701007387 */ /* 0x0007e20000100800 */
[----:B-1----:R-:W-:-:S02]  /*22b60*/  SEL R121, R199, R141, !P1 ;  /* 0x0000008dc7797207 */ /* 0x002fc40004800000 */
[C---:B--2---:R-:W-:Y:S02]  /*22b70*/  SEL R120, R199.reuse, R117, !P1 ;  /* 0x00000075c7787207 */ /* 0x044fe40004800000 */
[C---:B------:R-:W-:Y:S02]  /*22b80*/  SEL R117, R199.reuse, R115, !P1 ;  /* 0x00000073c7757207 */ /* 0x040fe40004800000 */
[C---:B---3--:R-:W-:Y:S01]  /*22b90*/  SEL R119, R199.reuse, R116, !P1 ;  /* 0x00000074c7777207 */ /* 0x048fe20004800000 */
[----:B------:R-:W-:Y:S01]  /*22ba0*/  STL [R1+0x3a0], R121 ;  /* 0x0003a07901007387 */ /* 0x000fe20000100800 */
[C---:B------:R-:W-:Y:S02]  /*22bb0*/  SEL R116, R199.reuse, R114, !P1 ;  /* 0x00000072c7747207 */ /* 0x040fe40004800000 */
[C---:B------:R-:W-:Y:S01]  /*22bc0*/  SEL R115, R199.reuse, R142, !P1 ;  /* 0x0000008ec7737207 */ /* 0x040fe20004800000 */
[----:B------:R-:W-:Y:S01]  /*22bd0*/  STL [R1+0x39c], R120 ;  /* 0x00039c7801007387 */ /* 0x000fe20000100800 */
[----:B------:R-:W-:-:S02]  /*22be0*/  SEL R114, R199, R112, !P1 ;  /* 0x00000070c7727207 */ /* 0x000fc40004800000 */
        /* <DEDUP_REMOVED lines=136> */
[----:B------:R-:W-:Y:S01]  /*23470*/  STL [R1+0x218], R41 ;  /* 0x0002182901007387 */ /* 0x000fe20000100800 */
[----:B------:R-:W-:-:S03]  /*23480*/  SEL R31, R199, R31, !P1 ;  /* 0x0000001fc71f7207 */ /* 0x000fc60004800000 */
[----:B------:R-:W-:Y:S01]  /*23490*/  STL [R1+0x214], R40 ;  /* 0x0002142801007387 */ /* 0x000fe20000100800 */
[----:B------:R-:W-:-:S03]  /*234a0*/  SEL R30, R199, R30, !P1 ;  /* 0x0000001ec71e7207 */ /* 0x000fc60004800000 */
[----:B------:R-:W-:Y:S01]  /*234b0*/  STL [R1+0x210], R39 ;  /* 0x0002102701007387 */ /* 0x000fe20000100800 */
[----:B------:R-:W-:-:S03]  /*234c0*/  SEL R29, R199, R29, !P1 ;  /* 0x0000001dc71d7207 */ /* 0x000fc60004800000 */
        /* <DEDUP_REMOVED lines=54> */
[----:B------:R-:W-:Y:S01]  /*23830*/  STL [R1+0x190], R10 ;  /* 0x0001900a01007387 */ /* 0x000fe20000100800 */
[----:B------:R-:W-:-:S03]  /*23840*/  SEL R2, R199, R2, !P1 ;  /* 0x00000002c7027207 */ /* 0x000fc60004800000 */
[----:B------:R-:W-:Y:S01]  /*23850*/  STL [R1+0x18c], R9 ;  /* 0x00018c0901007387 */ /* 0x000fe20000100800 */
[----:B------:R-:W-:-:S03]  /*23860*/  SEL R0, R199, R0, !P1 ;  /* 0x00000000c7007207 */ /* 0x000fc60004800000 */
[----:B------:R-:W-:Y:S04]  /*23870*/  STL [R1+0x188], R7 ;  /* 0x0001880701007387 */ /* 0x000fe80000100800 */
[----:B------:R-:W-:Y:S04]  /*23880*/  STL [R1+0x184], R6 ;  /* 0x0001840601007387 */ /* 0x000fe80000100800 */
        /* <DEDUP_REMOVED lines=150> */
[----:B-1----:R-:W-:-:S03]  /*241f0*/  SEL R2, R199, R73, !P1 ;  /* 0x00000049c7027207 */ /* 0x002fc60004800000 */
[----:B------:R-:W4:Y:S01]  /*24200*/  LDL.LU R246, [R1+0x78c] ;  /* 0x00078c0001f67983 */ /* 0x000f220000300800 */
[C---:B--2---:R-:W-:Y:S02]  /*24210*/  SEL R0, R199.reuse, R68, !P1 ;  /* 0x00000044c7007207 */ /* 0x044fe40004800000 */
[C---:B---3--:R-:W-:Y:S01]  /*24220*/  SEL R4, R199.reuse, R63, !P1 ;  /* 0x0000003fc7047207 */ /* 0x048fe20004800000 */
[----:B------:R1:W-:Y:S04]  /*24230*/  STL [R1+0x34], R2 ;  /* 0x0000340201007387 */ /* 0x0003e80000100800 */
[----:B------:R2:W-:Y:S04]  /*24240*/  STL [R1+0x30], R0 ;  /* 0x0000300001007387 */ /* 0x0005e80000100800 */
[----:B------:R3:W-:Y:S04]  /*24250*/  STL [R1+0x2c], R4 ;  /* 0x00002c0401007387 */ /* 0x0007e80000100800 */
[----:B------:R-:W4:Y:S01]  /*24260*/  LDL.LU R139, [R1+0x790] ;  /* 0x00079000018b7983 */ /* 0x000f220000300800 */
[----:B-1----:R-:W-:-:S02]  /*24270*/  SEL R2, R199, R58, !P1 ;  /* 0x0000003ac7027207 */ /* 0x002fc40004800000 */
[----:B--2---:R-:W-:-:S03]  /*24280*/  SEL R0, R199, R192, !P1 ;  /* 0x000000c0c7007207 */ /* 0x004fc60004800000 */
[----:B------:R1:W-:Y:S01]  /*24290*/  STL [R1+0x28], R2 ;  /* 0x0000280201007387 */ /* 0x0003e20000100800 */
[----:B---3--:R-:W-:-:S03]  /*242a0*/  SEL R4, R199, R48, !P1 ;  /* 0x00000030c7047207 */ /* 0x008fc60004800000 */
[----:B------:R2:W-:Y:S01]  /*242b0*/  STL [R1+0x24], R0 ;  /* 0x0000240001007387 */ /* 0x0005e20000100800 */
[----:B-1----:R-:W-:-:S03]  /*242c0*/  SEL R2, R199, R43, !P1 ;  /* 0x0000002bc7027207 */ /* 0x002fc60004800000 */
[----:B------:R1:W-:Y:S01]  /*242d0*/  STL [R1+0x20], R4 ;  /* 0x0000200401007387 */ /* 0x0003e20000100800 */
[----:B--2---:R-:W-:-:S03]  /*242e0*/  SEL R0, R199, R38, !P1 ;  /* 0x00000026c7007207 */ /* 0x004fc60004800000 */
[----:B------:R2:W-:Y:S04]  /*242f0*/  STL [R1+0x1c], R2 ;  /* 0x00001c0201007387 */ /* 0x0005e80000100800 */
[----:B------:R-:W3:Y:S01]  /*24300*/  S2R R135, SR_TID.X ;  /* 0x0000000000877919 */ /* 0x000ee20000002100 */
[C---:B-1----:R-:W-:Y:S02]  /*24310*/  SEL R4, R199.reuse, R33, !P1 ;  /* 0x00000021c7047207 */ /* 0x042fe40004800000 */
[C---:B--2---:R-:W-:Y:S01]  /*24320*/  SEL R2, R199.reuse, R28, !P1 ;  /* 0x0000001cc7027207 */ /* 0x044fe20004800000 */
[----:B------:R1:W-:Y:S01]  /*24330*/  STL [R1+0x18], R0 ;  /* 0x0000180001007387 */ /* 0x0003e20000100800 */
[----:B------:R-:W-:-:S03]  /*24340*/  SEL R252, R199, R3, !P1 ;  /* 0x00000003c7fc7207 */ /* 0x000fc60004800000 */
[----:B------:R2:W-:Y:S04]  /*24350*/  STL [R1+0x14], R4 ;  /* 0x0000140401007387 */ /* 0x0005e80000100800 */
[----:B------:R3:W-:Y:S01]  /*24360*/  STL [R1+0x10], R2 ;  /* 0x0000100201007387 */ /* 0x0007e20000100800 */
[C---:B-1----:R-:W-:Y:S02]  /*24370*/  SEL R0, R199.reuse, R23, !P1 ;  /* 0x00000017c7007207 */ /* 0x042fe40004800000 */
[----:B--2---:R-:W-:-:S03]  /*24380*/  SEL R4, R199, R18, !P1 ;  /* 0x00000012c7047207 */ /* 0x004fc60004800000 */
[----:B------:R1:W-:Y:S01]  /*24390*/  STL [R1+0xc], R0 ;  /* 0x00000c0001007387 */ /* 0x0003e20000100800 */
[----:B---3--:R-:W-:-:S03]  /*243a0*/  SEL R2, R199, R13, !P1 ;  /* 0x0000000dc7027207 */ /* 0x008fc60004800000 */
[----:B------:R-:W-:Y:S01]  /*243b0*/  STL [R1+0x8], R4 ;  /* 0x0000080401007387 */ /* 0x000fe20000100800 */
[----:B------:R-:W-:-:S03]  /*243c0*/  @!P2 IMAD.MOV R197, RZ, RZ, -R197 ;  /* 0x000000ffffc5a224 */ /* 0x000fc600078e0ac5 */
[----:B------:R-:W-:Y:S01]  /*243d0*/  STL [R1+0x4], R2 ;  /* 0x0000040201007387 */ /* 0x000fe20000100800 */
[----:B-1----:R-:W-:Y:S01]  /*243e0*/  SEL R0, R199, R8, !P1 ;  /* 0x00000008c7007207 */ /* 0x002fe20004800000 */
[----:B------:R-:W-:Y:S01]  /*243f0*/  IMAD.MOV.U32 R8, RZ, RZ, c[0x0][0x188] ;  /* 0x00006200ff087624 */ /* 0x000fe200078e00ff */
[----:B------:R-:W-:-:S03]  /*24400*/  LOP3.LUT R135, R135, 0x3f, RZ, 0xc0, !PT ;  /* 0x0000003f87877812 */ /* 0x000fc600078ec0ff */
[----:B------:R-:W-:Y:S01]  /*24410*/  IMAD.SHL.U32 R234, R8, 0x4, RZ ;  /* 0x0000000408ea7824 */ /* 0x000fe200078e00ff */
[----:B------:R-:W-:Y:S01]  /*24420*/  SHF.L.U32 R7, R135, 0x2, RZ ;  /* 0x0000000287077819 */ /* 0x000fe200000006ff */
[----:B------:R1:W-:Y:S01]  /*24430*/  STL [R1], R0 ;  /* 0x0000000001007387 */ /* 0x0003e20000100800 */
[C---:B------:R-:W-:Y:S01]  /*24440*/  SEL R133, R199.reuse, R247, !P1 ;  /* 0x000000f7c7857207 */ /* 0x040fe20004800000 */
[----:B------:R-:W-:Y:S01]  /*24450*/  ULDC.64 UR4, c[0x0][0x118] ;  /* 0x0000460000047ab9 */ /* 0x000fe20000000a00 */
        /* <DEDUP_REMOVED lines=9> */
[----:B-1----:R-:W-:-:S02]  /*244f0*/  SEL R0, R199, R182, !P1 ;  /* 0x000000b6c7007207 */ /* 0x002fc40004800000 */
        /* <DEDUP_REMOVED lines=9> */
[----:B------:R-:W-:Y:S01]  /*24590*/  SEL R248, R199, R197, !P1 ;  /* 0x000000c5c7f87207 */ /* 0x000fe20004800000 */
[----:B------:R-:W-:Y:S02]  /*245a0*/  IMAD.SHL.U32 R230, R8, 0x8, RZ ;  /* 0x0000000808e67824 */ /* 0x000fe400078e00ff */
[----:B----4-:R-:W-:-:S05]  /*245b0*/  IMAD R3, R246, c[0x0][0x184], RZ ;  /* 0x00006100f6037a24 */ /* 0x010fca00078e02ff */
[----:B------:R-:W-:-:S04]  /*245c0*/  LEA R2, P2, R3, c[0x0][0x160], 0x2 ;  /* 0x0000580003027a11 */ /* 0x000fc800078410ff */
[----:B------:R-:W-:Y:S01]  /*245d0*/  LEA.HI.X.SX32 R3, R3, c[0x0][0x164], 0x2, P2 ;  /* 0x0000590003037a11 */ /* 0x000fe200010f16ff */
[----:B------:R-:W-:Y:S02]  /*245e0*/  IMAD R4, R139, c[0x0][0x184], RZ ;  /* 0x000061008b047a24 */ /* 0x000fe400078e02ff */
[----:B------:R-:W-:-:S03]  /*245f0*/  IMAD.MOV.U32 R139, RZ, RZ, c[0x0][0x180] ;  /* 0x00006000ff8b7624 */ /* 0x000fc600078e00ff */
[C---:B------:R-:W-:Y:S02]  /*24600*/  LEA R238, P2, R4.reuse, c[0x0][0x160], 0x2 ;  /* 0x0000580004ee7a11 */ /* 0x040fe400078410ff */
[----:B------:R-:W-:Y:S02]  /*24610*/  IADD3 R5, R139, -0x5, RZ ;  /* 0xfffffffb8b057810 */ /* 0x000fe40007ffe0ff */
[----:B------:R-:W-:Y:S02]  /*24620*/  LEA.HI.X.SX32 R239, R4, c[0x0][0x164], 0x2, P2 ;  /* 0x0000590004ef7a11 */ /* 0x000fe400010f16ff */
[----:B------:R-:W-:Y:S02]  /*24630*/  ISETP.GE.U32.AND P2, PT, R5, 0x7fffffbc, PT ;  /* 0x7fffffbc0500780c */ /* 0x000fe40003f46070 */
[----:B------:R-:W-:Y:S01]  /*24640*/  IADD3 R6, R139, -0x9, RZ ;  /* 0xfffffff78b067810 */ /* 0x000fe20007ffe0ff */
[----:B------:R-:W-:Y:S01]  /*24650*/  IMAD.WIDE R236, R234, 0x4, R238 ;  /* 0x00000004eaec7825 */ /* 0x000fe200078e02ee */
[----:B------:R-:W-:Y:S01]  /*24660*/  SEL R246, R199, R198, !P1 ;  /* 0x000000c6c7f67207 */ /* 0x000fe20004800000 */
[----:B------:R1:W-:Y:S01]  /*24670*/  LDGSTS.E [R7+0x40000], [R238.64], !P5 ;  /* 0x40000000ee077fae */ /* 0x0003e2000e921844 */
[----:B------:R-:W-:-:S02]  /*24680*/  ISETP.GE.U32.AND P1, PT, R6, 0x7fffffb8, PT ;  /* 0x7fffffb80600780c */ /* 0x000fc40003f26070 */
[----:B------:R-:W-:Y:S01]  /*24690*/  IADD3 R4, R139, -0xd, RZ ;  /* 0xfffffff38b047810 */ /* 0x000fe20007ffe0ff */
[----:B------:R1:W-:Y:S01]  /*246a0*/  LDGSTS.E [R7+0x40100], [R2.64], !P5 ;  /* 0x4010000002077fae */ /* 0x0003e2000e921844 */
[----:B------:R-:W-:-:S03]  /*246b0*/  IMAD.WIDE R234, R234, 0x4, R2 ;  /* 0x00000004eaea7825 */ /* 0x000fc600078e0202 */
[----:B------:R2:W-:Y:S01]  /*246c0*/  STL.64 [R1+0x3648], R236 ;  /* 0x003648ec01007387 */ /* 0x0005e20000100a00 */
[----:B------:R-:W-:-:S03]  /*246d0*/  ISETP.GE.U32.AND P5, PT, R4, 0x7fffffb4, PT ;  /* 0x7fffffb40400780c */ /* 0x000fc60003fa6070 */
[----:B------:R2:W-:Y:S01]  /*246e0*/  LDGSTS.E [R7+0x40800], [R236.64], !P2 ;  /* 0x40800000ec077fae */ /* 0x0005e2000d121844 */
[----:B------:R-:W-:-:S03]  /*246f0*/  IADD3 R4, R139, -0x11, RZ ;  /* 0xffffffef8b047810 */ /* 0x000fc60007ffe0ff */
[----:B------:R3:W-:Y:S01]  /*24700*/  STL [R1+0x3660], R237 ;  /* 0x003660ed01007387 */ /* 0x0007e20000100800 */
[----:B------:R-:W-:-:S03]  /*24710*/  IMAD.WIDE R232, R230, 0x4, R238 ;  /* 0x00000004e6e87825 */ /* 0x000fc600078e02ee */
[----:B------:R1:W-:Y:S01]  /*24720*/  LDGSTS.E [R7+0x40900], [R234.64], !P2 ;  /* 0x40900000ea077fae */ /* 0x0003e2000d121844 */
[----:B------:R-:W-:-:S04]  /*24730*/  IMAD.WIDE R230, R230, 0x4, R2 ;  /* 0x00000004e6e67825 */ /* 0x000fc800078e0202 */
[----:B--2---:R-:W-:Y:S02]  /*24740*/  IMAD.MOV.U32 R236, RZ, RZ, c[0x0][0x180] ;  /* 0x00006000ffec7624 */ /* 0x004fe400078e00ff */
[----:B---3--:R-:W-:Y:S01]  /*24750*/  IMAD.MOV.U32 R237, RZ, RZ, c[0x0][0x188] ;  /* 0x00006200ffed7624 */ /* 0x008fe200078e00ff */
[----:B------:R-:W-:Y:S01]  /*24760*/  ISETP.GE.U32.AND P2, PT, R4, 0x7fffffb0, PT ;  /* 0x7fffffb00400780c */ /* 0x000fe20003f46070 */
[----:B------:R1:W-:Y:S02]  /*24770*/  LDGSTS.E [R7+0x41000], [R232.64], !P1 ;  /* 0x41000000e8077fae */ /* 0x0003e4000c921844 */
[C---:B------:R-:W-:Y:S01]  /*24780*/  IMAD R226, R237.reuse, 0xc, RZ ;  /* 0x0000000cede27824 */ /* 0x040fe200078e02ff */
[----:B------:R-:W-:Y:S01]  /*24790*/  IADD3 R4, R236, -0x15, RZ ;  /* 0xffffffebec047810 */ /* 0x000fe20007ffe0ff */
[----:B------:R1:W-:Y:S01]  /*247a0*/  LDGSTS.E [R7+0x41100], [R230.64], !P1 ;  /* 0x41100000e6077fae */ /* 0x0003e2000c921844 */
[----:B------:R-:W-:Y:S02]  /*247b0*/  IMAD.SHL.U32 R222, R237, 0x10, RZ ;  /* 0x00000010edde7824 */ /* 0x000fe400078e00ff */
[----:B------:R-:W-:Y:S01]  /*247c0*/  IMAD.WIDE R228, R226, 0x4, R238 ;  /* 0x00000004e2e47825 */ /* 0x000fe200078e02ee */
[----:B------:R-:W-:-:S03]  /*247d0*/  ISETP.GE.U32.AND P1, PT, R4, 0x7fffffac, PT ;  /* 0x7fffffac0400780c */ /* 0x000fc60003f26070 */
[----:B------:R-:W-:Y:S01]  /*247e0*/  IMAD.WIDE R226, R226, 0x4, R2 ;  /* 0x00000004e2e27825 */ /* 0x000fe200078e0202 */
[----:B------:R-:W-:Y:S01]  /*247f0*/  IADD3 R4, R236, -0x19, RZ ;  /* 0xffffffe7ec047810 */ /* 0x000fe20007ffe0ff */
[----:B------:R1:W-:Y:S02]  /*24800*/  LDGSTS.E [R7+0x41800], [R228.64], !P5 ;  /* 0x41800000e4077fae */ /* 0x0003e4000e921844 */
[----:B------:R-:W-:Y:S02]  /*24810*/  IMAD.WIDE R224, R222, 0x4, R238 ;  /* 0x00000004dee07825 */ /* 0x000fe400078e02ee */
[----:B------:R1:W-:Y:S01]  /*24820*/  LDGSTS.E [R7+0x41900], [R226.64], !P5 ;  /* 0x41900000e2077fae */ /* 0x0003e2000e921844 */
[----:B------:R-:W-:Y:S01]  /*24830*/  ISETP.GE.U32.AND P5, PT, R4, 0x7fffffa8, PT ;  /* 0x7fffffa80400780c */ /* 0x000fe20003fa6070 */
[----:B------:R-:W-:Y:S02]  /*24840*/  IMAD R218, R237, 0x14, RZ ;  /* 0x00000014edda7824 */ /* 0x000fe400078e02ff */
[----:B------:R-:W-:Y:S01]  /*24850*/  IMAD.WIDE R222, R222, 0x4, R2 ;  /* 0x00000004dede7825 */ /* 0x000fe200078e0202 */
[----:B------:R-:W-:Y:S01]  /*24860*/  IADD3 R4, R236, -0x1d, RZ ;  /* 0xffffffe3ec047810 */ /* 0x000fe20007ffe0ff */
[----:B------:R1:W-:Y:S02]  /*24870*/  LDGSTS.E [R7+0x42000], [R224.64], !P2 ;  /* 0x42000000e0077fae */ /* 0x0003e4000d121844 */
[----:B------:R-:W-:-:S02]  /*24880*/  IMAD.WIDE R220, R218, 0x4, R238 ;  /* 0x00000004dadc7825 */ /* 0x000fc400078e02ee */
[----:B------:R1:W-:Y:S01]  /*24890*/  LDGSTS.E [R7+0x42100], [R222.64], !P2 ;  /* 0x42100000de077fae */ /* 0x0003e2000d121844 */
[----:B------:R-:W-:Y:S01]  /*248a0*/  ISETP.GE.U32.AND P2, PT, R4, 0x7fffffa4, PT ;  /* 0x7fffffa40400780c */ /* 0x000fe20003f46070 */
[----:B------:R-:W-:Y:S01]  /*248b0*/  IMAD.WIDE R218, R218, 0x4, R2 ;  /* 0x00000004dada7825 */ /* 0x000fe200078e0202 */
[----:B------:R-:W-:Y:S01]  /*248c0*/  IADD3 R4, R236, -0x21, RZ ;  /* 0xffffffdfec047810 */ /* 0x000fe20007ffe0ff */
[----:B------:R1:W-:Y:S02]  /*248d0*/  LDGSTS.E [R7+0x42800], [R220.64], !P1 ;  /* 0x42800000dc077fae */ /* 0x0003e4000c921844 */
[C---:B------:R-:W-:Y:S02]  /*248e0*/  IMAD R214, R237.reuse, 0x18, RZ ;  /* 0x00000018edd67824 */ /* 0x040fe400078e02ff */
[----:B------:R1:W-:Y:S01]  /*248f0*/  LDGSTS.E [R7+0x42900], [R218.64], !P1 ;  /* 0x42900000da077fae */ /* 0x0003e2000c921844 */
[----:B------:R-:W-:Y:S02]  /*24900*/  IMAD R210, R237, 0x1c, RZ ;  /* 0x0000001cedd27824 */ /* 0x000fe400078e02ff */
        /* <DEDUP_REMOVED lines=8> */
[----:B------:R-:W-:Y:S01]  /*24990*/  IMAD.WIDE R210, R210, 0x4, R2 ;  /* 0x00000004d2d27825 */ /* 0x000fe200078e0202 */
[----:B------:R-:W-:Y:S01]  /*249a0*/  IADD3 R4, R236, -0x29, RZ ;  /* 0xffffffd7ec047810 */ /* 0x000fe20007ffe0ff */
[----:B------:R1:W-:Y:S02]  /*249b0*/  LDGSTS.E [R7+0x43800], [R212.64], !P2 ;  /* 0x43800000d4077fae */ /* 0x0003e4000d121844 */
[----:B------:R-:W-:-:S02]  /*249c0*/  IMAD.SHL.U32 R206, R237, 0x20, RZ ;  /* 0x00000020edce7824 */ /* 0x000fc400078e00ff */
        /* <DEDUP_REMOVED lines=13> */
[----:B------:R-:W-:-:S02]  /*24aa0*/  IMAD R198, R237, 0x28, RZ ;  /* 0x00000028edc67824 */ /* 0x000fc400078e02ff */
        /* <DEDUP_REMOVED lines=14> */
[----:B------:R1:W-:Y:S02]  /*24b90*/  LDGSTS.E [R7+0x45900], [R194.64], !P1 ;  /* 0x45900000c2077fae */ /* 0x0003e4000c921844 */
[----:B------:R-:W-:Y:S01]  /*24ba0*/  IMAD.WIDE R192, R190, 0x4, R238 ;  /* 0x00000004bec07825 */ /* 0x000fe200078e02ee */
[----:B------:R-:W-:-:S03]  /*24bb0*/  ISETP.GE.U32.AND P1, PT, R4, 0x7fffff84, PT ;  /* 0x7fffff840400780c */ /* 0x000fc60003f26070 */
[----:B------:R-:W-:Y:S01]  /*24bc0*/  IMAD.WIDE R190, R190, 0x4, R2 ;  /* 0x00000004bebe7825 */ /* 0x000fe200078e0202 */
[----:B------:R-:W-:Y:S01]  /*24bd0*/  IADD3 R4, R236, -0x39, RZ ;  /* 0xffffffc7ec047810 */ /* 0x000fe20007ffe0ff */
[----:B------:R1:W-:Y:S02]  /*24be0*/  LDGSTS.E [R7+0x46000], [R192.64], !P5 ;  /* 0x46000000c0077fae */ /* 0x0003e4000e921844 */
[C---:B------:R-:W-:Y:S02]  /*24bf0*/  IMAD R186, R237.reuse, 0x34, RZ ;  /* 0x00000034edba7824 */ /* 0x040fe400078e02ff */
[----:B------:R1:W-:Y:S01]  /*24c00*/  LDGSTS.E [R7+0x46100], [R190.64], !P5 ;  /* 0x46100000be077fae */ /* 0x0003e2000e921844 */
[----:B------:R-:W-:Y:S01]  /*24c10*/  ISETP.GE.U32.AND P5, PT, R4, 0x7fffff88, PT ;  /* 0x7fffff880400780c */ /* 0x000fe20003fa6070 */
[----:B------:R-:W-:Y:S02]  /*24c20*/  IMAD R182, R237, 0x38, RZ ;  /* 0x00000038edb67824 */ /* 0x000fe400078e02ff */
[----:B------:R-:W-:Y:S01]  /*24c30*/  IMAD.WIDE R188, R186, 0x4, R238 ;  /* 0x00000004babc7825 */ /* 0x000fe200078e02ee */
[----:B------:R-:W-:-:S03]  /*24c40*/  IADD3 R4, R236, -0x2, RZ ;  /* 0xfffffffeec047810 */ /* 0x000fc60007ffe0ff */
[----:B------:R-:W-:Y:S01]  /*24c50*/  IMAD.WIDE R186, R186, 0x4, R2 ;  /* 0x00000004baba7825 */ /* 0x000fe200078e0202 */
[----:B------:R1:W-:Y:S03]  /*24c60*/  LDGSTS.E [R7+0x46800], [R188.64], !P2 ;  /* 0x46800000bc077fae */ /* 0x0003e6000d121844 */
[----:B------:R-:W-:Y:S01]  /*24c70*/  IMAD R172, R237, 0x3c, RZ ;  /* 0x0000003cedac7824 */ /* 0x000fe200078e02ff */
[----:B------:R1:W-:Y:S01]  /*24c80*/  LDGSTS.E [R7+0x46900], [R186.64], !P2 ;  /* 0x46900000ba077fae */ /* 0x0003e2000d121844 */
[----:B------:R-:W-:Y:S01]  /*24c90*/  IMAD.WIDE R184, R182, 0x4, R238 ;  /* 0x00000004b6b87825 */ /* 0x000fe200078e02ee */
[----:B------:R-:W-:-:S03]  /*24ca0*/  ISETP.GE.U32.AND P2, PT, R4, 0x7fffffbf, PT ;  /* 0x7fffffbf0400780c */ /* 0x000fc60003f46070 */
[----:B------:R-:W-:Y:S01]  /*24cb0*/  IMAD.WIDE R182, R182, 0x4, R2 ;  /* 0x00000004b6b67825 */ /* 0x000fe200078e0202 */
[----:B------:R-:W-:Y:S03]  /*24cc0*/  STL.64 [R1+0x3650], R234 ;  /* 0x003650ea01007387 */ /* 0x000fe60000100a00 */
[----:B------:R-:W-:Y:S01]  /*24cd0*/  IMAD.WIDE R174, R172, 0x4, R238 ;  /* 0x00000004acae7825 */ /* 0x000fe200078e02ee */
[----:B------:R-:W-:Y:S01]  /*24ce0*/  IADD3 R4, R236, -0x6, RZ ;  /* 0xfffffffaec047810 */ /* 0x000fe20007ffe0ff */
[----:B------:R1:W-:Y:S02]  /*24cf0*/  LDGSTS.E [R7+0x47000], [R184.64], !P5 ;  /* 0x47000000b8077fae */ /* 0x0003e4000e921844 */
[----:B------:R-:W-:Y:S02]  /*24d00*/  IMAD.WIDE R172, R172, 0x4, R2 ;  /* 0x00000004acac7825 */ /* 0x000fe400078e0202 */
[----:B------:R-:W-:Y:S04]  /*24d10*/  STL.64 [R1+0x3658], R232 ;  /* 0x003658e801007387 */ /* 0x000fe80000100a00 */
[----:B------:R1:W-:Y:S01]  /*24d20*/  LDGSTS.E [R7+0x47100], [R182.64], !P5 ;  /* 0x47100000b6077fae */ /* 0x0003e2000e921844 */
[----:B------:R-:W-:-:S03]  /*24d30*/  IADD3 R5, R236, -0xa, RZ ;  /* 0xfffffff6ec057810 */ /* 0x000fc60007ffe0ff */
[----:B------:R-:W-:Y:S04]  /*24d40*/  STL.64 [R1+0x3668], R230 ;  /* 0x003668e601007387 */ /* 0x000fe80000100a00 */
[----:B------:R1:W-:Y:S04]  /*24d50*/  LDGSTS.E [R7+0x47800], [R174.64], !P1 ;  /* 0x47800000ae077fae */ /* 0x0003e8000c921844 */
[----:B------:R-:W-:Y:S04]  /*24d60*/  STL.64 [R1+0x3670], R228 ;  /* 0x003670e401007387 */ /* 0x000fe80000100a00 */
[----:B------:R1:W-:Y:S01]  /*24d70*/  LDGSTS.E [R7+0x47900], [R172.64], !P1 ;  /* 0x47900000ac077fae */ /* 0x0003e2000c921844 */
[----:B------:R-:W-:-:S03]  /*24d80*/  ISETP.GE.U32.AND P1, PT, R4, 0x7fffffbb, PT ;  /* 0x7fffffbb0400780c */ /* 0x000fc60003f26070 */
[----:B------:R-:W-:Y:S01]  /*24d90*/  STL.64 [R1+0x3678], R226 ;  /* 0x003678e201007387 */ /* 0x000fe20000100a00 */
[----:B------:R-:W-:Y:S01]  /*24da0*/  LOP3.LUT R6, R7, 0x20, RZ, 0x3c, !PT ;  /* 0x0000002007067812 */ /* 0x000fe200078e3cff */
[----:B------:R-:W-:Y:S02]  /*24db0*/  IMAD.WIDE R170, R237, 0x4, R238 ;  /* 0x00000004edaa7825 */ /* 0x000fe400078e02ee */
[----:B------:R-:W-:Y:S01]  /*24dc0*/  STL [R1+0x3684], R224 ;  /* 0x003684e001007387 */ /* 0x000fe20000100800 */
[----:B------:R-:W-:Y:S01]  /*24dd0*/  ISETP.GE.U32.AND P5, PT, R5, 0x7fffffb7, PT ;  /* 0x7fffffb70500780c */ /* 0x000fe20003fa6070 */
[C---:B------:R-:W-:Y:S02]  /*24de0*/  IMAD R164, R237.reuse, 0x5, RZ ;  /* 0x00000005eda47824 */ /* 0x040fe400078e02ff */
[----:B------:R-:W-:Y:S01]  /*24df0*/  STL [R1+0x3680], R225 ;  /* 0x003680e101007387 */ /* 0x000fe20000100800 */
[----:B------:R-:W-:-:S03]  /*24e00*/  IMAD.WIDE R168, R237, 0x4, R2 ;  /* 0x00000004eda87825 */ /* 0x000fc600078e0202 */
[----:B------:R-:W-:Y:S01]  /*24e10*/  STL.64 [R1+0x3688], R222 ;  /* 0x003688de01007387 */ /* 0x000fe20000100a00 */
[----:B------:R-:W-:-:S03]  /*24e20*/  IADD3 R4, R236, -0xe, RZ ;  /* 0xfffffff2ec047810 */ /* 0x000fc60007ffe0ff */
[----:B------:R-:W-:Y:S01]  /*24e30*/  STL [R1+0x3694], R220 ;  /* 0x003694dc01007387 */ /* 0x000fe20000100800 */
[----:B------:R-:W-:-:S03]  /*24e40*/  IMAD.WIDE R166, R164, 0x4, R238 ;  /* 0x00000004a4a67825 */ /* 0x000fc600078e02ee */
[----:B------:R-:W-:Y:S01]  /*24e50*/  STL [R1+0x3690], R221 ;  /* 0x003690dd01007387 */ /* 0x000fe20000100800 */
[----:B------:R-:W-:-:S03]  /*24e60*/  IMAD.WIDE R164, R164, 0x4, R2 ;  /* 0x00000004a4a47825 */ /* 0x000fc600078e0202 */
[----:B------:R-:W-:Y:S01]  /*24e70*/  STL [R1+0x369c], R218 ;  /* 0x00369cda01007387 */ /* 0x000fe20000100800 */
[----:B------:R-:W-:-:S03]  /*24e80*/  IMAD R160, R237, 0x9, RZ ;  /* 0x00000009eda07824 */ /* 0x000fc600078e02ff */
[----:B------:R-:W-:Y:S04]  /*24e90*/  STL [R1+0x3698], R219 ;  /* 0x003698db01007387 */ /* 0x000fe80000100800 */
[----:B------:R-:W-:Y:S04]  /*24ea0*/  STL [R1+0x36a4], R216 ;  /* 0x0036a4d801007387 */ /* 0x000fe80000100800 */
[----:B------:R1:W-:Y:S04]  /*24eb0*/  LDGSTS.E [R6+0x40200], [R170.64], !P2 ;  /* 0x40200000aa067fae */ /* 0x0003e8000d121844 */
[----:B------:R-:W-:Y:S04]  /*24ec0*/  STL [R1+0x36a0], R217 ;  /* 0x0036a0d901007387 */ /* 0x000fe80000100800 */
[----:B------:R1:W-:Y:S01]  /*24ed0*/  LDGSTS.E [R6+0x40300], [R168.64], !P2 ;  /* 0x40300000a8067fae */ /* 0x0003e2000d121844 */
[----:B------:R-:W-:-:S02]  /*24ee0*/  ISETP.GE.U32.AND P2, PT, R4, 0x7fffffb3, PT ;  /* 0x7fffffb30400780c */ /* 0x000fc40003f46070 */
[----:B------:R-:W-:Y:S01]  /*24ef0*/  IADD3 R4, R236, -0x12, RZ ;  /* 0xffffffeeec047810 */ /* 0x000fe20007ffe0ff */
[----:B------:R-:W-:Y:S01]  /*24f00*/  STL [R1+0x36ac], R214 ;  /* 0x0036acd601007387 */ /* 0x000fe20000100800 */
[----:B------:R-:W-:-:S03]  /*24f10*/  IMAD.WIDE R162, R160, 0x4, R238 ;  /* 0x00000004a0a27825 */ /* 0x000fc600078e02ee */
[----:B------:R-:W-:Y:S01]  /*24f20*/  STL [R1+0x36a8], R215 ;  /* 0x0036a8d701007387 */ /* 0x000fe20000100800 */
[----:B------:R-:W-:-:S03]  /*24f30*/  IMAD R156, R237, 0xd, RZ ;  /* 0x0000000ded9c7824 */ /* 0x000fc600078e02ff */
[----:B------:R-:W-:Y:S01]  /*24f40*/  STL [R1+0x36b4], R212 ;  /* 0x0036b4d401007387 */ /* 0x000fe20000100800 */
[----:B------:R-:W-:-:S03]  /*24f50*/  IMAD.WIDE R160, R160, 0x4, R2 ;  /* 0x00000004a0a07825 */ /* 0x000fc600078e0202 */
        /* <DEDUP_REMOVED lines=9> */
[----:B------:R-:W-:-:S03]  /*24ff0*/  IMAD.WIDE R156, R156, 0x4, R2 ;  /* 0x000000049c9c7825 */ /* 0x000fc600078e0202 */
[----:B------:R-:W-:Y:S01]  /*25000*/  STL [R1+0x36c0], R209 ;  /* 0x0036c0d101007387 */ /* 0x000fe20000100800 */
[----:B------:R-:W-:-:S03]  /*25010*/  IMAD R152, R237, 0x11, RZ ;  /* 0x00000011ed987824 */ /* 0x000fc600078e02ff */
        /* <DEDUP_REMOVED lines=150> */
[----:B------:R-:W-:-:S03]  /*25980*/  IMAD.SHL.U32 R100, R237, 0x2, RZ ;  /* 0x00000002ed647824 */ /* 0x000fc600078e00ff */
[----:B------:R-:W-:Y:S04]  /*25990*/  STL [R1+0x37c0], R137 ;  /* 0x0037c08901007387 */ /* 0x000fe80000100800 */
[----:B------:R-:W-:Y:S04]  /*259a0*/  STL [R1+0x37cc], R134 ;  /* 0x0037cc8601007387 */ /* 0x000fe80000100800 */
[----:B------:R-:W-:Y:S04]  /*259b0*/  STL [R1+0x37c8], R135 ;  /* 0x0037c88701007387 */ /* 0x000fe80000100800 */
[----:B------:R1:W-:Y:S04]  /*259c0*/  LDGSTS.E [R6+0x47a00], [R106.64], !P2 ;  /* 0x47a000006a067fae */ /* 0x0003e8000d121844 */
[----:B------:R-:W-:Y:S04]  /*259d0*/  STL [R1+0x37d4], R130 ;  /* 0x0037d48201007387 */ /* 0x000fe80000100800 */
[----:B------:R1:W-:Y:S01]  /*259e0*/  LDGSTS.E [R6+0x47b00], [R104.64], !P2 ;  /* 0x47b0000068067fae */ /* 0x0003e2000d121844 */
[----:B------:R-:W-:-:S03]  /*259f0*/  ISETP.GE.U32.AND P2, PT, R4, 0x7fffffba, PT ;  /* 0x7fffffba0400780c */ /* 0x000fc60003f46070 */
[----:B------:R-:W-:Y:S01]  /*25a00*/  STL [R1+0x37d0], R131 ;  /* 0x0037d08301007387 */ /* 0x000fe20000100800 */
[----:B------:R-:W-:Y:S01]  /*25a10*/  LOP3.LUT R5, R7, 0x40, RZ, 0x3c, !PT ;  /* 0x0000004007057812 */ /* 0x000fe200078e3cff */
[C---:B------:R-:W-:Y:S02]  /*25a20*/  IMAD.WIDE R102, R100.reuse, 0x4, R238 ;  /* 0x0000000464667825 */ /* 0x040fe400078e02ee */
[----:B------:R-:W-:Y:S02]  /*25a30*/  STL [R1+0x37dc], R128 ;  /* 0x0037dc8001007387 */ /* 0x000fe40000100800 */
[----:B------:R-:W-:Y:S02]  /*25a40*/  IMAD R96, R237, 0x6, RZ ;  /* 0x00000006ed607824 */ /* 0x000fe400078e02ff */
[----:B------:R-:W-:Y:S01]  /*25a50*/  STL [R1+0x37d8], R129 ;  /* 0x0037d88101007387 */ /* 0x000fe20000100800 */
[----:B------:R-:W-:-:S03]  /*25a60*/  IMAD.WIDE R100, R100, 0x4, R2 ;  /* 0x0000000464647825 */ /* 0x000fc600078e0202 */
[----:B------:R-:W-:Y:S01]  /*25a70*/  STL [R1+0x37e4], R126 ;  /* 0x0037e47e01007387 */ /* 0x000fe20000100800 */
        /* <DEDUP_REMOVED lines=182> */
[----:B------:R-:W-:-:S03]  /*265e0*/  IMAD R36, R237, 0x3, RZ ;  /* 0x00000003ed247824 */ /* 0x000fc600078e02ff */
        /* <DEDUP_REMOVED lines=8> */
[----:B------:R-:W-:-:S03]  /*26670*/  IMAD.WIDE R38, R36, 0x4, R238 ;  /* 0x0000000424267825 */ /* 0x000fc600078e02ee */
[----:B------:R-:W-:Y:S01]  /*26680*/  STL [R1+0x3928], R45 ;  /* 0x0039282d01007387 */ /* 0x000fe20000100800 */
[----:B------:R-:W-:-:S03]  /*26690*/  IMAD R32, R237, 0x7, RZ ;  /* 0x00000007ed207824 */ /* 0x000fc600078e02ff */
[----:B------:R3:W-:Y:S01]  /*266a0*/  STL [R1+0x3934], R42 ;  /* 0x0039342a01007387 */ /* 0x0007e20000100800 */
[----:B------:R-:W-:Y:S01]  /*266b0*/  IMAD.WIDE R36, R36, 0x4, R2 ;  /* 0x0000000424247825 */ /* 0x000fe200078e0202 */
[----:B------:R-:W-:-:S03]  /*266c0*/  IADD3 R4, R236, -0x10, RZ ;  /* 0xfffffff0ec047810 */ /* 0x000fc60007ffe0ff */
[----:B------:R-:W-:Y:S01]  /*266d0*/  IMAD.WIDE R34, R32, 0x4, R238 ;  /* 0x0000000420227825 */ /* 0x000fe200078e02ee */
[----:B---3--:R-:W-:-:S03]  /*266e0*/  LOP3.LUT R42, R7, 0x60, RZ, 0x3c, !PT ;  /* 0x00000060072a7812 */ /* 0x008fc600078e3cff */
[----:B------:R-:W-:Y:S02]  /*266f0*/  IMAD.WIDE R32, R32, 0x4, R2 ;  /* 0x0000000420207825 */ /* 0x000fe400078e0202 */
[----:B------:R3:W-:Y:S02]  /*26700*/  LDGSTS.E [R42+0x40600], [R38.64], !P1 ;  /* 0x40600000262a7fae */ /* 0x0007e4000c921844 */
[----:B------:R-:W-:Y:S02]  /*26710*/  IMAD R28, R237, 0xb, RZ ;  /* 0x0000000bed1c7824 */ /* 0x000fe400078e02ff */
[----:B------:R4:W-:Y:S01]  /*26720*/  LDGSTS.E [R42+0x40700], [R36.64], !P1 ;  /* 0x40700000242a7fae */ /* 0x0009e2000c921844 */
[----:B------:R-:W-:Y:S02]  /*26730*/  ISETP.GE.U32.AND P1, PT, R4, 0x7fffffb1, PT ;  /* 0x7fffffb10400780c */ /* 0x000fe40003f26070 */
[----:B------:R-:W-:Y:S01]  /*26740*/  IADD3 R4, R236, -0x14, RZ ;  /* 0xffffffecec047810 */ /* 0x000fe20007ffe0ff */
[----:B------:R1:W-:Y:S01]  /*26750*/  STL [R1+0x3930], R43 ;  /* 0x0039302b01007387 */ /* 0x0003e20000100800 */
[----:B------:R-:W-:-:S03]  /*26760*/  IMAD.WIDE R30, R28, 0x4, R238 ;  /* 0x000000041c1e7825 */ /* 0x000fc600078e02ee */
[----:B------:R1:W-:Y:S01]  /*26770*/  LDGSTS.E [R42+0x40e00], [R34.64], !P5 ;  /* 0x40e00000222a7fae */ /* 0x0003e2000e921844 */
[----:B------:R-:W-:Y:S02]  /*26780*/  IMAD R24, R237, 0xf, RZ ;  /* 0x0000000fed187824 */ /* 0x000fe400078e02ff */
[----:B------:R-:W-:Y:S01]  /*26790*/  IMAD.WIDE R28, R28, 0x4, R2 ;  /* 0x000000041c1c7825 */ /* 0x000fe200078e0202 */
[----:B------:R1:W-:Y:S04]  /*267a0*/  STL [R1+0x393c], R40 ;  /* 0x00393c2801007387 */ /* 0x0003e80000100800 */
[----:B------:R1:W-:Y:S01]  /*267b0*/  LDGSTS.E [R42+0x40f00], [R32.64], !P5 ;  /* 0x40f00000202a7fae */ /* 0x0003e2000e921844 */
[----:B------:R-:W-:Y:S02]  /*267c0*/  ISETP.GE.U32.AND P5, PT, R4, 0x7fffffad, PT ;  /* 0x7fffffad0400780c */ /* 0x000fe40003fa6070 */
        /* <DEDUP_REMOVED lines=54> */
[----:B--2---:R-:W-:-:S03]  /*26b30*/  IADD3 R5, R236, -0x2c, RZ ;  /* 0xffffffd4ec057810 */ /* 0x004fc60007ffe0ff */
[----:B------:R-:W-:Y:S04]  /*26b40*/  STL [R1+0x399c], R16 ;  /* 0x00399c1001007387 */ /* 0x000fe80000100800 */
[----:B------:R2:W-:Y:S01]  /*26b50*/  LDGSTS.E [R42+0x43600], [R14.64], !P1 ;  /* 0x436000000e2a7fae */ /* 0x0005e2000c921844 */
[----:B-1----:R-:W-:-:S03]  /*26b60*/  IMAD R43, R237, 0x27, RZ ;  /* 0x00000027ed2b7824 */ /* 0x002fc600078e02ff */
[----:B------:R-:W-:Y:S04]  /*26b70*/  STL [R1+0x3998], R17 ;  /* 0x0039981101007387 */ /* 0x000fe80000100800 */
[----:B------:R1:W-:Y:S01]  /*26b80*/  LDGSTS.E [R42+0x43700], [R12.64], !P1 ;  /* 0x437000000c2a7fae */ /* 0x0003e2000c921844 */
[----:B------:R-:W-:Y:S01]  /*26b90*/  ISETP.GE.U32.AND P1, PT, R4, 0x7fffff9d, PT ;  /* 0x7fffff9d0400780c */ /* 0x000fe20003f26070 */
[----:B------:R-:W-:Y:S02]  /*26ba0*/  IMAD R4, R237, 0x23, RZ ;  /* 0x00000023ed047824 */ /* 0x000fe400078e02ff */
[----:B------:R-:W-:Y:S04]  /*26bb0*/  STL [R1+0x39a4], R14 ;  /* 0x0039a40e01007387 */ /* 0x000fe80000100800 */
[----:B------:R-:W-:Y:S01]  /*26bc0*/  STL [R1+0x39a0], R15 ;  /* 0x0039a00f01007387 */ /* 0x000fe20000100800 */
[----:B------:R-:W-:-:S03]  /*26bd0*/  IMAD.WIDE R6, R4, 0x4, R238 ;  /* 0x0000000404067825 */ /* 0x000fc600078e02ee */
[----:B------:R-:W-:Y:S01]  /*26be0*/  STL [R1+0x39ac], R12 ;  /* 0x0039ac0c01007387 */ /* 0x000fe20000100800 */
[----:B------:R-:W-:-:S03]  /*26bf0*/  IMAD.WIDE R44, R43, 0x4, R238 ;  /* 0x000000042b2c7825 */ /* 0x000fc600078e02ee */
[----:B------:R1:W-:Y:S04]  /*26c00*/  STL [R1+0x39a8], R13 ;  /* 0x0039a80d01007387 */ /* 0x0003e80000100800 */
        /* <DEDUP_REMOVED lines=9> */
[----:B-1----:R-:W-:-:S03]  /*26ca0*/  IMAD.WIDE R12, R40, 0x4, R238 ;  /* 0x00000004280c7825 */ /* 0x002fc600078e02ee */
[----:B------:R1:W-:Y:S04]  /*26cb0*/  STL [R1+0x39c4], R6 ;  /* 0x0039c40601007387 */ /* 0x0003e80000100800 */
[----:B------:R1:W-:Y:S01]  /*26cc0*/  LDGSTS.E [R42+0x44600], [R6.64], !P1 ;  /* 0x44600000062a7fae */ /* 0x0003e2000c921844 */
[----:B--2---:R-:W-:-:S03]  /*26cd0*/  IMAD.WIDE R8, R43, 0x4, R2 ;  /* 0x000000042b087825 */ /* 0x004fc600078e0202 */
[----:B------:R-:W-:Y:S01]  /*26ce0*/  STL.64 [R1+0x1b08], R44 ;  /* 0x001b082c01007387 */ /* 0x000fe20000100a00 */
[----:B------:R-:W-:-:S03]  /*26cf0*/  IMAD.WIDE R10, R40, 0x4, R2 ;  /* 0x00000004280a7825 */ /* 0x000fc600078e0202 */
[----:B------:R-:W-:Y:S04]  /*26d00*/  STL [R1+0x39c0], R7 ;  /* 0x0039c00701007387 */ /* 0x000fe80000100800 */
[----:B------:R-:W-:Y:S01]  /*26d10*/  STL.64 [R1+0x1b28], R8 ;  /* 0x001b280801007387 */ /* 0x000fe20000100a00 */
[----:B-1----:R-:W-:-:S03]  /*26d20*/  IMAD R6, R237, 0x2f, RZ ;  /* 0x0000002fed067824 */ /* 0x002fc600078e02ff */
[----:B------:R-:W-:Y:S04]  /*26d30*/  STL [R1+0x39cc], R4 ;  /* 0x0039cc0401007387 */ /* 0x000fe80000100800 */
[----:B------:R1:W-:Y:S04]  /*26d40*/  LDGSTS.E [R42+0x44700], [R4.64], !P1 ;  /* 0x44700000042a7fae */ /* 0x0003e8000c921844 */
[----:B------:R1:W-:Y:S04]  /*26d50*/  STL [R1+0x39c8], R5 ;  /* 0x0039c80501007387 */ /* 0x0003e80000100800 */
[----:B------:R2:W-:Y:S04]  /*26d60*/  LDGSTS.E [R42+0x44e00], [R44.64], !P2 ;  /* 0x44e000002c2a7fae */ /* 0x0005e8000d121844 */
[----:B------:R2:W-:Y:S01]  /*26d70*/  LDGSTS.E [R42+0x44f00], [R8.64], !P2 ;  /* 0x44f00000082a7fae */ /* 0x0005e2000d121844 */
[----:B-1----:R-:W-:-:S03]  /*26d80*/  IADD3 R5, R236, -0x41, RZ ;  /* 0xffffffbfec057810 */ /* 0x002fc60007ffe0ff */
[----:B------:R1:W-:Y:S04]  /*26d90*/  LDGSTS.E [R42+0x45600], [R12.64], !P5 ;  /* 0x456000000c2a7fae */ /* 0x0003e8000e921844 */
[----:B------:R1:W-:Y:S01]  /*26da0*/  LDGSTS.E [R42+0x45700], [R10.64], !P5 ;  /* 0x457000000a2a7fae */ /* 0x0003e2000e921844 */
[----:B------:R-:W-:Y:S01]  /*26db0*/  ISETP.GE.U32.AND P5, PT, R5, 0x7fffff80, PT ;  /* 0x7fffff800500780c */ /* 0x000fe20003fa6070 */
[C---:B--2---:R-:W-:Y:S02]  /*26dc0*/  IMAD.WIDE R8, R6.reuse, 0x4, R238 ;  /* 0x0000000406087825 */ /* 0x044fe400078e02ee */
[----:B------:R-:W-:Y:S02]  /*26dd0*/  STL.64 [R1+0x1b60], R12 ;  /* 0x001b600c01007387 */ /* 0x000fe40000100a00 */
[----:B------:R-:W-:-:S02]  /*26de0*/  IMAD.WIDE R6, R6, 0x4, R2 ;  /* 0x0000000406067825 */ /* 0x000fc400078e0202 */
[----:B------:R-:W-:Y:S02]  /*26df0*/  STL.64 [R1+0x1b68], R10 ;  /* 0x001b680a01007387 */ /* 0x000fe40000100a00 */
[----:B------:R-:W-:Y:S02]  /*26e00*/  IMAD R5, R237, 0x33, RZ ;  /* 0x00000033ed057824 */ /* 0x000fe400078e02ff */
[----:B------:R-:W-:Y:S04]  /*26e10*/  STL.64 [R1+0x1fd8], R8 ;  /* 0x001fd80801007387 */ /* 0x000fe80000100a00 */
[----:B------:R2:W-:Y:S01]  /*26e20*/  LDGSTS.E [R42+0x45e00], [R8.64], !P3 ;  /* 0x45e00000082a7fae */ /* 0x0005e2000d921844 */
[----:B------:R-:W-:-:S03]  /*26e30*/  IMAD.WIDE R14, R5, 0x4, R238 ;  /* 0x00000004050e7825 */ /* 0x000fc600078e02ee */
[----:B------:R1:W-:Y:S04]  /*26e40*/  STL.64 [R1+0x1ff0], R6 ;  /* 0x001ff00601007387 */ /* 0x0003e80000100a00 */
[----:B------:R1:W-:Y:S04]  /*26e50*/  LDGSTS.E [R42+0x45f00], [R6.64], !P3 ;  /* 0x45f00000062a7fae */ /* 0x0003e8000d921844 */
[----:B------:R-:W3:Y:S04]  /*26e60*/  LDL.LU R234, [R1+0x788] ;  /* 0x0007880001ea7983 */ /* 0x000ee80000300800 */
[----:B------:R-:W4:Y:S01]  /*26e70*/  S2R R235, SR_TID.X ;  /* 0x0000000000eb7919 */ /* 0x000f220000002100 */
[----:B-1----:R-:W-:Y:S01]  /*26e80*/  IMAD.WIDE R6, R5, 0x4, R2 ;  /* 0x0000000405067825 */ /* 0x002fe200078e0202 */
[----:B------:R-:W-:-:S02]  /*26e90*/  IADD3 R41, R236, -0x40, RZ ;  /* 0xffffffc0ec297810 */ /* 0x000fc40007ffe0ff */
[----:B------:R1:W-:Y:S01]  /*26ea0*/  LDGSTS.E [R42+0x46600], [R14.64], !P6 ;  /* 0x466000000e2a7fae */ /* 0x0003e2000f121844 */
[----:B------:R-:W-:-:S03]  /*26eb0*/  IMAD R5, R133, c[0x0][0x190], RZ ;  /* 0x0000640085057a24 */ /* 0x000fc600078e02ff */
[----:B------:R-:W3:Y:S01]  /*26ec0*/  LDL.LU R133, [R1+0x3a28] ;  /* 0x003a280001857983 */ /* 0x000ee20000300800 */
[----:B--2---:R-:W-:-:S03]  /*26ed0*/  IMAD R9, R237, 0x37, RZ ;  /* 0x00000037ed097824 */ /* 0x004fc600078e02ff */
[----:B------:R2:W-:Y:S01]  /*26ee0*/  LDGSTS.E [R42+0x46700], [R6.64], !P6 ;  /* 0x46700000062a7fae */ /* 0x0005e2000f121844 */
[----:B------:R-:W-:-:S04]  /*26ef0*/  IMAD.WIDE R12, R9, 0x4, R238 ;  /* 0x00000004090c7825 */ /* 0x000fc800078e02ee */
[----:B------:R-:W-:Y:S01]  /*26f00*/  IMAD.WIDE R10, R9, 0x4, R2 ;  /* 0x00000004090a7825 */ /* 0x000fe200078e0202 */
[----:B------:R-:W-:Y:S01]  /*26f10*/  STL.64 [R1+0x1fe0], R14 ;  /* 0x001fe00e01007387 */ /* 0x000fe20000100a00 */
[----:B----4-:R-:W-:-:S03]  /*26f20*/  LOP3.LUT R235, R235, 0x3f, RZ, 0xc0, !PT ;  /* 0x0000003febeb7812 */ /* 0x010fc600078ec0ff */
[----:B------:R2:W-:Y:S01]  /*26f30*/  STL.64 [R1+0x1ff8], R6 ;  /* 0x001ff80601007387 */ /* 0x0005e20000100a00 */
[----:B------:R-:W-:-:S03]  /*26f40*/  ISETP.GE.AND P2, PT, R235, R41, PT ;  /* 0x00000029eb00720c */ /* 0x000fc60003f46270 */
[----:B------:R-:W-:Y:S04]  /*26f50*/  STL.64 [R1+0x1fe8], R12 ;  /* 0x001fe80c01007387 */ /* 0x000fe80000100a00 */
[----:B------:R-:W-:Y:S04]  /*26f60*/  STL.64 [R1+0x2000], R10 ;  /* 0x0020000a01007387 */ /* 0x000fe80000100a00 */
[----:B------:R-:W4:Y:S01]  /*26f70*/  LDL.LU R235, [R1+0x784] ;  /* 0x0007840001eb7983 */ /* 0x000f220000300800 */
[----:B--2---:R-:W-:-:S03]  /*26f80*/  LEA R6, P6, R5, R143, 0x2 ;  /* 0x0000008f05067211 */ /* 0x004fc600078c10ff */
[----:B------:R-:W2:Y:S01]  /*26f90*/  LDL.LU R210, [R1+0x780] ;  /* 0x0007800001d27983 */ /* 0x000ea20000300800 */
[C---:B------:R-:W-:Y:S02]  /*26fa0*/  IADD3 R4, R236.reuse, -0x45, RZ ;  /* 0xffffffbbec047810 */ /* 0x040fe40007ffe0ff */
[----:B------:R-:W-:Y:S01]  /*26fb0*/  IADD3 R8, R236, -0x49, RZ ;  /* 0xffffffb7ec087810 */ /* 0x000fe20007ffe0ff */
[----:B------:R1:W-:Y:S01]  /*26fc0*/  LDGSTS.E [R42+0x46e00], [R12.64], !P4 ;  /* 0x46e000000c2a7fae */ /* 0x0003e2000e121844 */
[----:B------:R-:W-:Y:S02]  /*26fd0*/  ISETP.GE.U32.AND P3, PT, R4, 0x7fffff7c, PT ;  /* 0x7fffff7c0400780c */ /* 0x000fe40003f66070 */
[----:B------:R-:W-:Y:S01]  /*26fe0*/  IADD3 R4, R236, -0x4d, RZ ;  /* 0xffffffb3ec047810 */ /* 0x000fe20007ffe0ff */
[----:B------:R1:W-:Y:S01]  /*26ff0*/  LDGSTS.E [R42+0x46f00], [R10.64], !P4 ;  /* 0x46f000000a2a7fae */ /* 0x0003e2000e121844 */
[----:B---3--:R-:W-:-:S05]  /*27000*/  LEA.HI.X.SX32 R7, R5, R133, 0x2, P6 ;  /* 0x0000008505077211 */ /* 0x008fca00030f16ff */
[----:B------:R-:W-:Y:S04]  /*27010*/  STL.64 [R1+0x1c60], R6 ;  /* 0x001c600601007387 */ /* 0x000fe80000100a00 */
[----:B------:R-:W3:Y:S04]  /*27020*/  LDL.LU R237, [R1+0x77c] ;  /* 0x00077c0001ed7983 */ /* 0x000ee80000300800 */
[----:B------:R-:W3:Y:S04]  /*27030*/  LDL.LU R213, [R1+0x778] ;  /* 0x0007780001d57983 */ /* 0x000ee80000300800 */
[----:B------:R-:W3:Y:S04]  /*27040*/  LDL.LU R212, [R1+0x774] ;  /* 0x0007740001d47983 */ /* 0x000ee80000300800 */
[----:B------:R-:W3:Y:S04]  /*27050*/  LDL.LU R215, [R1+0x770] ;  /* 0x0007700001d77983 */ /* 0x000ee80000300800 */
[----:B------:R-:W3:Y:S04]  /*27060*/  LDL.LU R214, [R1+0x76c] ;  /* 0x00076c0001d67983 */ /* 0x000ee80000300800 */
[----:B------:R-:W3:Y:S04]  /*27070*/  LDL.LU R217, [R1+0x20c] ;  /* 0x00020c0001d97983 */ /* 0x000ee80000300800 */
[----:B------:R-:W3:Y:S01]  /*27080*/  LDL.LU R236, [R1+0x224] ;  /* 0x0002240001ec7983 */ /* 0x000ee20000300800 */
[----:B------:R-:W-:-:S02]  /*27090*/  ISETP.GE.U32.AND P6, PT, R4, 0x7fffff74, PT ;  /* 0x7fffff740400780c */ /* 0x000fc40003fc6070 */
[----:B------:R-:W-:Y:S01]  /*270a0*/  SEL R4, RZ, 0x4, P2 ;  /* 0x00000004ff047807 */ /* 0x000fe20001000000 */
[----:B------:R-:W3:Y:S04]  /*270b0*/  LDL.LU R216, [R1+0x234] ;  /* 0x0002340001d87983 */ /* 0x000ee80000300800 */
[----:B------:R-:W3:Y:S04]  /*270c0*/  LDL.LU R219, [R1+0x24c] ;  /* 0x00024c0001db7983 */ /* 0x000ee80000300800 */
[----:B------:R1:W-:Y:S04]  /*270d0*/  STL [R1+0x790], R4 ;  /* 0x0007900401007387 */ /* 0x0003e80000100800 */
[----:B------:R-:W3:Y:S04]  /*270e0*/  LDL.LU R233, [R1+0x260] ;  /* 0x0002600001e97983 */ /* 0x000ee80000300800 */
[----:B------:R-:W3:Y:S01]  /*270f0*/  LDL.LU R218, [R1+0x274] ;  /* 0x0002740001da7983 */ /* 0x000ee20000300800 */
[----:B-1----:R-:W-:-:S03]  /*27100*/  IMAD R4, R234, c[0x0][0x190], RZ ;  /* 0x00006400ea047a24 */ /* 0x002fc600078e02ff */
[----:B------:R-:W3:Y:S04]  /*27110*/  LDL.LU R221, [R1+0x768] ;  /* 0x0007680001dd7983 */ /* 0x000ee80000300800 */
[----:B------:R4:W-:Y:S04]  /*27120*/  STL [R1+0x15c], R4 ;  /* 0x00015c0401007387 */ /* 0x0009e80000100800 */
        /* <DEDUP_REMOVED lines=13> */
[----:B----4-:R-:W-:-:S03]  /*27200*/  IMAD R4, R235, c[0x0][0x190], RZ ;  /* 0x00006400eb047a24 */ /* 0x010fc600078e02ff */
[----:B------:R-:W4:Y:S04]  /*27210*/  LDL.LU R235, [R1+0x730] ;  /* 0x0007300001eb7983 */ /* 0x000f280000300800 */
[----:B------:R3:W-:Y:S01]  /*27220*/  STL [R1+0x154], R4 ;  /* 0x0001540401007387 */ /* 0x0007e20000100800 */
[----:B--2---:R-:W-:Y:S02]  /*27230*/  IMAD R5, R210, c[0x0][0x190], RZ ;  /* 0x00006400d2057a24 */ /* 0x004fe400078e02ff */
[----:B---3--:R-:W-:Y:S02]  /*27240*/  IMAD R4, R237, c[0x0][0x190], RZ ;  /* 0x00006400ed047a24 */ /* 0x008fe400078e02ff */
[----:B------:R-:W2:Y:S01]  /*27250*/  LDL.LU R237, [R1+0x72c] ;  /* 0x00072c0001ed7983 */ /* 0x000ea20000300800 */
[----:B------:R-:W-:-:S03]  /*27260*/  IMAD R6, R213, c[0x0][0x190], RZ ;  /* 0x00006400d5067a24 */ /* 0x000fc600078e02ff */
[----:B------:R1:W-:Y:S04]  /*27270*/  STL [R1+0x14c], R5 ;  /* 0x00014c0501007387 */ /* 0x0003e80000100800 */
[----:B------:R3:W-:Y:S04]  /*27280*/  STL [R1+0x144], R4 ;  /* 0x0001440401007387 */ /* 0x0007e80000100800 */
[----:B------:R3:W-:Y:S01]  /*27290*/  STL [R1+0x140], R6 ;  /* 0x0001400601007387 */ /* 0x0007e20000100800 */
[----:B-1----:R-:W-:Y:S02]  /*272a0*/  IMAD R5, R212, c[0x0][0x190], RZ ;  /* 0x00006400d4057a24 */ /* 0x002fe400078e02ff */
[----:B---3--:R-:W-:-:S03]  /*272b0*/  IMAD R4, R215, c[0x0][0x190], RZ ;  /* 0x00006400d7047a24 */ /* 0x008fc600078e02ff */
[----:B------:R-:W-:Y:S01]  /*272c0*/  STL [R1+0x13c], R5 ;  /* 0x00013c0501007387 */ /* 0x000fe20000100800 */
[----:B------:R-:W-:-:S03]  /*272d0*/  IMAD R6, R214, c[0x0][0x190], RZ ;  /* 0x00006400d6067a24 */ /* 0x000fc600078e02ff */
[----:B------:R1:W-:Y:S04]  /*272e0*/  STL [R1+0x1e4], R4 ;  /* 0x0001e40401007387 */ /* 0x0003e80000100800 */
[----:B------:R3:W-:Y:S01]  /*272f0*/  STL [R1+0x1fc], R6 ;  /* 0x0001fc0601007387 */ /* 0x0007e20000100800 */
[----:B-1----:R-:W-:-:S03]  /*27300*/  IMAD R4, R236, c[0x0][0x190], RZ ;  /* 0x00006400ec047a24 */ /* 0x002fc600078e02ff */
[----:B------:R-:W2:Y:S01]  /*27310*/  LDL.LU R236, [R1+0x728] ;  /* 0x0007280001ec7983 */ /* 0x000ea20000300800 */
[----:B------:R-:W-:Y:S02]  /*27320*/  IMAD R5, R217, c[0x0][0x190], RZ ;  /* 0x00006400d9057a24 */ /* 0x000fe400078e02ff */
[----:B---3--:R-:W-:-:S03]  /*27330*/  IMAD R6, R216, c[0x0][0x190], RZ ;  /* 0x00006400d8067a24 */ /* 0x008fc600078e02ff */
[----:B------:R1:W-:Y:S04]  /*27340*/  STL [R1+0x20c], R5 ;  /* 0x00020c0501007387 */ /* 0x0003e80000100800 */
[----:B------:R3:W-:Y:S04]  /*27350*/  STL [R1+0x224], R4 ;  /* 0x0002240401007387 */ /* 0x0007e80000100800 */
[----:B------:R3:W-:Y:S01]  /*27360*/  STL [R1+0x234], R6 ;  /* 0x0002340601007387 */ /* 0x0007e20000100800 */
[----:B-1----:R-:W-:Y:S02]  /*27370*/  IMAD R5, R219, c[0x0][0x190], RZ ;  /* 0x00006400db057a24 */ /* 0x002fe400078e02ff */
[----:B---3--:R-:W-:-:S02]  /*27380*/  IMAD R4, R233, c[0x0][0x190], RZ ;  /* 0x00006400e9047a24 */ /* 0x008fc400078e02ff */
[----:B------:R-:W3:Y:S01]  /*27390*/  LDL.LU R233, [R1+0x724] ;  /* 0x0007240001e97983 */ /* 0x000ee20000300800 */
[----:B------:R-:W-:-:S03]  /*273a0*/  IMAD R6, R218, c[0x0][0x190], RZ ;  /* 0x00006400da067a24 */ /* 0x000fc600078e02ff */
[----:B------:R1:W-:Y:S04]  /*273b0*/  STL [R1+0x24c], R5 ;  /* 0x00024c0501007387 */ /* 0x0003e80000100800 */
[----:B------:R1:W-:Y:S04]  /*273c0*/  STL [R1+0x260], R4 ;  /* 0x0002600401007387 */ /* 0x0003e80000100800 */
[----:B------:R1:W-:Y:S02]  /*273d0*/  STL [R1+0x274], R6 ;  /* 0x0002740601007387 */ /* 0x0003e40000100800 */
[----:B-1----:R-:W-:-:S02]  /*273e0*/  IMAD R5, R220, c[0x0][0x190], RZ ;  /* 0x00006400dc057a24 */ /* 0x002fc400078e02ff */
[----:B------:R-:W-:Y:S02]  /*273f0*/  IMAD R4, R221, c[0x0][0x190], RZ ;  /* 0x00006400dd047a24 */ /* 0x000fe400078e02ff */
[----:B------:R-:W-:-:S03]  /*27400*/  IMAD R6, R222, c[0x0][0x190], RZ ;  /* 0x00006400de067a24 */ /* 0x000fc600078e02ff */
[----:B------:R1:W-:Y:S04]  /*27410*/  STL [R1+0x28c], R4 ;  /* 0x00028c0401007387 */ /* 0x0003e80000100800 */
[----:B------:R1:W-:Y:S04]  /*27420*/  STL [R1+0x2a0], R5 ;  /* 0x0002a00501007387 */ /* 0x0003e80000100800 */
[----:B------:R1:W-:Y:S02]  /*27430*/  STL [R1+0x2b4], R6 ;  /* 0x0002b40601007387 */ /* 0x0003e40000100800 */
[----:B-1----:R-:W-:-:S02]  /*27440*/  IMAD R4, R223, c[0x0][0x190], RZ ;  /* 0x00006400df047a24 */ /* 0x002fc400078e02ff */
[----:B------:R-:W-:-:S03]  /*27450*/  IMAD R5, R225, c[0x0][0x190], RZ ;  /* 0x00006400e1057a24 */ /* 0x000fc600078e02ff */
[----:B------:R1:W-:Y:S01]  /*27460*/  STL [R1+0x2cc], R4 ;  /* 0x0002cc0401007387 */ /* 0x0003e20000100800 */
[----:B------:R-:W-:-:S03]  /*27470*/  IMAD R6, R224, c[0x0][0x190], RZ ;  /* 0x00006400e0067a24 */ /* 0x000fc600078e02ff */
[----:B------:R4:W-:Y:S04]  /*27480*/  STL [R1+0x2dc], R5 ;  /* 0x0002dc0501007387 */ /* 0x0009e80000100800 */
[----:B------:R4:W-:Y:S01]  /*27490*/  STL [R1+0x2f4], R6 ;  /* 0x0002f40601007387 */ /* 0x0009e20000100800 */
[----:B-1----:R-:W-:Y:S02]  /*274a0*/  IMAD R4, R226, c[0x0][0x190], RZ ;  /* 0x00006400e2047a24 */ /* 0x002fe400078e02ff */
[----:B----4-:R-:W-:-:S03]  /*274b0*/  IMAD R5, R227, c[0x0][0x190], RZ ;  /* 0x00006400e3057a24 */ /* 0x010fc600078e02ff */
[----:B------:R1:W-:Y:S01]  /*274c0*/  STL [R1+0x304], R4 ;  /* 0x0003040401007387 */ /* 0x0003e20000100800 */
[----:B------:R-:W-:-:S03]  /*274d0*/  IMAD R6, R228, c[0x0][0x190], RZ ;  /* 0x00006400e4067a24 */ /* 0x000fc600078e02ff */
[----:B------:R4:W-:Y:S04]  /*274e0*/  STL [R1+0x31c], R5 ;  /* 0x00031c0501007387 */ /* 0x0009e80000100800 */
[----:B------:R4:W-:Y:S01]  /*274f0*/  STL [R1+0x330], R6 ;  /* 0x0003300601007387 */ /* 0x0009e20000100800 */
[----:B-1----:R-:W-:Y:S02]  /*27500*/  IMAD R4, R229, c[0x0][0x190], RZ ;  /* 0x00006400e5047a24 */ /* 0x002fe400078e02ff */
[----:B----4-:R-:W-:-:S03]  /*27510*/  IMAD R5, R230, c[0x0][0x190], RZ ;  /* 0x00006400e6057a24 */ /* 0x010fc600078e02ff */
[----:B------:R-:W-:Y:S01]  /*27520*/  STL [R1+0x348], R4 ;  /* 0x0003480401007387 */ /* 0x000fe20000100800 */
[----:B------:R-:W-:-:S03]  /*27530*/  IMAD R6, R231, c[0x0][0x190], RZ ;  /* 0x00006400e7067a24 */ /* 0x000fc600078e02ff */
[----:B------:R1:W-:Y:S04]  /*27540*/  STL [R1+0x360], R5 ;  /* 0x0003600501007387 */ /* 0x0003e80000100800 */
[----:B------:R-:W-:Y:S01]  /*27550*/  STL [R1+0x374], R6 ;  /* 0x0003740601007387 */ /* 0x000fe20000100800 */
[----:B-1----:R-:W-:-:S03]  /*27560*/  IMAD R5, R234, c[0x0][0x190], RZ ;  /* 0x00006400ea057a24 */ /* 0x002fc600078e02ff */
[----:B------:R-:W4:Y:S01]  /*27570*/  LDL.LU R234, [R1+0x720] ;  /* 0x0007200001ea7983 */ /* 0x000f220000300800 */
[----:B------:R-:W-:-:S05]  /*27580*/  IMAD R4, R232, c[0x0][0x190], RZ ;  /* 0x00006400e8047a24 */ /* 0x000fca00078e02ff */
[----:B------:R1:W-:Y:S04]  /*27590*/  STL [R1+0x380], R4 ;  /* 0x0003800401007387 */ /* 0x0003e80000100800 */
[----:B------:R-:W-:Y:S04]  /*275a0*/  STL [R1+0x398], R5 ;  /* 0x0003980501007387 */ /* 0x000fe80000100800 */
[----:B------:R-:W4:Y:S01]  /*275b0*/  LDL.LU R210, [R1+0x440] ;  /* 0x0004400001d27983 */ /* 0x000f220000300800 */
[----:B-1----:R-:W-:-:S03]  /*275c0*/  IMAD R4, R235, c[0x0][0x190], RZ ;  /* 0x00006400eb047a24 */ /* 0x002fc600078e02ff */
[----:B------:R-:W4:Y:S04]  /*275d0*/  LDL.LU R235, [R1+0x458] ;  /* 0x0004580001eb7983 */ /* 0x000f280000300800 */
[----:B------:R2:W-:Y:S04]  /*275e0*/  STL [R1+0x3ac], R4 ;  /* 0x0003ac0401007387 */ /* 0x0005e80000100800 */
[----:B------:R-:W4:Y:S04]  /*275f0*/  LDL.LU R213, [R1+0x468] ;  /* 0x0004680001d57983 */ /* 0x000f280000300800 */
[----:B------:R-:W4:Y:S01]  /*27600*/  LDL.LU R212, [R1+0x480] ;  /* 0x0004800001d47983 */ /* 0x000f220000300800 */
[----:B--2---:R-:W-:-:S05]  /*27610*/  IMAD R4, R237, c[0x0][0x190], RZ ;  /* 0x00006400ed047a24 */ /* 0x004fca00078e02ff */
[----:B------:R1:W-:Y:S04]  /*27620*/  STL [R1+0x3c0], R4 ;  /* 0x0003c00401007387 */ /* 0x0003e80000100800 */
[----:B------:R-:W2:Y:S04]  /*27630*/  LDL.LU R215, [R1+0x490] ;  /* 0x0004900001d77983 */ /* 0x000ea80000300800 */
[----:B------:R-:W2:Y:S04]  /*27640*/  LDL.LU R214, [R1+0x4a8] ;  /* 0x0004a80001d67983 */ /* 0x000ea80000300800 */
[----:B------:R-:W2:Y:S04]  /*27650*/  LDL.LU R217, [R1+0x4b8] ;  /* 0x0004b80001d97983 */ /* 0x000ea80000300800 */
[----:B------:R-:W2:Y:S04]  /*27660*/  LDL.LU R237, [R1+0x4d0] ;  /* 0x0004d00001ed7983 */ /* 0x000ea80000300800 */
[----:B------:R-:W2:Y:S04]  /*27670*/  LDL.LU R216, [R1+0x4e4] ;  /* 0x0004e40001d87983 */ /* 0x000ea80000300800 */
[----:B------:R-:W2:Y:S01]  /*27680*/  LDL.LU R219, [R1+0x4f8] ;  /* 0x0004f80001db7983 */ /* 0x000ea20000300800 */
[----:B-1----:R-:W-:-:S05]  /*27690*/  IMAD R4, R236, c[0x0][0x190], RZ ;  /* 0x00006400ec047a24 */ /* 0x002fca00078e02ff */
[----:B------:R3:W-:Y:S04]  /*276a0*/  STL [R1+0x3d4], R4 ;  /* 0x0003d40401007387 */ /* 0x0007e80000100800 */
[----:B------:R-:W2:Y:S04]  /*276b0*/  LDL.LU R236, [R1+0x510] ;  /* 0x0005100001ec7983 */ /* 0x000ea80000300800 */
[----:B------:R-:W2:Y:S04]  /*276c0*/  LDL.LU R218, [R1+0x524] ;  /* 0x0005240001da7983 */ /* 0x000ea80000300800 */
[----:B------:R-:W2:Y:S01]  /*276d0*/  LDL.LU R221, [R1+0x538] ;  /* 0x0005380001dd7983 */ /* 0x000ea20000300800 */
[----:B---3--:R-:W-:-:S05]  /*276e0*/  IMAD R4, R233, c[0x0][0x190], RZ ;  /* 0x00006400e9047a24 */ /* 0x008fca00078e02ff */
        /* <DEDUP_REMOVED lines=15> */
[----:B------:R-:W3:Y:S04]  /*277e0*/  LDL.LU R234, [R1+0x688] ;  /* 0x0006880001ea7983 */ /* 0x000ee80000300800 */
[----:B------:R1:W-:Y:S02]  /*277f0*/  STL [R1+0x3f4], R4 ;  /* 0x0003f40401007387 */ /* 0x0003e40000100800 */
[----:B-1----:R-:W-:Y:S02]  /*27800*/  IMAD R4, R235, c[0x0][0x190], RZ ;  /* 0x00006400eb047a24 */ /* 0x002fe400078e02ff */
[----:B------:R-:W3:Y:S01]  /*27810*/  LDL.LU R235, [R1+0x6ac] ;  /* 0x0006ac0001eb7983 */ /* 0x000ee20000300800 */
[----:B------:R-:W-:Y:S02]  /*27820*/  IMAD R5, R210, c[0x0][0x190], RZ ;  /* 0x00006400d2057a24 */ /* 0x000fe400078e02ff */
[----:B------:R-:W-:-:S03]  /*27830*/  IMAD R6, R213, c[0x0][0x190], RZ ;  /* 0x00006400d5067a24 */ /* 0x000fc600078e02ff */
[----:B------:R1:W-:Y:S04]  /*27840*/  STL [R1+0x440], R5 ;  /* 0x0004400501007387 */ /* 0x0003e80000100800 */
[----:B------:R2:W-:Y:S04]  /*27850*/  STL [R1+0x458], R4 ;  /* 0x0004580401007387 */ /* 0x0005e80000100800 */
[----:B------:R2:W-:Y:S01]  /*27860*/  STL [R1+0x468], R6 ;  /* 0x0004680601007387 */ /* 0x0005e20000100800 */
[----:B-1----:R-:W-:-:S05]  /*27870*/  IMAD R5, R212, c[0x0][0x190], RZ ;  /* 0x00006400d4057a24 */ /* 0x002fca00078e02ff */
[----:B------:R-:W-:Y:S01]  /*27880*/  STL [R1+0x480], R5 ;  /* 0x0004800501007387 */ /* 0x000fe20000100800 */
[----:B--2---:R-:W-:Y:S02]  /*27890*/  IMAD R4, R215, c[0x0][0x190], RZ ;  /* 0x00006400d7047a24 */ /* 0x004fe400078e02ff */
[----:B------:R-:W-:-:S03]  /*278a0*/  IMAD R6, R214, c[0x0][0x190], RZ ;  /* 0x00006400d6067a24 */ /* 0x000fc600078e02ff */
[----:B------:R1:W-:Y:S04]  /*278b0*/  STL [R1+0x490], R4 ;  /* 0x0004900401007387 */ /* 0x0003e80000100800 */
[----:B------:R2:W-:Y:S01]  /*278c0*/  STL [R1+0x4a8], R6 ;  /* 0x0004a80601007387 */ /* 0x0005e20000100800 */
[----:B-1----:R-:W-:-:S03]  /*278d0*/  IMAD R4, R237, c[0x0][0x190], RZ ;  /* 0x00006400ed047a24 */ /* 0x002fc600078e02ff */
[----:B------:R-:W4:Y:S01]  /*278e0*/  LDL.LU R237, [R1+0x708] ;  /* 0x0007080001ed7983 */ /* 0x000f220000300800 */
[----:B------:R-:W-:Y:S02]  /*278f0*/  IMAD R5, R217, c[0x0][0x190], RZ ;  /* 0x00006400d9057a24 */ /* 0x000fe400078e02ff */
[----:B--2---:R-:W-:-:S03]  /*27900*/  IMAD R6, R216, c[0x0][0x190], RZ ;  /* 0x00006400d8067a24 */ /* 0x004fc600078e02ff */
[----:B------:R-:W-:Y:S04]  /*27910*/  STL [R1+0x4b8], R5 ;  /* 0x0004b80501007387 */ /* 0x000fe80000100800 */
[----:B------:R1:W-:Y:S04]  /*27920*/  STL [R1+0x4d0], R4 ;  /* 0x0004d00401007387 */ /* 0x0003e80000100800 */
[----:B------:R2:W-:Y:S01]  /*27930*/  STL [R1+0x4e4], R6 ;  /* 0x0004e40601007387 */ /* 0x0005e20000100800 */
[----:B-1----:R-:W-:-:S03]  /*27940*/  IMAD R4, R236, c[0x0][0x190], RZ ;  /* 0x00006400ec047a24 */ /* 0x002fc600078e02ff */
[----:B------:R-:W4:Y:S01]  /*27950*/  LDL.LU R236, [R1+0x71c] ;  /* 0x00071c0001ec7983 */ /* 0x000f220000300800 */
[----:B------:R-:W-:Y:S02]  /*27960*/  IMAD R5, R219, c[0x0][0x190], RZ ;  /* 0x00006400db057a24 */ /* 0x000fe400078e02ff */
[----:B--2---:R-:W-:-:S03]  /*27970*/  IMAD R6, R218, c[0x0][0x190], RZ ;  /* 0x00006400da067a24 */ /* 0x004fc600078e02ff */
[----:B------:R3:W-:Y:S04]  /*27980*/  STL [R1+0x4f8], R5 ;  /* 0x0004f80501007387 */ /* 0x0007e80000100800 */
[----:B------:R1:W-:Y:S04]  /*27990*/  STL [R1+0x510], R4 ;  /* 0x0005100401007387 */ /* 0x0003e80000100800 */
[----:B------:R2:W-:Y:S01]  /*279a0*/  STL [R1+0x524], R6 ;  /* 0x0005240601007387 */ /* 0x0005e20000100800 */
[----:B---3--:R-:W-:Y:S02]  /*279b0*/  IMAD R5, R220, c[0x0][0x190], RZ ;  /* 0x00006400dc057a24 */ /* 0x008fe400078e02ff */
[----:B-1----:R-:W-:-:S02]  /*279c0*/  IMAD R4, R221, c[0x0][0x190], RZ ;  /* 0x00006400dd047a24 */ /* 0x002fc400078e02ff */
[----:B--2---:R-:W-:-:S03]  /*279d0*/  IMAD R6, R222, c[0x0][0x190], RZ ;  /* 0x00006400de067a24 */ /* 0x004fc600078e02ff */
[----:B------:R1:W-:Y:S04]  /*279e0*/  STL [R1+0x538], R4 ;  /* 0x0005380401007387 */ /* 0x0003e80000100800 */
[----:B------:R2:W-:Y:S04]  /*279f0*/  STL [R1+0x550], R5 ;  /* 0x0005500501007387 */ /* 0x0005e80000100800 */
[----:B------:R3:W-:Y:S01]  /*27a00*/  STL [R1+0x560], R6 ;  /* 0x0005600601007387 */ /* 0x0007e20000100800 */
[----:B-1----:R-:W-:Y:S02]  /*27a10*/  IMAD R4, R223, c[0x0][0x190], RZ ;  /* 0x00006400df047a24 */ /* 0x002fe400078e02ff */
[----:B--2---:R-:W-:-:S03]  /*27a20*/  IMAD R5, R225, c[0x0][0x190], RZ ;  /* 0x00006400e1057a24 */ /* 0x004fc600078e02ff */
[----:B------:R1:W-:Y:S01]  /*27a30*/  STL [R1+0x578], R4 ;  /* 0x0005780401007387 */ /* 0x0003e20000100800 */
[----:B---3--:R-:W-:-:S03]  /*27a40*/  IMAD R6, R224, c[0x0][0x190], RZ ;  /* 0x00006400e0067a24 */ /* 0x008fc600078e02ff */
        /* <DEDUP_REMOVED lines=13> */
[----:B------:R-:W-:Y:S01]  /*27b20*/  STL [R1+0x620], R6 ;  /* 0x0006200601007387 */ /* 0x000fe20000100800 */
[----:B-1----:R-:W-:Y:S02]  /*27b30*/  IMAD R4, R232, c[0x0][0x190], RZ ;  /* 0x00006400e8047a24 */ /* 0x002fe400078e02ff */
[----:B--2---:R-:W-:Y:S02]  /*27b40*/  IMAD R5, R233, c[0x0][0x190], RZ ;  /* 0x00006400e9057a24 */ /* 0x004fe400078e02ff */
[----:B------:R-:W2:Y:S04]  /*27b50*/  LDL.LU R233, [R1+0x718] ;  /* 0x0007180001e97983 */ /* 0x000ea80000300800 */
[----:B------:R1:W-:Y:S04]  /*27b60*/  STL [R1+0x630], R4 ;  /* 0x0006300401007387 */ /* 0x0003e80000100800 */
[----:B------:R-:W-:Y:S04]  /*27b70*/  STL [R1+0x668], R5 ;  /* 0x0006680501007387 */ /* 0x000fe80000100800 */
[----:B------:R-:W3:Y:S01]  /*27b80*/  LDL.LU R210, [R1+0x714] ;  /* 0x0007140001d27983 */ /* 0x000ee20000300800 */
[----:B-1----:R-:W-:-:S03]  /*27b90*/  IMAD R4, R234, c[0x0][0x190], RZ ;  /* 0x00006400ea047a24 */ /* 0x002fc600078e02ff */
[----:B------:R-:W3:Y:S04]  /*27ba0*/  LDL.LU R234, [R1+0x710] ;  /* 0x0007100001ea7983 */ /* 0x000ee80000300800 */
[----:B------:R1:W-:Y:S04]  /*27bb0*/  STL [R1+0x688], R4 ;  /* 0x0006880401007387 */ /* 0x0003e80000100800 */
[----:B------:R-:W3:Y:S04]  /*27bc0*/  LDL.LU R213, [R1+0x70c] ;  /* 0x00070c0001d57983 */ /* 0x000ee80000300800 */
[----:B------:R-:W3:Y:S01]  /*27bd0*/  LDL.LU R212, [R1+0x704] ;  /* 0x0007040001d47983 */ /* 0x000ee20000300800 */
[----:B-1----:R-:W-:-:S05]  /*27be0*/  IMAD R4, R235, c[0x0][0x190], RZ ;  /* 0x00006400eb047a24 */ /* 0x002fca00078e02ff */
[----:B------:R4:W-:Y:S04]  /*27bf0*/  STL [R1+0x6ac], R4 ;  /* 0x0006ac0401007387 */ /* 0x0009e80000100800 */
[----:B------:R-:W3:Y:S04]  /*27c00*/  LDL.LU R215, [R1+0x700] ;  /* 0x0007000001d77983 */ /* 0x000ee80000300800 */
[----:B------:R-:W3:Y:S04]  /*27c10*/  LDL.LU R214, [R1+0x6fc] ;  /* 0x0006fc0001d67983 */ /* 0x000ee80000300800 */
[----:B------:R-:W3:Y:S04]  /*27c20*/  LDL.LU R217, [R1+0x6f8] ;  /* 0x0006f80001d97983 */ /* 0x000ee80000300800 */
[----:B------:R-:W3:Y:S04]  /*27c30*/  LDL.LU R235, [R1+0x6f4] ;  /* 0x0006f40001eb7983 */ /* 0x000ee80000300800 */
[----:B------:R-:W3:Y:S04]  /*27c40*/  LDL.LU R216, [R1+0x6f0] ;  /* 0x0006f00001d87983 */ /* 0x000ee80000300800 */
[----:B------:R-:W3:Y:S01]  /*27c50*/  LDL.LU R219, [R1+0x6ec] ;  /* 0x0006ec0001db7983 */ /* 0x000ee20000300800 */
[----:B----4-:R-:W-:-:S05]  /*27c60*/  IMAD R4, R237, c[0x0][0x190], RZ ;  /* 0x00006400ed047a24 */ /* 0x010fca00078e02ff */
[----:B------:R1:W-:Y:S04]  /*27c70*/  STL [R1+0x708], R4 ;  /* 0x0007080401007387 */ /* 0x0003e80000100800 */
[----:B------:R-:W4:Y:S04]  /*27c80*/  LDL.LU R237, [R1+0x6e8] ;  /* 0x0006e80001ed7983 */ /* 0x000f280000300800 */
[----:B------:R-:W4:Y:S04]  /*27c90*/  LDL.LU R218, [R1+0x6e4] ;  /* 0x0006e40001da7983 */ /* 0x000f280000300800 */
[----:B------:R-:W4:Y:S01]  /*27ca0*/  LDL.LU R221, [R1+0x6e0] ;  /* 0x0006e00001dd7983 */ /* 0x000f220000300800 */
[----:B-1----:R-:W-:-:S05]  /*27cb0*/  IMAD R4, R236, c[0x0][0x190], RZ ;  /* 0x00006400ec047a24 */ /* 0x002fca00078e02ff */
[----:B------:R2:W-:Y:S04]  /*27cc0*/  STL [R1+0x71c], R4 ;  /* 0x00071c0401007387 */ /* 0x0005e80000100800 */
        /* <DEDUP_REMOVED lines=13> */
[----:B--2---:R-:W-:-:S03]  /*27da0*/  IMAD R4, R233, c[0x0][0x190], RZ ;  /* 0x00006400e9047a24 */ /* 0x004fc600078e02ff */
[----:B------:R-:W2:Y:S04]  /*27db0*/  LDL.LU R233, [R1+0x6a4] ;  /* 0x0006a40001e97983 */ /* 0x000ea80000300800 */
[----:B------:R3:W-:Y:S02]  /*27dc0*/  STL [R1+0x718], R4 ;  /* 0x0007180401007387 */ /* 0x0007e40000100800 */
[----:B---3--:R-:W-:Y:S02]  /*27dd0*/  IMAD R4, R234, c[0x0][0x190], RZ ;  /* 0x00006400ea047a24 */ /* 0x008fe400078e02ff */
[----:B------:R-:W3:Y:S01]  /*27de0*/  LDL.LU R234, [R1+0x6a0] ;  /* 0x0006a00001ea7983 */ /* 0x000ee20000300800 */
[----:B------:R-:W-:Y:S02]  /*27df0*/  IMAD R5, R210, c[0x0][0x190], RZ ;  /* 0x00006400d2057a24 */ /* 0x000fe400078e02ff */
[----:B------:R-:W-:-:S03]  /*27e00*/  IMAD R6, R213, c[0x0][0x190], RZ ;  /* 0x00006400d5067a24 */ /* 0x000fc600078e02ff */
[----:B------:R1:W-:Y:S04]  /*27e10*/  STL [R1+0x714], R5 ;  /* 0x0007140501007387 */ /* 0x0003e80000100800 */
[----:B------:R1:W-:Y:S04]  /*27e20*/  STL [R1+0x710], R4 ;  /* 0x0007100401007387 */ /* 0x0003e80000100800 */
[----:B------:R1:W-:Y:S02]  /*27e30*/  STL [R1+0x70c], R6 ;  /* 0x00070c0601007387 */ /* 0x0003e40000100800 */
[----:B-1----:R-:W-:-:S02]  /*27e40*/  IMAD R5, R212, c[0x0][0x190], RZ ;  /* 0x00006400d4057a24 */ /* 0x002fc400078e02ff */
[----:B------:R-:W-:-:S03]  /*27e50*/  IMAD R4, R215, c[0x0][0x190], RZ ;  /* 0x00006400d7047a24 */ /* 0x000fc600078e02ff */
[----:B------:R-:W-:Y:S01]  /*27e60*/  STL [R1+0x704], R5 ;  /* 0x0007040501007387 */ /* 0x000fe20000100800 */
[----:B------:R-:W-:-:S03]  /*27e70*/  IMAD R6, R214, c[0x0][0x190], RZ ;  /* 0x00006400d6067a24 */ /* 0x000fc600078e02ff */
[----:B------:R1:W-:Y:S04]  /*27e80*/  STL [R1+0x700], R4 ;  /* 0x0007000401007387 */ /* 0x0003e80000100800 */
        /* <DEDUP_REMOVED lines=8> */
[----:B-1----:R-:W-:Y:S02]  /*27f10*/  IMAD R5, R219, c[0x0][0x190], RZ ;  /* 0x00006400db057a24 */ /* 0x002fe400078e02ff */
[----:B----4-:R-:W-:-:S02]  /*27f20*/  IMAD R4, R237, c[0x0][0x190], RZ ;  /* 0x00006400ed047a24 */ /* 0x010fc400078e02ff */
[----:B------:R-:W4:Y:S01]  /*27f30*/  LDL.LU R237, [R1+0x698] ;  /* 0x0006980001ed7983 */ /* 0x000f220000300800 */
[----:B------:R-:W-:-:S03]  /*27f40*/  IMAD R6, R218, c[0x0][0x190], RZ ;  /* 0x00006400da067a24 */ /* 0x000fc600078e02ff */
[----:B------:R-:W-:Y:S04]  /*27f50*/  STL [R1+0x6ec], R5 ;  /* 0x0006ec0501007387 */ /* 0x000fe80000100800 */
[----:B------:R1:W-:Y:S04]  /*27f60*/  STL [R1+0x6e8], R4 ;  /* 0x0006e80401007387 */ /* 0x0003e80000100800 */
[----:B------:R1:W-:Y:S02]  /*27f70*/  STL [R1+0x6e4], R6 ;  /* 0x0006e40601007387 */ /* 0x0003e40000100800 */
[----:B-1----:R-:W-:-:S02]  /*27f80*/  IMAD R4, R221, c[0x0][0x190], RZ ;  /* 0x00006400dd047a24 */ /* 0x002fc400078e02ff */
[----:B------:R-:W-:Y:S02]  /*27f90*/  IMAD R5, R220, c[0x0][0x190], RZ ;  /* 0x00006400dc057a24 */ /* 0x000fe400078e02ff */
[----:B------:R-:W-:Y:S01]  /*27fa0*/  IMAD R6, R222, c[0x0][0x190], RZ ;  /* 0x00006400de067a24 */ /* 0x000fe200078e02ff */
        /* <DEDUP_REMOVED lines=8> */
[----:B------:R1:W-:Y:S02]  /*28030*/  STL [R1+0x6cc], R6 ;  /* 0x0006cc0601007387 */ /* 0x0003e40000100800 */
[----:B-1----:R-:W-:Y:S02]  /*28040*/  IMAD R4, R226, c[0x0][0x190], RZ ;  /* 0x00006400e2047a24 */ /* 0x002fe400078e02ff */
[----:B------:R-:W-:-:S03]  /*28050*/  IMAD R5, R227, c[0x0][0x190], RZ ;  /* 0x00006400e3057a24 */ /* 0x000fc600078e02ff */
[----:B------:R1:W-:Y:S01]  /*28060*/  STL [R1+0x6c8], R4 ;  /* 0x0006c80401007387 */ /* 0x0003e20000100800 */
[----:B------:R-:W-:-:S03]  /*28070*/  IMAD R6, R228, c[0x0][0x190], RZ ;  /* 0x00006400e4067a24 */ /* 0x000fc600078e02ff */
[----:B------:R1:W-:Y:S04]  /*28080*/  STL [R1+0x6c4], R5 ;  /* 0x0006c40501007387 */ /* 0x0003e80000100800 */
[----:B------:R1:W-:Y:S02]  /*28090*/  STL [R1+0x6c0], R6 ;  /* 0x0006c00601007387 */ /* 0x0003e40000100800 */
[----:B-1----:R-:W-:Y:S02]  /*280a0*/  IMAD R4, R229, c[0x0][0x190], RZ ;  /* 0x00006400e5047a24 */ /* 0x002fe400078e02ff */
[----:B------:R-:W-:-:S03]  /*280b0*/  IMAD R5, R230, c[0x0][0x190], RZ ;  /* 0x00006400e6057a24 */ /* 0x000fc600078e02ff */
        /* <DEDUP_REMOVED lines=10> */
[----:B--2---:R-:W-:-:S03]  /*28160*/  IMAD R4, R233, c[0x0][0x190], RZ ;  /* 0x00006400e9047a24 */ /* 0x004fc600078e02ff */
[----:B------:R-:W2:Y:S04]  /*28170*/  LDL.LU R233, [R1+0x68c] ;  /* 0x00068c0001e97983 */ /* 0x000ea80000300800 */
[----:B------:R3:W-:Y:S04]  /*28180*/  STL [R1+0x6a4], R4 ;  /* 0x0006a40401007387 */ /* 0x0007e80000100800 */
        /* <DEDUP_REMOVED lines=9> */
[----:B------:R-:W3:Y:S01]  /*28220*/  LDL.LU R219, [R1+0x664] ;  /* 0x0006640001db7983 */ /* 0x000ee20000300800 */
[----:B-1----:R-:W-:-:S05]  /*28230*/  IMAD R4, R235, c[0x0][0x190], RZ ;  /* 0x00006400eb047a24 */ /* 0x002fca00078e02ff */
[----:B------:R4:W-:Y:S04]  /*28240*/  STL [R1+0x69c], R4 ;  /* 0x00069c0401007387 */ /* 0x0009e80000100800 */
[----:B------:R-:W3:Y:S04]  /*28250*/  LDL.LU R235, [R1+0x660] ;  /* 0x0006600001eb7983 */ /* 0x000ee80000300800 */
[----:B------:R-:W3:Y:S04]  /*28260*/  LDL.LU R218, [R1+0x65c] ;  /* 0x00065c0001da7983 */ /* 0x000ee80000300800 */
[----:B------:R-:W3:Y:S01]  /*28270*/  LDL.LU R221, [R1+0x658] ;  /* 0x0006580001dd7983 */ /* 0x000ee20000300800 */
[----:B----4-:R-:W-:-:S05]  /*28280*/  IMAD R4, R237, c[0x0][0x190], RZ ;  /* 0x00006400ed047a24 */ /* 0x010fca00078e02ff */
        /* <DEDUP_REMOVED lines=14> */
[----:B-1----:R-:W-:-:S03]  /*28370*/  IMAD R4, R236, c[0x0][0x190], RZ ;  /* 0x00006400ec047a24 */ /* 0x002fc600078e02ff */
[----:B------:R-:W4:Y:S04]  /*28380*/  LDL.LU R236, [R1+0x618] ;  /* 0x0006180001ec7983 */ /* 0x000f280000300800 */
[----:B------:R2:W-:Y:S01]  /*28390*/  STL [R1+0x694], R4 ;  /* 0x0006940401007387 */ /* 0x0005e20000100800 */
[----:B------:R-:W-:Y:S02]  /*283a0*/  IMAD R5, R210, c[0x0][0x190], RZ ;  /* 0x00006400d2057a24 */ /* 0x000fe400078e02ff */
[----:B--2---:R-:W-:Y:S02]  /*283b0*/  IMAD R4, R233, c[0x0][0x190], RZ ;  /* 0x00006400e9047a24 */ /* 0x004fe400078e02ff */
        /* <DEDUP_REMOVED lines=15> */
[----:B------:R-:W-:Y:S04]  /*284b0*/  STL [R1+0x674], R5 ;  /* 0x0006740501007387 */ /* 0x000fe80000100800 */
        /* <DEDUP_REMOVED lines=9> */
[----:B-1----:R-:W-:-:S05]  /*28550*/  IMAD R4, R221, c[0x0][0x190], RZ ;  /* 0x00006400dd047a24 */ /* 0x002fca00078e02ff */
[----:B------:R1:W-:Y:S01]  /*28560*/  STL [R1+0x658], R4 ;  /* 0x0006580401007387 */ /* 0x0003e20000100800 */
[----:B----4-:R-:W-:Y:S02]  /*28570*/  IMAD R5, R220, c[0x0][0x190], RZ ;  /* 0x00006400dc057a24 */ /* 0x010fe400078e02ff */
[----:B---3--:R-:W-:-:S03]  /*28580*/  IMAD R6, R222, c[0x0][0x190], RZ ;  /* 0x00006400de067a24 */ /* 0x008fc600078e02ff */
[----:B------:R3:W-:Y:S01]  /*28590*/  STL [R1+0x654], R5 ;  /* 0x0006540501007387 */ /* 0x0007e20000100800 */
[----:B-1----:R-:W-:-:S03]  /*285a0*/  IMAD R4, R223, c[0x0][0x190], RZ ;  /* 0x00006400df047a24 */ /* 0x002fc600078e02ff */
[----:B------:R1:W-:Y:S01]  /*285b0*/  STL [R1+0x650], R6 ;  /* 0x0006500601007387 */ /* 0x0003e20000100800 */
[----:B---3--:R-:W-:-:S03]  /*285c0*/  IMAD R5, R225, c[0x0][0x190], RZ ;  /* 0x00006400e1057a24 */ /* 0x008fc600078e02ff */
[----:B------:R3:W-:Y:S01]  /*285d0*/  STL [R1+0x64c], R4 ;  /* 0x00064c0401007387 */ /* 0x0007e20000100800 */
[----:B-1----:R-:W-:-:S03]  /*285e0*/  IMAD R6, R224, c[0x0][0x190], RZ ;  /* 0x00006400e0067a24 */ /* 0x002fc600078e02ff */
[----:B------:R1:W-:Y:S04]  /*285f0*/  STL [R1+0x648], R5 ;  /* 0x0006480501007387 */ /* 0x0003e80000100800 */
[----:B------:R4:W-:Y:S01]  /*28600*/  STL [R1+0x644], R6 ;  /* 0x0006440601007387 */ /* 0x0009e20000100800 */
[----:B---3--:R-:W-:Y:S02]  /*28610*/  IMAD R4, R226, c[0x0][0x190], RZ ;  /* 0x00006400e2047a24 */ /* 0x008fe400078e02ff */
[----:B-1----:R-:W-:-:S03]  /*28620*/  IMAD R5, R227, c[0x0][0x190], RZ ;  /* 0x00006400e3057a24 */ /* 0x002fc600078e02ff */
[----:B------:R1:W-:Y:S01]  /*28630*/  STL [R1+0x640], R4 ;  /* 0x0006400401007387 */ /* 0x0003e20000100800 */
[----:B----4-:R-:W-:-:S03]  /*28640*/  IMAD R6, R228, c[0x0][0x190], RZ ;  /* 0x00006400e4067a24 */ /* 0x010fc600078e02ff */
[----:B------:R3:W-:Y:S04]  /*28650*/  STL [R1+0x63c], R5 ;  /* 0x00063c0501007387 */ /* 0x0007e80000100800 */
[----:B------:R4:W-:Y:S01]  /*28660*/  STL [R1+0x638], R6 ;  /* 0x0006380601007387 */ /* 0x0009e20000100800 */
[----:B-1----:R-:W-:Y:S02]  /*28670*/  IMAD R4, R229, c[0x0][0x190], RZ ;  /* 0x00006400e5047a24 */ /* 0x002fe400078e02ff */
[----:B---3--:R-:W-:-:S03]  /*28680*/  IMAD R5, R230, c[0x0][0x190], RZ ;  /* 0x00006400e6057a24 */ /* 0x008fc600078e02ff */
[----:B------:R-:W-:Y:S01]  /*28690*/  STL [R1+0x634], R4 ;  /* 0x0006340401007387 */ /* 0x000fe20000100800 */
[----:B----4-:R-:W-:-:S03]  /*286a0*/  IMAD R6, R231, c[0x0][0x190], RZ ;  /* 0x00006400e7067a24 */ /* 0x010fc600078e02ff */
[----:B------:R1:W-:Y:S04]  /*286b0*/  STL [R1+0x62c], R5 ;  /* 0x00062c0501007387 */ /* 0x0003e80000100800 */
[----:B------:R-:W-:Y:S01]  /*286c0*/  STL [R1+0x628], R6 ;  /* 0x0006280601007387 */ /* 0x000fe20000100800 */
[----:B-1----:R-:W-:-:S03]  /*286d0*/  IMAD R5, R237, c[0x0][0x190], RZ ;  /* 0x00006400ed057a24 */ /* 0x002fc600078e02ff */
[----:B------:R-:W3:Y:S01]  /*286e0*/  LDL.LU R237, [R1+0x604] ;  /* 0x0006040001ed7983 */ /* 0x000ee20000300800 */
        /* <DEDUP_REMOVED lines=22> */
[----:B-1----:R-:W-:-:S05]  /*28850*/  IMAD R4, R235, c[0x0][0x190], RZ ;  /* 0x00006400eb047a24 */ /* 0x002fca00078e02ff */
[----:B------:R3:W-:Y:S04]  /*28860*/  STL [R1+0x60c], R4 ;  /* 0x00060c0401007387 */ /* 0x0007e80000100800 */
[----:B------:R-:W2:Y:S04]  /*28870*/  LDL.LU R220, [R1+0x5c0] ;  /* 0x0005c00001dc7983 */ /* 0x000ea80000300800 */
        /* <DEDUP_REMOVED lines=11> */
[----:B------:R-:W2:Y:S01]  /*28930*/  LDL.LU R235, [R1+0x584] ;  /* 0x0005840001eb7983 */ /* 0x000ea20000300800 */
[----:B---3--:R-:W-:-:S03]  /*28940*/  IMAD R4, R237, c[0x0][0x190], RZ ;  /* 0x00006400ed047a24 */ /* 0x008fc600078e02ff */
[----:B------:R-:W3:Y:S04]  /*28950*/  LDL.LU R237, [R1+0x580] ;  /* 0x0005800001ed7983 */ /* 0x000ee80000300800 */
[----:B------:R4:W-:Y:S02]  /*28960*/  STL [R1+0x604], R4 ;  /* 0x0006040401007387 */ /* 0x0009e40000100800 */
[----:B----4-:R-:W-:Y:S02]  /*28970*/  IMAD R4, R236, c[0x0][0x190], RZ ;  /* 0x00006400ec047a24 */ /* 0x010fe400078e02ff */
[----:B------:R-:W4:Y:S01]  /*28980*/  LDL.LU R236, [R1+0x57c] ;  /* 0x00057c0001ec7983 */ /* 0x000f220000300800 */
[----:B------:R-:W-:Y:S02]  /*28990*/  IMAD R5, R210, c[0x0][0x190], RZ ;  /* 0x00006400d2057a24 */ /* 0x000fe400078e02ff */
[----:B------:R-:W-:-:S03]  /*289a0*/  IMAD R6, R213, c[0x0][0x190], RZ ;  /* 0x00006400d5067a24 */ /* 0x000fc600078e02ff */
[----:B------:R1:W-:Y:S04]  /*289b0*/  STL [R1+0x600], R5 ;  /* 0x0006000501007387 */ /* 0x0003e80000100800 */
[----:B------:R2:W-:Y:S04]  /*289c0*/  STL [R1+0x5fc], R4 ;  /* 0x0005fc0401007387 */ /* 0x0005e80000100800 */
[----:B------:R2:W-:Y:S01]  /*289d0*/  STL [R1+0x5f8], R6 ;  /* 0x0005f80601007387 */ /* 0x0005e20000100800 */
[----:B-1----:R-:W-:Y:S02]  /*289e0*/  IMAD R5, R212, c[0x0][0x190], RZ ;  /* 0x00006400d4057a24 */ /* 0x002fe400078e02ff */
[----:B--2---:R-:W-:-:S03]  /*289f0*/  IMAD R4, R215, c[0x0][0x190], RZ ;  /* 0x00006400d7047a24 */ /* 0x004fc600078e02ff */
[----:B------:R1:W-:Y:S01]  /*28a00*/  STL [R1+0x5f0], R5 ;  /* 0x0005f00501007387 */ /* 0x0003e20000100800 */
[----:B------:R-:W-:-:S03]  /*28a10*/  IMAD R6, R214, c[0x0][0x190], RZ ;  /* 0x00006400d6067a24 */ /* 0x000fc600078e02ff */
[----:B------:R2:W-:Y:S04]  /*28a20*/  STL [R1+0x5ec], R4 ;  /* 0x0005ec0401007387 */ /* 0x0005e80000100800 */
[----:B------:R2:W-:Y:S01]  /*28a30*/  STL [R1+0x5e8], R6 ;  /* 0x0005e80601007387 */ /* 0x0005e20000100800 */
[----:B-1----:R-:W-:Y:S02]  /*28a40*/  IMAD R5, R217, c[0x0][0x190], RZ ;  /* 0x00006400d9057a24 */ /* 0x002fe400078e02ff */
[----:B--2---:R-:W-:Y:S02]  /*28a50*/  IMAD R4, R233, c[0x0][0x190], RZ ;  /* 0x00006400e9047a24 */ /* 0x004fe400078e02ff */
[----:B------:R-:W2:Y:S01]  /*28a60*/  LDL.LU R233, [R1+0x574] ;  /* 0x0005740001e97983 */ /* 0x000ea20000300800 */
[----:B------:R-:W-:-:S03]  /*28a70*/  IMAD R6, R216, c[0x0][0x190], RZ ;  /* 0x00006400d8067a24 */ /* 0x000fc600078e02ff */
[----:B------:R-:W-:Y:S04]  /*28a80*/  STL [R1+0x5e4], R5 ;  /* 0x0005e40501007387 */ /* 0x000fe80000100800 */
[----:B------:R1:W-:Y:S04]  /*28a90*/  STL [R1+0x5dc], R4 ;  /* 0x0005dc0401007387 */ /* 0x0003e80000100800 */
[----:B------:R1:W-:Y:S02]  /*28aa0*/  STL [R1+0x5d8], R6 ;  /* 0x0005d80601007387 */ /* 0x0003e40000100800 */
[----:B-1----:R-:W-:-:S02]  /*28ab0*/  IMAD R4, R234, c[0x0][0x190], RZ ;  /* 0x00006400ea047a24 */ /* 0x002fc400078e02ff */
[----:B------:R-:W2:Y:S01]  /*28ac0*/  LDL.LU R234, [R1+0x570] ;  /* 0x0005700001ea7983 */ /* 0x000ea20000300800 */
[----:B------:R-:W-:Y:S02]  /*28ad0*/  IMAD R5, R219, c[0x0][0x190], RZ ;  /* 0x00006400db057a24 */ /* 0x000fe400078e02ff */
        /* <DEDUP_REMOVED lines=29> */
[----:B------:R-:W2:Y:S01]  /*28cb0*/  LDL.LU R235, [R1+0x56c] ;  /* 0x00056c0001eb7983 */ /* 0x000ea20000300800 */
[----:B------:R-:W-:-:S05]  /*28cc0*/  IMAD R4, R232, c[0x0][0x190], RZ ;  /* 0x00006400e8047a24 */ /* 0x000fca00078e02ff */
[----:B------:R3:W-:Y:S04]  /*28cd0*/  STL [R1+0x58c], R4 ;  /* 0x00058c0401007387 */ /* 0x0007e80000100800 */
[----:B------:R-:W-:Y:S04]  /*28ce0*/  STL [R1+0x584], R5 ;  /* 0x0005840501007387 */ /* 0x000fe80000100800 */
[----:B------:R-:W2:Y:S01]  /*28cf0*/  LDL.LU R210, [R1+0x568] ;  /* 0x0005680001d27983 */ /* 0x000ea20000300800 */
[----:B---3--:R-:W-:-:S03]  /*28d00*/  IMAD R4, R237, c[0x0][0x190], RZ ;  /* 0x00006400ed047a24 */ /* 0x008fc600078e02ff */
[----:B------:R-:W3:Y:S04]  /*28d10*/  LDL.LU R237, [R1+0x564] ;  /* 0x0005640001ed7983 */ /* 0x000ee80000300800 */
[----:B------:R4:W-:Y:S04]  /*28d20*/  STL [R1+0x580], R4 ;  /* 0x0005800401007387 */ /* 0x0009e80000100800 */
        /* <DEDUP_REMOVED lines=9> */
[----:B------:R-:W4:Y:S01]  /*28dc0*/  LDL.LU R219, [R1+0x53c] ;  /* 0x00053c0001db7983 */ /* 0x000f220000300800 */
[----:B--2---:R-:W-:-:S05]  /*28dd0*/  IMAD R4, R233, c[0x0][0x190], RZ ;  /* 0x00006400e9047a24 */ /* 0x004fca00078e02ff */
        /* <DEDUP_REMOVED lines=19> */
[----:B-1----:R-:W-:-:S03]  /*28f10*/  IMAD R4, R235, c[0x0][0x190], RZ ;  /* 0x00006400eb047a24 */ /* 0x002fc600078e02ff */
[----:B------:R-:W2:Y:S04]  /*28f20*/  LDL.LU R235, [R1+0x4e8] ;  /* 0x0004e80001eb7983 */ /* 0x000ea80000300800 */
[----:B------:R3:W-:Y:S01]  /*28f30*/  STL [R1+0x56c], R4 ;  /* 0x00056c0401007387 */ /* 0x0007e20000100800 */
[----:B------:R-:W-:Y:S02]  /*28f40*/  IMAD R5, R210, c[0x0][0x190], RZ ;  /* 0x00006400d2057a24 */ /* 0x000fe400078e02ff */
[----:B---3--:R-:W-:Y:S02]  /*28f50*/  IMAD R4, R237, c[0x0][0x190], RZ ;  /* 0x00006400ed047a24 */ /* 0x008fe400078e02ff */
[----:B------:R-:W3:Y:S01]  /*28f60*/  LDL.LU R237, [R1+0x4e0] ;  /* 0x0004e00001ed7983 */ /* 0x000ee20000300800 */
[----:B------:R-:W-:-:S03]  /*28f70*/  IMAD R6, R213, c[0x0][0x190], RZ ;  /* 0x00006400d5067a24 */ /* 0x000fc600078e02ff */
[----:B------:R1:W-:Y:S04]  /*28f80*/  STL [R1+0x568], R5 ;  /* 0x0005680501007387 */ /* 0x0003e80000100800 */
[----:B------:R4:W-:Y:S04]  /*28f90*/  STL [R1+0x564], R4 ;  /* 0x0005640401007387 */ /* 0x0009e80000100800 */
[----:B------:R4:W-:Y:S01]  /*28fa0*/  STL [R1+0x55c], R6 ;  /* 0x00055c0601007387 */ /* 0x0009e20000100800 */
[----:B-1----:R-:W-:Y:S02]  /*28fb0*/  IMAD R5, R212, c[0x0][0x190], RZ ;  /* 0x00006400d4057a24 */ /* 0x002fe400078e02ff */
[----:B----4-:R-:W-:-:S03]  /*28fc0*/  IMAD R4, R215, c[0x0][0x190], RZ ;  /* 0x00006400d7047a24 */ /* 0x010fc600078e02ff */
[----:B------:R-:W-:Y:S01]  /*28fd0*/  STL [R1+0x558], R5 ;  /* 0x0005580501007387 */ /* 0x000fe20000100800 */
[----:B------:R-:W-:-:S03]  /*28fe0*/  IMAD R6, R214, c[0x0][0x190], RZ ;  /* 0x00006400d6067a24 */ /* 0x000fc600078e02ff */
[----:B------:R1:W-:Y:S04]  /*28ff0*/  STL [R1+0x554], R4 ;  /* 0x0005540401007387 */ /* 0x0003e80000100800 */
[----:B------:R4:W-:Y:S01]  /*29000*/  STL [R1+0x54c], R6 ;  /* 0x00054c0601007387 */ /* 0x0009e20000100800 */
[----:B-1----:R-:W-:-:S03]  /*29010*/  IMAD R4, R236, c[0x0][0x190], RZ ;  /* 0x00006400ec047a24 */ /* 0x002fc600078e02ff */
[----:B------:R-:W3:Y:S01]  /*29020*/  LDL.LU R236, [R1+0x4dc] ;  /* 0x0004dc0001ec7983 */ /* 0x000ee20000300800 */
[----:B------:R-:W-:Y:S02]  /*29030*/  IMAD R5, R217, c[0x0][0x190], RZ ;  /* 0x00006400d9057a24 */ /* 0x000fe400078e02ff */
[----:B----4-:R-:W-:-:S03]  /*29040*/  IMAD R6, R216, c[0x0][0x190], RZ ;  /* 0x00006400d8067a24 */ /* 0x010fc600078e02ff */
[----:B------:R1:W-:Y:S04]  /*29050*/  STL [R1+0x548], R5 ;  /* 0x0005480501007387 */ /* 0x0003e80000100800 */
[----:B------:R2:W-:Y:S04]  /*29060*/  STL [R1+0x544], R4 ;  /* 0x0005440401007387 */ /* 0x0005e80000100800 */
[----:B------:R4:W-:Y:S01]  /*29070*/  STL [R1+0x540], R6 ;  /* 0x0005400601007387 */ /* 0x0009e20000100800 */
[----:B-1----:R-:W-:Y:S02]  /*29080*/  IMAD R5, R219, c[0x0][0x190], RZ ;  /* 0x00006400db057a24 */ /* 0x002fe400078e02ff */
[----:B--2---:R-:W-:-:S02]  /*29090*/  IMAD R4, R233, c[0x0][0x190], RZ ;  /* 0x00006400e9047a24 */ /* 0x004fc400078e02ff */
[----:B------:R-:W2:Y:S01]  /*290a0*/  LDL.LU R233, [R1+0x4d8] ;  /* 0x0004d80001e97983 */ /* 0x000ea20000300800 */
[----:B----4-:R-:W-:-:S03]  /*290b0*/  IMAD R6, R218, c[0x0][0x190], RZ ;  /* 0x00006400da067a24 */ /* 0x010fc600078e02ff */
[----:B------:R-:W-:Y:S04]  /*290c0*/  STL [R1+0x53c], R5 ;  /* 0x00053c0501007387 */ /* 0x000fe80000100800 */
[----:B------:R1:W-:Y:S04]  /*290d0*/  STL [R1+0x534], R4 ;  /* 0x0005340401007387 */ /* 0x0003e80000100800 */
[----:B------:R4:W-:Y:S01]  /*290e0*/  STL [R1+0x530], R6 ;  /* 0x0005300601007387 */ /* 0x0009e20000100800 */
[----:B-1----:R-:W-:Y:S02]  /*290f0*/  IMAD R4, R221, c[0x0][0x190], RZ ;  /* 0x00006400dd047a24 */ /* 0x002fe400078e02ff */
[----:B------:R-:W-:-:S02]  /*29100*/  IMAD R5, R220, c[0x0][0x190], RZ ;  /* 0x00006400dc057a24 */ /* 0x000fc400078e02ff */
[----:B----4-:R-:W-:Y:S01]  /*29110*/  IMAD R6, R222, c[0x0][0x190], RZ ;  /* 0x00006400de067a24 */ /* 0x010fe200078e02ff */
[----:B------:R1:W-:Y:S04]  /*29120*/  STL [R1+0x52c], R4 ;  /* 0x00052c0401007387 */ /* 0x0003e80000100800 */
[----:B------:R4:W-:Y:S04]  /*29130*/  STL [R1+0x528], R5 ;  /* 0x0005280501007387 */ /* 0x0009e80000100800 */
[----:B------:R4:W-:Y:S01]  /*29140*/  STL [R1+0x520], R6 ;  /* 0x0005200601007387 */ /* 0x0009e20000100800 */
[----:B-1----:R-:W-:-:S02]  /*29150*/  IMAD R4, R223, c[0x0][0x190], RZ ;  /* 0x00006400df047a24 */ /* 0x002fc400078e02ff */
[----:B----4-:R-:W-:-:S03]  /*29160*/  IMAD R5, R225, c[0x0][0x190], RZ ;  /* 0x00006400e1057a24 */ /* 0x010fc600078e02ff */
        /* <DEDUP_REMOVED lines=40> */
[----:B--2---:R-:W-:-:S05]  /*293f0*/  IMAD R4, R233, c[0x0][0x190], RZ ;  /* 0x00006400e9047a24 */ /* 0x004fca00078e02ff */
        /* <DEDUP_REMOVED lines=14> */
[----:B----4-:R-:W-:-:S03]  /*294e0*/  IMAD R4, R234, c[0x0][0x190], RZ ;  /* 0x00006400ea047a24 */ /* 0x010fc600078e02ff */
[----:B------:R-:W4:Y:S04]  /*294f0*/  LDL.LU R234, [R1+0x44c] ;  /* 0x00044c0001ea7983 */ /* 0x000f280000300800 */
[----:B------:R1:W-:Y:S02]  /*29500*/  STL [R1+0x4d4], R4 ;  /* 0x0004d40401007387 */ /* 0x0003e40000100800 */
[----:B-1----:R-:W-:Y:S02]  /*29510*/  IMAD R4, R235, c[0x0][0x190], RZ ;  /* 0x00006400eb047a24 */ /* 0x002fe400078e02ff */
[----:B------:R-:W4:Y:S01]  /*29520*/  LDL.LU R235, [R1+0x448] ;  /* 0x0004480001eb7983 */ /* 0x000f220000300800 */
[----:B------:R-:W-:Y:S02]  /*29530*/  IMAD R5, R210, c[0x0][0x190], RZ ;  /* 0x00006400d2057a24 */ /* 0x000fe400078e02ff */
[----:B------:R-:W-:-:S03]  /*29540*/  IMAD R6, R213, c[0x0][0x190], RZ ;  /* 0x00006400d5067a24 */ /* 0x000fc600078e02ff */
[----:B------:R-:W-:Y:S04]  /*29550*/  STL [R1+0x4cc], R5 ;  /* 0x0004cc0501007387 */ /* 0x000fe80000100800 */
[----:B------:R1:W-:Y:S04]  /*29560*/  STL [R1+0x4c8], R4 ;  /* 0x0004c80401007387 */ /* 0x0003e80000100800 */
[----:B------:R3:W-:Y:S01]  /*29570*/  STL [R1+0x4c4], R6 ;  /* 0x0004c40601007387 */ /* 0x0007e20000100800 */
[----:B-1----:R-:W-:-:S05]  /*29580*/  IMAD R4, R212, c[0x0][0x190], RZ ;  /* 0x00006400d4047a24 */ /* 0x002fca00078e02ff */
[----:B------:R-:W-:Y:S01]  /*29590*/  STL [R1+0x4c0], R4 ;  /* 0x0004c00401007387 */ /* 0x000fe20000100800 */
[----:B---3--:R-:W-:Y:S02]  /*295a0*/  IMAD R5, R215, c[0x0][0x190], RZ ;  /* 0x00006400d7057a24 */ /* 0x008fe400078e02ff */
[----:B------:R-:W-:-:S03]  /*295b0*/  IMAD R6, R214, c[0x0][0x190], RZ ;  /* 0x00006400d6067a24 */ /* 0x000fc600078e02ff */
[----:B------:R1:W-:Y:S04]  /*295c0*/  STL [R1+0x4bc], R5 ;  /* 0x0004bc0501007387 */ /* 0x0003e80000100800 */
[----:B------:R-:W-:Y:S01]  /*295d0*/  STL [R1+0x4b4], R6 ;  /* 0x0004b40601007387 */ /* 0x000fe20000100800 */
[----:B-1----:R-:W-:-:S03]  /*295e0*/  IMAD R5, R237, c[0x0][0x190], RZ ;  /* 0x00006400ed057a24 */ /* 0x002fc600078e02ff */
[----:B------:R-:W3:Y:S01]  /*295f0*/  LDL.LU R237, [R1+0x444] ;  /* 0x0004440001ed7983 */ /* 0x000ee20000300800 */
[----:B------:R-:W-:-:S05]  /*29600*/  IMAD R4, R217, c[0x0][0x190], RZ ;  /* 0x00006400d9047a24 */ /* 0x000fca00078e02ff */
[----:B------:R1:W-:Y:S04]  /*29610*/  STL [R1+0x4b0], R4 ;  /* 0x0004b00401007387 */ /* 0x0003e80000100800 */
[----:B------:R1:W-:Y:S02]  /*29620*/  STL [R1+0x4ac], R5 ;  /* 0x0004ac0501007387 */ /* 0x0003e40000100800 */
[----:B-1----:R-:W-:Y:S02]  /*29630*/  IMAD R4, R230, c[0x0][0x190], RZ ;  /* 0x00006400e6047a24 */ /* 0x002fe400078e02ff */
[----:B------:R-:W-:-:S03]  /*29640*/  IMAD R230, R232, c[0x0][0x190], RZ ;  /* 0x00006400e8e67a24 */ /* 0x000fc600078e02ff */
[----:B------:R1:W-:Y:S01]  /*29650*/  STL [R1+0x4a4], R4 ;  /* 0x0004a40401007387 */ /* 0x0003e20000100800 */
[----:B------:R-:W-:-:S03]  /*29660*/  IMAD R232, R236, c[0x0][0x190], RZ ;  /* 0x00006400ece87a24 */ /* 0x000fc600078e02ff */
[----:B------:R-:W3:Y:S01]  /*29670*/  LDL.LU R236, [R1+0x43c] ;  /* 0x00043c0001ec7983 */ /* 0x000ee20000300800 */
[----:B------:R-:W-:Y:S02]  /*29680*/  IMAD R5, R216, c[0x0][0x190], RZ ;  /* 0x00006400d8057a24 */ /* 0x000fe400078e02ff */
[----:B-1----:R-:W-:-:S03]  /*29690*/  IMAD R4, R219, c[0x0][0x190], RZ ;  /* 0x00006400db047a24 */ /* 0x002fc600078e02ff */
[----:B------:R1:W-:Y:S04]  /*296a0*/  STL [R1+0x498], R5 ;  /* 0x0004980501007387 */ /* 0x0003e80000100800 */
[----:B------:R1:W-:Y:S01]  /*296b0*/  STL [R1+0x494], R4 ;  /* 0x0004940401007387 */ /* 0x0003e20000100800 */
[----:B--2---:R-:W-:Y:S02]  /*296c0*/  IMAD R6, R218, c[0x0][0x190], RZ ;  /* 0x00006400da067a24 */ /* 0x004fe400078e02ff */
[----:B-1----:R-:W-:-:S03]  /*296d0*/  IMAD R5, R221, c[0x0][0x190], RZ ;  /* 0x00006400dd057a24 */ /* 0x002fc600078e02ff */
[----:B------:R1:W-:Y:S01]  /*296e0*/  STL [R1+0x48c], R6 ;  /* 0x00048c0601007387 */ /* 0x0003e20000100800 */
[----:B------:R-:W-:-:S03]  /*296f0*/  IMAD R4, R220, c[0x0][0x190], RZ ;  /* 0x00006400dc047a24 */ /* 0x000fc600078e02ff */
        /* <DEDUP_REMOVED lines=16> */
[----:B------:R-:W-:Y:S02]  /*29800*/  IMAD R229, R233, c[0x0][0x190], RZ ;  /* 0x00006400e9e57a24 */ /* 0x000fe400078e02ff */
[----:B------:R-:W-:Y:S01]  /*29810*/  IMAD R4, R231, c[0x0][0x190], RZ ;  /* 0x00006400e7047a24 */ /* 0x000fe200078e02ff */
[----:B------:R-:W-:Y:S04]  /*29820*/  STL [R1+0x460], R6 ;  /* 0x0004600601007387 */ /* 0x000fe80000100800 */
[----:B------:R1:W-:Y:S04]  /*29830*/  STL [R1+0x45c], R5 ;  /* 0x00045c0501007387 */ /* 0x0003e80000100800 */
[----:B------:R-:W-:Y:S04]  /*29840*/  STL [R1+0x3a08], R229 ;  /* 0x003a08e501007387 */ /* 0x000fe80000100800 */
[----:B------:R2:W-:Y:S04]  /*29850*/  STL [R1+0x454], R4 ;  /* 0x0004540401007387 */ /* 0x0005e80000100800 */
[----:B------:R-:W2:Y:S01]  /*29860*/  LDL.LU R233, [R1+0x438] ;  /* 0x0004380001e97983 */ /* 0x000ea20000300800 */
[----:B----4-:R-:W-:-:S05]  /*29870*/  IMAD R228, R234, c[0x0][0x190], RZ ;  /* 0x00006400eae47a24 */ /* 0x010fca00078e02ff */
[----:B------:R-:W-:Y:S04]  /*29880*/  STL [R1+0x3a0c], R228 ;  /* 0x003a0ce401007387 */ /* 0x000fe80000100800 */
[----:B------:R-:W1:Y:S04]  /*29890*/  LDL.LU R207, [R1+0x434] ;  /* 0x0004340001cf7983 */ /* 0x000e680000300800 */
[----:B------:R-:W4:Y:S04]  /*298a0*/  LDL.LU R234, [R1+0x430] ;  /* 0x0004300001ea7983 */ /* 0x000f280000300800 */
[----:B------:R-:W4:Y:S01]  /*298b0*/  LDL.LU R206, [R1+0x42c] ;  /* 0x00042c0001ce7983 */ /* 0x000f220000300800 */
[----:B------:R-:W-:-:S03]  /*298c0*/  IMAD R223, R235, c[0x0][0x190], RZ ;  /* 0x00006400ebdf7a24 */ /* 0x000fc600078e02ff */
[----:B------:R-:W4:Y:S04]  /*298d0*/  LDL.LU R209, [R1+0x428] ;  /* 0x0004280001d17983 */ /* 0x000f280000300800 */
[----:B------:R-:W4:Y:S04]  /*298e0*/  LDL.LU R235, [R1+0x424] ;  /* 0x0004240001eb7983 */ /* 0x000f280000300800 */
[----:B------:R-:W-:Y:S04]  /*298f0*/  STL [R1+0x3a10], R223 ;  /* 0x003a10df01007387 */ /* 0x000fe80000100800 */
[----:B------:R-:W4:Y:S01]  /*29900*/  LDL.LU R208, [R1+0x420] ;  /* 0x0004200001d07983 */ /* 0x000f220000300800 */
[----:B---3--:R-:W-:-:S03]  /*29910*/  IMAD R222, R237, c[0x0][0x190], RZ ;  /* 0x00006400edde7a24 */ /* 0x008fc600078e02ff */
[----:B------:R-:W3:Y:S04]  /*29920*/  LDL.LU R237, [R1+0x41c] ;  /* 0x00041c0001ed7983 */ /* 0x000ee80000300800 */
[----:B------:R-:W-:Y:S04]  /*29930*/  STL [R1+0x3a14], R222 ;  /* 0x003a14de01007387 */ /* 0x000fe80000100800 */
[----:B------:R-:W3:Y:S04]  /*29940*/  LDL.LU R211, [R1+0x418] ;  /* 0x0004180001d37983 */ /* 0x000ee80000300800 */
[----:B------:R-:W3:Y:S01]  /*29950*/  LDL.LU R210, [R1+0x414] ;  /* 0x0004140001d27983 */ /* 0x000ee20000300800 */
[----:B------:R-:W-:-:S03]  /*29960*/  IMAD R227, R236, c[0x0][0x190], RZ ;  /* 0x00006400ece37a24 */ /* 0x000fc600078e02ff */
        /* <DEDUP_REMOVED lines=14> */
[----:B------:R-:W-:Y:S01]  /*29a50*/  STL [R1+0x3a18], R227 ;  /* 0x003a18e301007387 */ /* 0x000fe20000100800 */
[----:B--2---:R-:W-:-:S03]  /*29a60*/  IMAD R226, R233, c[0x0][0x190], RZ ;  /* 0x00006400e9e27a24 */ /* 0x004fc600078e02ff */
[----:B------:R-:W2:Y:S04]  /*29a70*/  LDL.LU R233, [R1+0x3cc] ;  /* 0x0003cc0001e97983 */ /* 0x000ea80000300800 */
[----:B------:R-:W-:Y:S01]  /*29a80*/  STL [R1+0x3a1c], R226 ;  /* 0x003a1ce201007387 */ /* 0x000fe20000100800 */
[----:B-1----:R-:W-:Y:S02]  /*29a90*/  IMAD R5, R207, c[0x0][0x190], RZ ;  /* 0x00006400cf057a24 */ /* 0x002fe400078e02ff */
[----:B----4-:R-:W-:Y:S02]  /*29aa0*/  IMAD R4, R234, c[0x0][0x190], RZ ;  /* 0x00006400ea047a24 */ /* 0x010fe400078e02ff */
[----:B------:R-:W4:Y:S04]  /*29ab0*/  LDL.LU R234, [R1+0x3c8] ;  /* 0x0003c80001ea7983 */ /* 0x000f280000300800 */
[----:B------:R1:W-:Y:S04]  /*29ac0*/  STL [R1+0x434], R5 ;  /* 0x0004340501007387 */ /* 0x0003e80000100800 */
[----:B------:R1:W-:Y:S02]  /*29ad0*/  STL [R1+0x430], R4 ;  /* 0x0004300401007387 */ /* 0x0003e40000100800 */
[----:B-1----:R-:W-:-:S02]  /*29ae0*/  IMAD R5, R206, c[0x0][0x190], RZ ;  /* 0x00006400ce057a24 */ /* 0x002fc400078e02ff */
[----:B------:R-:W-:-:S03]  /*29af0*/  IMAD R223, R235, c[0x0][0x190], RZ ;  /* 0x00006400ebdf7a24 */ /* 0x000fc600078e02ff */
[----:B------:R-:W-:Y:S04]  /*29b00*/  STL [R1+0x42c], R5 ;  /* 0x00042c0501007387 */ /* 0x000fe80000100800 */
[----:B------:R-:W4:Y:S01]  /*29b10*/  LDL.LU R235, [R1+0x3c4] ;  /* 0x0003c40001eb7983 */ /* 0x000f220000300800 */
[----:B------:R-:W-:Y:S02]  /*29b20*/  IMAD R4, R209, c[0x0][0x190], RZ ;  /* 0x00006400d1047a24 */ /* 0x000fe400078e02ff */
[----:B------:R-:W-:-:S03]  /*29b30*/  IMAD R222, R208, c[0x0][0x190], RZ ;  /* 0x00006400d0de7a24 */ /* 0x000fc600078e02ff */
[----:B------:R3:W-:Y:S04]  /*29b40*/  STL [R1+0x428], R4 ;  /* 0x0004280401007387 */ /* 0x0007e80000100800 */
[----:B------:R-:W-:Y:S01]  /*29b50*/  STL.64 [R1+0x3a20], R222 ;  /* 0x003a20de01007387 */ /* 0x000fe20000100a00 */
[----:B---3--:R-:W-:-:S03]  /*29b60*/  IMAD R4, R237, c[0x0][0x190], RZ ;  /* 0x00006400ed047a24 */ /* 0x008fc600078e02ff */
[----:B------:R-:W3:Y:S01]  /*29b70*/  LDL.LU R237, [R1+0x3bc] ;  /* 0x0003bc0001ed7983 */ /* 0x000ee20000300800 */
[----:B------:R-:W-:-:S03]  /*29b80*/  IMAD R6, R211, c[0x0][0x190], RZ ;  /* 0x00006400d3067a24 */ /* 0x000fc600078e02ff */
[----:B------:R1:W-:Y:S04]  /*29b90*/  STL [R1+0x41c], R4 ;  /* 0x00041c0401007387 */ /* 0x0003e80000100800 */
[----:B------:R1:W-:Y:S01]  /*29ba0*/  STL [R1+0x418], R6 ;  /* 0x0004180601007387 */ /* 0x0003e20000100800 */
[----:B------:R-:W-:-:S03]  /*29bb0*/  IMAD R5, R236, c[0x0][0x190], RZ ;  /* 0x00006400ec057a24 */ /* 0x000fc600078e02ff */
[----:B------:R-:W3:Y:S01]  /*29bc0*/  LDL.LU R236, [R1+0x3b8] ;  /* 0x0003b80001ec7983 */ /* 0x000ee20000300800 */
[----:B-1----:R-:W-:-:S05]  /*29bd0*/  IMAD R4, R210, c[0x0][0x190], RZ ;  /* 0x00006400d2047a24 */ /* 0x002fca00078e02ff */
[----:B------:R1:W-:Y:S01]  /*29be0*/  STL [R1+0x414], R4 ;  /* 0x0004140401007387 */ /* 0x0003e20000100800 */
[----:B------:R-:W-:-:S03]  /*29bf0*/  IMAD R6, R212, c[0x0][0x190], RZ ;  /* 0x00006400d4067a24 */ /* 0x000fc600078e02ff */
[----:B------:R1:W-:Y:S02]  /*29c00*/  STL [R1+0x410], R5 ;  /* 0x0004100501007387 */ /* 0x0003e40000100800 */
[----:B-1----:R-:W-:Y:S02]  /*29c10*/  IMAD R4, R213, c[0x0][0x190], RZ ;  /* 0x00006400d5047a24 */ /* 0x002fe400078e02ff */
[----:B------:R-:W-:-:S03]  /*29c20*/  IMAD R5, R215, c[0x0][0x190], RZ ;  /* 0x00006400d7057a24 */ /* 0x000fc600078e02ff */
[----:B------:R1:W-:Y:S04]  /*29c30*/  STL [R1+0x40c], R4 ;  /* 0x00040c0401007387 */ /* 0x0003e80000100800 */
[----:B------:R1:W-:Y:S02]  /*29c40*/  STL [R1+0x408], R6 ;  /* 0x0004080601007387 */ /* 0x0003e40000100800 */
[----:B-1----:R-:W-:Y:S02]  /*29c50*/  IMAD R4, R214, c[0x0][0x190], RZ ;  /* 0x00006400d6047a24 */ /* 0x002fe400078e02ff */
[----:B------:R1:W-:Y:S01]  /*29c60*/  STL [R1+0x404], R5 ;  /* 0x0004040501007387 */ /* 0x0003e20000100800 */
[----:B------:R-:W-:-:S03]  /*29c70*/  IMAD R6, R217, c[0x0][0x190], RZ ;  /* 0x00006400d9067a24 */ /* 0x000fc600078e02ff */
[----:B------:R1:W-:Y:S02]  /*29c80*/  STL [R1+0x400], R4 ;  /* 0x0004000401007387 */ /* 0x0003e40000100800 */
[----:B-1----:R-:W-:Y:S02]  /*29c90*/  IMAD R5, R216, c[0x0][0x190], RZ ;  /* 0x00006400d8057a24 */ /* 0x002fe400078e02ff */
        /* <DEDUP_REMOVED lines=11> */
[----:B------:R-:W-:Y:S02]  /*29d50*/  IMAD R5, R224, c[0x0][0x190], RZ ;  /* 0x00006400e0057a24 */ /* 0x000fe400078e02ff */
[----:B------:R-:W-:Y:S01]  /*29d60*/  IMAD R4, R231, c[0x0][0x190], RZ ;  /* 0x00006400e7047a24 */ /* 0x000fe200078e02ff */
[----:B------:R-:W-:Y:S04]  /*29d70*/  STL [R1+0x3dc], R6 ;  /* 0x0003dc0601007387 */ /* 0x000fe80000100800 */
[----:B------:R-:W-:Y:S04]  /*29d80*/  STL [R1+0x39dc], R4 ;  /* 0x0039dc0401007387 */ /* 0x000fe80000100800 */
[----:B------:R2:W-:Y:S04]  /*29d90*/  STL [R1+0x3d8], R5 ;  /* 0x0003d80501007387 */ /* 0x0005e80000100800 */
[----:B------:R-:W3:Y:S04]  /*29da0*/  LDL.LU R209, [R1+0x3b4] ;  /* 0x0003b40001d17983 */ /* 0x000ee80000300800 */
[----:B------:R-:W3:Y:S01]  /*29db0*/  LDL.LU R208, [R1+0x3b0] ;  /* 0x0003b00001d07983 */ /* 0x000ee20000300800 */
[----:B--2---:R-:W-:-:S05]  /*29dc0*/  IMAD R5, R233, c[0x0][0x190], RZ ;  /* 0x00006400e9057a24 */ /* 0x004fca00078e02ff */
[----:B------:R-:W-:Y:S04]  /*29dd0*/  STL [R1+0x39d8], R5 ;  /* 0x0039d80501007387 */ /* 0x000fe80000100800 */
[----:B------:R-:W2:Y:S04]  /*29de0*/  LDL.LU R211, [R1+0x3a8] ;  /* 0x0003a80001d37983 */ /* 0x000ea80000300800 */
[----:B------:R-:W2:Y:S01]  /*29df0*/  LDL.LU R210, [R1+0x3a4] ;  /* 0x0003a40001d27983 */ /* 0x000ea20000300800 */
[----:B----4-:R-:W-:-:S05]  /*29e00*/  IMAD R6, R234, c[0x0][0x190], RZ ;  /* 0x00006400ea067a24 */ /* 0x010fca00078e02ff */
[----:B------:R-:W-:Y:S04]  /*29e10*/  STL [R1+0x39d4], R6 ;  /* 0x0039d40601007387 */ /* 0x000fe80000100800 */
[----:B------:R-:W4:Y:S04]  /*29e20*/  LDL.LU R213, [R1+0x3a0] ;  /* 0x0003a00001d57983 */ /* 0x000f280000300800 */
[----:B------:R-:W4:Y:S01]  /*29e30*/  LDL.LU R212, [R1+0x39c] ;  /* 0x00039c0001d47983 */ /* 0x000f220000300800 */
[----:B------:R-:W-:-:S05]  /*29e40*/  IMAD R7, R235, c[0x0][0x190], RZ ;  /* 0x00006400eb077a24 */ /* 0x000fca00078e02ff */
[----:B------:R-:W-:Y:S04]  /*29e50*/  STL [R1+0x39d0], R7 ;  /* 0x0039d00701007387 */ /* 0x000fe80000100800 */
[----:B------:R-:W4:Y:S04]  /*29e60*/  LDL.LU R215, [R1+0x394] ;  /* 0x0003940001d77983 */ /* 0x000f280000300800 */
[----:B------:R-:W4:Y:S01]  /*29e70*/  LDL.LU R214, [R1+0x390] ;  /* 0x0003900001d67983 */ /* 0x000f220000300800 */
[----:B------:R-:W-:Y:S01]  /*29e80*/  ISETP.GE.U32.AND P4, PT, R8, 0x7fffff78, PT ;  /* 0x7fffff780800780c */ /* 0x000fe20003f86070 */
[----:B---3--:R-:W-:-:S05]  /*29e90*/  IMAD R8, R237, c[0x0][0x190], RZ ;  /* 0x00006400ed087a24 */ /* 0x008fca00078e02ff */
[----:B------:R-:W-:Y:S04]  /*29ea0*/  STL [R1+0x39e0], R8 ;  /* 0x0039e00801007387 */ /* 0x000fe80000100800 */
        /* <DEDUP_REMOVED lines=10> */
[----:B------:R-:W-:-:S03]  /*29f50*/  IMAD R9, R236, c[0x0][0x190], RZ ;  /* 0x00006400ec097a24 */ /* 0x000fc600078e02ff */
[----:B------:R-:W3:Y:S04]  /*29f60*/  LDL.LU R234, [R1+0x358] ;  /* 0x0003580001ea7983 */ /* 0x000ee80000300800 */
[----:B------:R-:W3:Y:S04]  /*29f70*/  LDL.LU R235, [R1+0x354] ;  /* 0x0003540001eb7983 */ /* 0x000ee80000300800 */
[----:B------:R-:W3:Y:S04]  /*29f80*/  LDL.LU R237, [R1+0x350] ;  /* 0x0003500001ed7983 */ /* 0x000ee80000300800 */
[----:B------:R-:W3:Y:S04]  /*29f90*/  LDL.LU R236, [R1+0x34c] ;  /* 0x00034c0001ec7983 */ /* 0x000ee80000300800 */
[----:B------:R-:W-:Y:S01]  /*29fa0*/  STL [R1+0x39e4], R9 ;  /* 0x0039e40901007387 */ /* 0x000fe20000100800 */
[----:B------:R-:W-:-:S02]  /*29fb0*/  IMAD R10, R209, c[0x0][0x190], RZ ;  /* 0x00006400d10a7a24 */ /* 0x000fc400078e02ff */
[----:B------:R-:W-:-:S03]  /*29fc0*/  IMAD R11, R208, c[0x0][0x190], RZ ;  /* 0x00006400d00b7a24 */ /* 0x000fc600078e02ff */
[----:B------:R-:W-:Y:S04]  /*29fd0*/  STL [R1+0x39e8], R10 ;  /* 0x0039e80a01007387 */ /* 0x000fe80000100800 */
[----:B------:R-:W-:Y:S01]  /*29fe0*/  STL [R1+0x39ec], R11 ;  /* 0x0039ec0b01007387 */ /* 0x000fe20000100800 */
[----:B--2---:R-:W-:Y:S02]  /*29ff0*/  IMAD R12, R211, c[0x0][0x190], RZ ;  /* 0x00006400d30c7a24 */ /* 0x004fe400078e02ff */
[----:B------:R-:W-:-:S03]  /*2a000*/  IMAD R13, R210, c[0x0][0x190], RZ ;  /* 0x00006400d20d7a24 */ /* 0x000fc600078e02ff */
[----:B------:R-:W-:Y:S04]  /*2a010*/  STL [R1+0x39f0], R12 ;  /* 0x0039f00c01007387 */ /* 0x000fe80000100800 */
[----:B------:R-:W-:Y:S01]  /*2a020*/  STL [R1+0x39f4], R13 ;  /* 0x0039f40d01007387 */ /* 0x000fe20000100800 */
[----:B----4-:R-:W-:Y:S02]  /*2a030*/  IMAD R14, R213, c[0x0][0x190], RZ ;  /* 0x00006400d50e7a24 */ /* 0x010fe400078e02ff */
[----:B------:R-:W-:-:S03]  /*2a040*/  IMAD R15, R212, c[0x0][0x190], RZ ;  /* 0x00006400d40f7a24 */ /* 0x000fc600078e02ff */
[----:B------:R-:W-:Y:S04]  /*2a050*/  STL [R1+0x39f8], R14 ;  /* 0x0039f80e01007387 */ /* 0x000fe80000100800 */
[----:B------:R-:W-:Y:S01]  /*2a060*/  STL [R1+0x39fc], R15 ;  /* 0x0039fc0f01007387 */ /* 0x000fe20000100800 */
[----:B------:R-:W-:Y:S02]  /*2a070*/  IMAD R16, R215, c[0x0][0x190], RZ ;  /* 0x00006400d7107a24 */ /* 0x000fe400078e02ff */
[----:B------:R-:W-:-:S03]  /*2a080*/  IMAD R17, R214, c[0x0][0x190], RZ ;  /* 0x00006400d6117a24 */ /* 0x000fc600078e02ff */
[----:B------:R1:W-:Y:S04]  /*2a090*/  STL [R1+0x3a00], R16 ;  /* 0x003a001001007387 */ /* 0x0003e80000100800 */
[----:B------:R2:W-:Y:S04]  /*2a0a0*/  STL [R1+0x3a04], R17 ;  /* 0x003a041101007387 */ /* 0x0005e80000100800 */
[----:B------:R-:W4:Y:S04]  /*2a0b0*/  LDL.LU R198, [R1+0x344] ;  /* 0x0003440001c67983 */ /* 0x000f280000300800 */
        /* <DEDUP_REMOVED lines=17> */
[----:B------:R-:W3:Y:S01]  /*2a1d0*/  LDL.LU R217, [R1+0x2f0] ;  /* 0x0002f00001d97983 */ /* 0x000ee20000300800 */
[----:B------:R-:W-:-:S03]  /*2a1e0*/  IMAD R19, R216, c[0x0][0x190], RZ ;  /* 0x00006400d8137a24 */ /* 0x000fc600078e02ff */
        /* <DEDUP_REMOVED lines=25> */
[----:B------:R-:W-:Y:S01]  /*2a380*/  ISETP.GE.U32.AND P1, PT, R41, 0x7fffff81, PT ;  /* 0x7fffff812900780c */ /* 0x000fe20003f26070 */
[----:B----4-:R-:W-:Y:S02]  /*2a390*/  IMAD R32, R198, c[0x0][0x190], RZ ;  /* 0x00006400c6207a24 */ /* 0x010fe400078e02ff */
[----:B------:R-:W4:Y:S01]  /*2a3a0*/  LDL.LU R198, [R1+0x2ac] ;  /* 0x0002ac0001c67983 */ /* 0x000f220000300800 */
[----:B--2---:R-:W-:-:S03]  /*2a3b0*/  IMAD R33, R201, c[0x0][0x190], RZ ;  /* 0x00006400c9217a24 */ /* 0x004fc600078e02ff */
[----:B------:R-:W2:Y:S01]  /*2a3c0*/  LDL.LU R201, [R1+0x2a8] ;  /* 0x0002a80001c97983 */ /* 0x000ea20000300800 */
[----:B------:R-:W-:-:S03]  /*2a3d0*/  IMAD R34, R200, c[0x0][0x190], RZ ;  /* 0x00006400c8227a24 */ /* 0x000fc600078e02ff */
        /* <DEDUP_REMOVED lines=57> */
[----:B----4-:R-:W-:-:S03]  /*2a770*/  IMAD R63, R198, c[0x0][0x190], RZ ;  /* 0x00006400c63f7a24 */ /* 0x010fc600078e02ff */
        /* <DEDUP_REMOVED lines=235> */
[----:B------:R-:W-:Y:S02]  /*2b630*/  IMAD R191, R231, c[0x0][0x190], RZ ;  /* 0x00006400e7bf7a24 */ /* 0x000fe400078e02ff */
[----:B------:R-:W-:Y:S02]  /*2b640*/  IMAD R192, R233, c[0x0][0x190], RZ ;  /* 0x00006400e9c07a24 */ /* 0x000fe400078e02ff */
        /* <DEDUP_REMOVED lines=8> */
[----:B------:R-:W3:Y:S04]  /*2b6d0*/  LDL.LU R235, [R1+0x4] ;  /* 0x0000040001eb7983 */ /* 0x000ee80000300800 */
[----:B------:R-:W3:Y:S04]  /*2b6e0*/  LDL.LU R236, [R1] ;  /* 0x0000000001ec7983 */ /* 0x000ee80000300800 */
[----:B------:R-:W3:Y:S04]  /*2b6f0*/  LDL.LU R4, [R1+0x7c] ;  /* 0x00007c0001047983 */ /* 0x000ee80000300800 */
[----:B-1----:R-:W3:Y:S04]  /*2b700*/  LDL.LU R16, [R1+0x15c] ;  /* 0x00015c0001107983 */ /* 0x002ee80000300800 */
[----:B------:R-:W3:Y:S04]  /*2b710*/  LDL.LU R7, [R1+0x154] ;  /* 0x0001540001077983 */ /* 0x000ee80000300800 */
[----:B------:R-:W3:Y:S04]  /*2b720*/  LDL.LU R11, [R1+0x14c] ;  /* 0x00014c00010b7983 */ /* 0x000ee80000300800 */
[----:B------:R-:W3:Y:S04]  /*2b730*/  LDL.LU R223, [R1+0x144] ;  /* 0x0001440001df7983 */ /* 0x000ee80000300800 */
[----:B------:R-:W3:Y:S04]  /*2b740*/  LDL.LU R10, [R1+0x140] ;  /* 0x00014000010a7983 */ /* 0x000ee80000300800 */
[----:B------:R-:W3:Y:S04]  /*2b750*/  LDL.LU R6, [R1+0x13c] ;  /* 0x00013c0001067983 */ /* 0x000ee80000300800 */
[----:B------:R-:W1:Y:S01]  /*2b760*/  S2R R226, SR_TID.X ;  /* 0x0000000000e27919 */ /* 0x000e620000002100 */
[----:B------:R-:W-:-:S04]  /*2b770*/  IMAD.MOV.U32 R227, RZ, RZ, c[0x0][0x188] ;  /* 0x00006200ffe37624 */ /* 0x000fc800078e00ff */
[----:B------:R-:W-:-:S04]  /*2b780*/  IMAD R227, R227, 0x3b, RZ ;  /* 0x0000003be3e37824 */ /* 0x000fc800078e02ff */
[----:B------:R-:W-:-:S04]  /*2b790*/  IMAD.WIDE R12, R227, 0x4, R238 ;  /* 0x00000004e30c7825 */ /* 0x000fc800078e02ee */
[----:B------:R-:W-:-:S04]  /*2b7a0*/  IMAD.WIDE R8, R227, 0x4, R2 ;  /* 0x00000004e3087825 */ /* 0x000fc800078e0202 */
[----:B------:R-:W-:-:S04]  /*2b7b0*/  IMAD.MOV.U32 R227, RZ, RZ, c[0x0][0x188] ;  /* 0x00006200ffe37624 */ /* 0x000fc800078e00ff */
[----:B------:R-:W-:Y:S01]  /*2b7c0*/  IMAD R227, R227, 0x3f, RZ ;  /* 0x0000003fe3e37824 */ /* 0x000fe200078e02ff */
[----:B-1----:R-:W-:-:S03]  /*2b7d0*/  LOP3.LUT R222, R226, 0x3f, RZ, 0xc0, !PT ;  /* 0x0000003fe2de7812 */ /* 0x002fc600078ec0ff */
[----:B------:R-:W-:Y:S01]  /*2b7e0*/  IMAD.WIDE R14, R227, 0x4, R238 ;  /* 0x00000004e30e7825 */ /* 0x000fe200078e02ee */
[----:B------:R-:W-:-:S03]  /*2b7f0*/  MOV R228, R230 ;  /* 0x000000e600e47202 */ /* 0x000fc60000000f00 */
[----:B------:R-:W-:Y:S02]  /*2b800*/  IMAD.MOV.U32 R229, RZ, RZ, R232 ;  /* 0x000000ffffe57224 */ /* 0x000fe400078e00e8 */
[----:B------:R-:W-:Y:S02]  /*2b810*/  IMAD.SHL.U32 R222, R222, 0x4, RZ ;  /* 0x00000004dede7824 */ /* 0x000fe400078e00ff */
[----:B------:R-:W-:-:S03]  /*2b820*/  IMAD R232, R0, c[0x0][0x190], RZ ;  /* 0x0000640000e87a24 */ /* 0x000fc600078e02ff */
[----:B------:R-:W-:-:S05]  /*2b830*/  LOP3.LUT R222, R222, 0x60, RZ, 0x3c, !PT ;  /* 0x00000060dede7812 */ /* 0x000fca00078e3cff */
[----:B------:R1:W-:Y:S04]  /*2b840*/  LDGSTS.E [R222+0x47600], [R12.64], !P0 ;  /* 0x476000000cde7fae */ /* 0x0003e8000c121844 */
[----:B------:R1:W-:Y:S04]  /*2b850*/  LDGSTS.E [R222+0x47700], [R8.64], !P0 ;  /* 0x4770000008de7fae */ /* 0x0003e8000c121844 */
[----:B------:R1:W-:Y:S01]  /*2b860*/  LDGSTS.E [R222+0x47e00], [R14.64], !P1 ;  /* 0x47e000000ede7fae */ /* 0x0003e2000c921844 */
[----:B----4-:R-:W-:Y:S02]  /*2b870*/  IMAD R197, R198, c[0x0][0x190], RZ ;  /* 0x00006400c6c57a24 */ /* 0x010fe400078e02ff */
[----:B--2---:R-:W-:-:S02]  /*2b880*/  IMAD R198, R201, c[0x0][0x190], RZ ;  /* 0x00006400c9c67a24 */ /* 0x004fc400078e02ff */
[----:B------:R-:W-:Y:S02]  /*2b890*/  IMAD R201, R202, c[0x0][0x190], RZ ;  /* 0x00006400cac97a24 */ /* 0x000fe400078e02ff */
[----:B------:R-:W-:Y:S02]  /*2b8a0*/  IMAD R202, R205, c[0x0][0x190], RZ ;  /* 0x00006400cdca7a24 */ /* 0x000fe400078e02ff */
[----:B------:R-:W-:Y:S02]  /*2b8b0*/  IMAD R205, R206, c[0x0][0x190], RZ ;  /* 0x00006400cecd7a24 */ /* 0x000fe400078e02ff */
[----:B------:R-:W-:Y:S02]  /*2b8c0*/  IMAD R206, R209, c[0x0][0x190], RZ ;  /* 0x00006400d1ce7a24 */ /* 0x000fe400078e02ff */
[----:B------:R-:W-:Y:S02]  /*2b8d0*/  IMAD R209, R210, c[0x0][0x190], RZ ;  /* 0x00006400d2d17a24 */ /* 0x000fe400078e02ff */
[----:B------:R-:W-:-:S02]  /*2b8e0*/  IMAD R210, R213, c[0x0][0x190], RZ ;  /* 0x00006400d5d27a24 */ /* 0x000fc400078e02ff */
[----:B------:R-:W-:Y:S02]  /*2b8f0*/  IMAD R213, R214, c[0x0][0x190], RZ ;  /* 0x00006400d6d57a24 */ /* 0x000fe400078e02ff */
[----:B---3--:R-:W-:Y:S02]  /*2b900*/  IMAD R214, R217, c[0x0][0x190], RZ ;  /* 0x00006400d9d67a24 */ /* 0x008fe400078e02ff */
[----:B------:R-:W-:Y:S02]  /*2b910*/  IMAD R217, R218, c[0x0][0x190], RZ ;  /* 0x00006400dad97a24 */ /* 0x000fe400078e02ff */
[----:B------:R-:W-:Y:S02]  /*2b920*/  IMAD R218, R221, c[0x0][0x190], RZ ;  /* 0x00006400ddda7a24 */ /* 0x000fe400078e02ff */
[----:B------:R-:W-:Y:S02]  /*2b930*/  IMAD R221, R224, c[0x0][0x190], RZ ;  /* 0x00006400e0dd7a24 */ /* 0x000fe400078e02ff */
[----:B------:R-:W-:-:S02]  /*2b940*/  IMAD R224, R231, c[0x0][0x190], RZ ;  /* 0x00006400e7e07a24 */ /* 0x000fc400078e02ff */
[----:B------:R-:W-:Y:S02]  /*2b950*/  IMAD R231, R236, c[0x0][0x190], RZ ;  /* 0x00006400ece77a24 */ /* 0x000fe400078e02ff */
[----:B------:R-:W-:Y:S02]  /*2b960*/  IMAD R236, R240, c[0x0][0x190], RZ ;  /* 0x00006400f0ec7a24 */ /* 0x000fe400078e02ff */
[----:B------:R-:W2:Y:S01]  /*2b970*/  LDL.LU R240, [R1+0x1e4] ;  /* 0x0001e40001f07983 */ /* 0x000ea20000300800 */
[----:B------:R-:W-:-:S03]  /*2b980*/  IMAD R0, R4, c[0x0][0x190], RZ ;  /* 0x0000640004007a24 */ /* 0x000fc600078e02ff */
[----:B------:R-:W3:Y:S01]  /*2b990*/  LDL.LU R226, [R1+0x1fc] ;  /* 0x0001fc0001e27983 */ /* 0x000ee20000300800 */
[----:B------:R-:W-:-:S03]  /*2b9a0*/  IMAD.WIDE R4, R227, 0x4, R2 ;  /* 0x00000004e3047825 */ /* 0x000fc600078e0202 */
[----:B------:R1:W-:Y:S01]  /*2b9b0*/  STL.64 [R1+0x1d28], R12 ;  /* 0x001d280c01007387 */ /* 0x0003e20000100a00 */
[----:B------:R-:W-:-:S03]  /*2b9c0*/  IMAD.MOV.U32 R227, RZ, RZ, R228 ;  /* 0x000000ffffe37224 */ /* 0x000fc600078e00e4 */
[----:B------:R4:W-:Y:S04]  /*2b9d0*/  STL.64 [R1+0x1d38], R8 ;  /* 0x001d380801007387 */ /* 0x0009e80000100a00 */
[----:B------:R-:W3:Y:S04]  /*2b9e0*/  LDL.LU R17, [R1+0x20c] ;  /* 0x00020c0001117983 */ /* 0x000ee80000300800 */
[----:B------:R1:W-:Y:S04]  /*2b9f0*/  STL.64 [R1+0x1d30], R14 ;  /* 0x001d300e01007387 */ /* 0x0003e80000100a00 */
[----:B------:R-:W3:Y:S04]  /*2ba00*/  LDL.LU R228, [R1+0x224] ;  /* 0x0002240001e47983 */ /* 0x000ee80000300800 */
[----:B------:R4:W-:Y:S04]  /*2ba10*/  STL.64 [R1+0x1d40], R4 ;  /* 0x001d400401007387 */ /* 0x0009e80000100a00 */
[----:B-1----:R-:W3:Y:S01]  /*2ba20*/  LDL.LU R13, [R1+0x234] ;  /* 0x00023400010d7983 */ /* 0x002ee20000300800 */
[----:B----4-:R-:W-:-:S03]  /*2ba30*/  LEA R8, P0, R16, R143, 0x2 ;  /* 0x0000008f10087211 */ /* 0x010fc600078010ff */
[----:B------:R1:W-:Y:S01]  /*2ba40*/  LDGSTS.E [R222+0x47f00], [R4.64], !P1 ;  /* 0x47f0000004de7fae */ /* 0x0003e2000c921844 */
[----:B------:R-:W-:Y:S02]  /*2ba50*/  LEA.HI.X.SX32 R9, R16, R133, 0x2, P0 ;  /* 0x0000008510097211 */ /* 0x000fe400000f16ff */
[-C--:B------:R-:W-:Y:S01]  /*2ba60*/  LEA R14, P1, R11, R143.reuse, 0x2 ;  /* 0x0000008f0b0e7211 */ /* 0x080fe200078210ff */
[----:B-1----:R-:W4:Y:S04]  /*2ba70*/  LDL.LU R222, [R1+0x24c] ;  /* 0x00024c0001de7983 */ /* 0x002f280000300800 */
[----:B------:R-:W4:Y:S04]  /*2ba80*/  LDL.LU R12, [R1+0x260] ;  /* 0x00026000010c7983 */ /* 0x000f280000300800 */
[----:B------:R-:W4:Y:S01]  /*2ba90*/  LDL.LU R16, [R1+0x274] ;  /* 0x0002740001107983 */ /* 0x000f220000300800 */
[----:B------:R-:W-:-:S02]  /*2baa0*/  LEA R4, P2, R7, R143, 0x2 ;  /* 0x0000008f07047211 */ /* 0x000fc400078410ff */
[-C--:B------:R-:W-:Y:S01]  /*2bab0*/  LEA.HI.X.SX32 R15, R11, R133.reuse, 0x2, P1 ;  /* 0x000000850b0f7211 */ /* 0x080fe200008f16ff */
[----:B------:R1:W-:Y:S01]  /*2bac0*/  STL.64 [R1+0x1a90], R8 ;  /* 0x001a900801007387 */ /* 0x0003e20000100a00 */
[----:B------:R-:W-:-:S03]  /*2bad0*/  LEA.HI.X.SX32 R5, R7, R133, 0x2, P2 ;  /* 0x0000008507057211 */ /* 0x000fc600010f16ff */
[----:B------:R-:W4:Y:S04]  /*2bae0*/  LDL.LU R7, [R1+0x28c] ;  /* 0x00028c0001077983 */ /* 0x000f280000300800 */
[----:B------:R1:W-:Y:S04]  /*2baf0*/  STL.64 [R1+0x1a88], R4 ;  /* 0x001a880401007387 */ /* 0x0003e80000100a00 */
[----:B------:R1:W-:Y:S02]  /*2bb00*/  STL.64 [R1+0x1a80], R14 ;  /* 0x001a800e01007387 */ /* 0x0003e40000100a00 */
[----:B-1----:R-:W-:-:S02]  /*2bb10*/  LEA R8, P0, R223, R143, 0x2 ;  /* 0x0000008fdf087211 */ /* 0x002fc400078010ff */
[----:B------:R-:W4:Y:S02]  /*2bb20*/  LDL.LU R11, [R1+0x2a0] ;  /* 0x0002a000010b7983 */ /* 0x000f240000300800 */
[----:B------:R-:W-:Y:S02]  /*2bb30*/  LEA.HI.X.SX32 R9, R223, R133, 0x2, P0 ;  /* 0x00000085df097211 */ /* 0x000fe400000f16ff */
[----:B------:R-:W4:Y:S01]  /*2bb40*/  LDL.LU R223, [R1+0x2b4] ;  /* 0x0002b40001df7983 */ /* 0x000f220000300800 */
[----:B------:R-:W-:-:S03]  /*2bb50*/  LEA R4, P2, R10, R143, 0x2 ;  /* 0x0000008f0a047211 */ /* 0x000fc600078410ff */
[----:B------:R2:W-:Y:S01]  /*2bb60*/  STL.64 [R1+0x1a78], R8 ;  /* 0x001a780801007387 */ /* 0x0005e20000100a00 */
[----:B------:R-:W-:-:S03]  /*2bb70*/  LEA.HI.X.SX32 R5, R10, R133, 0x2, P2 ;  /* 0x000000850a057211 */ /* 0x000fc600010f16ff */
[----:B------:R-:W4:Y:S01]  /*2bb80*/  LDL.LU R10, [R1+0x2cc] ;  /* 0x0002cc00010a7983 */ /* 0x000f220000300800 */
[----:B------:R-:W-:-:S03]  /*2bb90*/  LEA R14, P1, R6, R143, 0x2 ;  /* 0x0000008f060e7211 */ /* 0x000fc600078210ff */
[----:B------:R3:W-:Y:S01]  /*2bba0*/  STL.64 [R1+0x1a70], R4 ;  /* 0x001a700401007387 */ /* 0x0007e20000100a00 */
[----:B------:R-:W-:-:S03]  /*2bbb0*/  LEA.HI.X.SX32 R15, R6, R133, 0x2, P1 ;  /* 0x00000085060f7211 */ /* 0x000fc600008f16ff */
[----:B------:R-:W4:Y:S04]  /*2bbc0*/  LDL.LU R6, [R1+0x2dc] ;  /* 0x0002dc0001067983 */ /* 0x000f280000300800 */
[----:B------:R1:W-:Y:S01]  /*2bbd0*/  STL.64 [R1+0x1a68], R14 ;  /* 0x001a680e01007387 */ /* 0x0003e20000100a00 */
[----:B--2---:R-:W-:-:S04]  /*2bbe0*/  LEA R8, P0, R240, R143, 0x2 ;  /* 0x0000008ff0087211 */ /* 0x004fc800078010ff */
[----:B------:R-:W-:Y:S02]  /*2bbf0*/  LEA.HI.X.SX32 R9, R240, R133, 0x2, P0 ;  /* 0x00000085f0097211 */ /* 0x000fe400000f16ff */
[----:B---3--:R-:W-:-:S03]  /*2bc00*/  LEA R4, P2, R226, R143, 0x2 ;  /* 0x0000008fe2047211 */ /* 0x008fc600078410ff */
[----:B------:R2:W-:Y:S01]  /*2bc10*/  STL.64 [R1+0x1a60], R8 ;  /* 0x001a600801007387 */ /* 0x0005e20000100a00 */
[----:B------:R-:W-:-:S03]  /*2bc20*/  LEA.HI.X.SX32 R5, R226, R133, 0x2, P2 ;  /* 0x00000085e2057211 */ /* 0x000fc600010f16ff */
[----:B------:R-:W3:Y:S01]  /*2bc30*/  LDL.LU R226, [R1+0x2f4] ;  /* 0x0002f40001e27983 */ /* 0x000ee20000300800 */
[----:B-1----:R-:W-:-:S03]  /*2bc40*/  LEA R14, P1, R17, R143, 0x2 ;  /* 0x0000008f110e7211 */ /* 0x002fc600078210ff */
[----:B------:R1:W-:Y:S01]  /*2bc50*/  STL.64 [R1+0x1a58], R4 ;  /* 0x001a580401007387 */ /* 0x0003e20000100a00 */
[----:B------:R-:W-:-:S03]  /*2bc60*/  LEA.HI.X.SX32 R15, R17, R133, 0x2, P1 ;  /* 0x00000085110f7211 */ /* 0x000fc600008f16ff */
[----:B------:R-:W3:Y:S01]  /*2bc70*/  LDL.LU R240, [R1+0x304] ;  /* 0x0003040001f07983 */ /* 0x000ee20000300800 */
[----:B--2---:R-:W-:-:S03]  /*2bc80*/  LEA R8, P0, R228, R143, 0x2 ;  /* 0x0000008fe4087211 */ /* 0x004fc600078010ff */
[----:B------:R4:W-:Y:S01]  /*2bc90*/  STL.64 [R1+0x1a50], R14 ;  /* 0x001a500e01007387 */ /* 0x0009e20000100a00 */
[----:B------:R-:W-:-:S03]  /*2bca0*/  LEA.HI.X.SX32 R9, R228, R133, 0x2, P0 ;  /* 0x00000085e4097211 */ /* 0x000fc600000f16ff */
[----:B------:R-:W2:Y:S01]  /*2bcb0*/  LDL.LU R228, [R1+0x31c] ;  /* 0x00031c0001e47983 */ /* 0x000ea20000300800 */
[----:B-1----:R-:W-:-:S03]  /*2bcc0*/  LEA R4, P2, R13, R143, 0x2 ;  /* 0x0000008f0d047211 */ /* 0x002fc600078410ff */
[----:B------:R1:W-:Y:S01]  /*2bcd0*/  STL.64 [R1+0x1a48], R8 ;  /* 0x001a480801007387 */ /* 0x0003e20000100a00 */
[----:B------:R-:W-:-:S03]  /*2bce0*/  LEA.HI.X.SX32 R5, R13, R133, 0x2, P2 ;  /* 0x000000850d057211 */ /* 0x000fc600010f16ff */
[----:B------:R-:W2:Y:S04]  /*2bcf0*/  LDL.LU R17, [R1+0x330] ;  /* 0x0003300001117983 */ /* 0x000ea80000300800 */
[----:B------:R-:W2:Y:S04]  /*2bd00*/  LDL.LU R13, [R1+0x348] ;  /* 0x00034800010d7983 */ /* 0x000ea80000300800 */
[----:B------:R4:W-:Y:S02]  /*2bd10*/  STL.64 [R1+0x1a40], R4 ;  /* 0x001a400401007387 */ /* 0x0009e40000100a00 */
[----:B----4-:R-:W-:-:S02]  /*2bd20*/  LEA R14, P1, R222, R143, 0x2 ;  /* 0x0000008fde0e7211 */ /* 0x010fc400078210ff */
[----:B-1----:R-:W-:Y:S02]  /*2bd30*/  LEA R8, P0, R12, R143, 0x2 ;  /* 0x0000008f0c087211 */ /* 0x002fe400078010ff */
[----:B------:R-:W-:Y:S02]  /*2bd40*/  LEA.HI.X.SX32 R15, R222, R133, 0x2, P1 ;  /* 0x00000085de0f7211 */ /* 0x000fe400008f16ff */
[----:B------:R-:W-:Y:S01]  /*2bd50*/  LEA R4, P2, R16, R143, 0x2 ;  /* 0x0000008f10047211 */ /* 0x000fe200078410ff */
[----:B------:R-:W4:Y:S01]  /*2bd60*/  LDL.LU R222, [R1+0x360] ;  /* 0x0003600001de7983 */ /* 0x000f220000300800 */
[-C--:B------:R-:W-:Y:S02]  /*2bd70*/  LEA.HI.X.SX32 R9, R12, R133.reuse, 0x2, P0 ;  /* 0x000000850c097211 */ /* 0x080fe400000f16ff */
[----:B------:R-:W-:Y:S01]  /*2bd80*/  LEA.HI.X.SX32 R5, R16, R133, 0x2, P2 ;  /* 0x0000008510057211 */ /* 0x000fe200010f16ff */
[----:B------:R1:W-:Y:S04]  /*2bd90*/  STL.64 [R1+0x1a38], R14 ;  /* 0x001a380e01007387 */ /* 0x0003e80000100a00 */
[----:B------:R-:W4:Y:S04]  /*2bda0*/  LDL.LU R12, [R1+0x374] ;  /* 0x00037400010c7983 */ /* 0x000f280000300800 */
[----:B------:R1:W-:Y:S04]  /*2bdb0*/  STL.64 [R1+0x1a30], R8 ;  /* 0x001a300801007387 */ /* 0x0003e80000100a00 */
[----:B------:R1:W-:Y:S02]  /*2bdc0*/  STL.64 [R1+0x1a28], R4 ;  /* 0x001a280401007387 */ /* 0x0003e40000100a00 */
[----:B-1----:R-:W-:-:S02]  /*2bdd0*/  LEA R14, P1, R7, R143, 0x2 ;  /* 0x0000008f070e7211 */ /* 0x002fc400078210ff */
[----:B------:R-:W4:Y:S02]  /*2bde0*/  LDL.LU R16, [R1+0x380] ;  /* 0x0003800001107983 */ /* 0x000f240000300800 */
[----:B------:R-:W-:Y:S02]  /*2bdf0*/  LEA.HI.X.SX32 R15, R7, R133, 0x2, P1 ;  /* 0x00000085070f7211 */ /* 0x000fe400008f16ff */
[C---:B------:R-:W-:Y:S01]  /*2be00*/  LEA R8, P0, R11.reuse, R143, 0x2 ;  /* 0x0000008f0b087211 */ /* 0x040fe200078010ff */
[----:B------:R-:W4:Y:S03]  /*2be10*/  LDL.LU R7, [R1+0x398] ;  /* 0x0003980001077983 */ /* 0x000f260000300800 */
[----:B------:R-:W-:Y:S02]  /*2be20*/  LEA.HI.X.SX32 R9, R11, R133, 0x2, P0 ;  /* 0x000000850b097211 */ /* 0x000fe400000f16ff */
[C---:B------:R-:W-:Y:S01]  /*2be30*/  LEA R4, P2, R223.reuse, R143, 0x2 ;  /* 0x0000008fdf047211 */ /* 0x040fe200078410ff */
[----:B------:R1:W-:Y:S03]  /*2be40*/  STL.64 [R1+0x1a20], R14 ;  /* 0x001a200e01007387 */ /* 0x0003e60000100a00 */
[----:B------:R-:W-:Y:S01]  /*2be50*/  LEA.HI.X.SX32 R5, R223, R133, 0x2, P2 ;  /* 0x00000085df057211 */ /* 0x000fe200010f16ff */
[----:B------:R-:W4:Y:S04]  /*2be60*/  LDL.LU R11, [R1+0x3ac] ;  /* 0x0003ac00010b7983 */ /* 0x000f280000300800 */
[----:B------:R1:W-:Y:S04]  /*2be70*/  STL.64 [R1+0x1a18], R8 ;  /* 0x001a180801007387 */ /* 0x0003e80000100a00 */
[----:B------:R-:W4:Y:S01]  /*2be80*/  LDL.LU R223, [R1+0x3c0] ;  /* 0x0003c00001df7983 */ /* 0x000f220000300800 */
[----:B-1----:R-:W-:-:S03]  /*2be90*/  LEA R14, P1, R10, R143, 0x2 ;  /* 0x0000008f0a0e7211 */ /* 0x002fc600078210ff */
        /* <DEDUP_REMOVED lines=8> */
[----:B---3--:R-:W-:-:S04]  /*2bf20*/  LEA R4, P2, R226, R143, 0x2 ;  /* 0x0000008fe2047211 */ /* 0x008fc800078410ff */
[----:B------:R-:W-:Y:S02]  /*2bf30*/  LEA.HI.X.SX32 R5, R226, R133, 0x2, P2 ;  /* 0x00000085e2057211 */ /* 0x000fe400010f16ff */
        /* <DEDUP_REMOVED lines=8> */
[----:B------:R-:W3:Y:S01]  /*2bfc0*/  LDL.LU R228, [R1+0x458] ;  /* 0x0004580001e47983 */ /* 0x000ee20000300800 */
[----:B-1----:R-:W-:-:S04]  /*2bfd0*/  LEA R4, P2, R17, R143, 0x2 ;  /* 0x0000008f11047211 */ /* 0x002fc800078410ff */
[----:B------:R-:W-:Y:S02]  /*2bfe0*/  LEA.HI.X.SX32 R5, R17, R133, 0x2, P2 ;  /* 0x0000008511057211 */ /* 0x000fe400010f16ff */
[C---:B--2---:R-:W-:Y:S01]  /*2bff0*/  LEA R14, P1, R13.reuse, R143, 0x2 ;  /* 0x0000008f0d0e7211 */ /* 0x044fe200078210ff */
[----:B------:R4:W-:Y:S03]  /*2c000*/  STL.64 [R1+0x19e8], R8 ;  /* 0x0019e80801007387 */ /* 0x0009e60000100a00 */
[----:B------:R-:W-:Y:S01]  /*2c010*/  LEA.HI.X.SX32 R15, R13, R133, 0x2, P1 ;  /* 0x000000850d0f7211 */ /* 0x000fe200008f16ff */
[----:B------:R1:W-:Y:S04]  /*2c020*/  STL.64 [R1+0x19e0], R4 ;  /* 0x0019e00401007387 */ /* 0x0003e80000100a00 */
[----:B------:R-:W2:Y:S04]  /*2c030*/  LDL.LU R17, [R1+0x468] ;  /* 0x0004680001117983 */ /* 0x000ea80000300800 */
[----:B------:R-:W2:Y:S01]  /*2c040*/  LDL.LU R13, [R1+0x480] ;  /* 0x00048000010d7983 */ /* 0x000ea20000300800 */
[----:B----4-:R-:W-:-:S03]  /*2c050*/  LEA R8, P0, R222, R143, 0x2 ;  /* 0x0000008fde087211 */ /* 0x010fc600078010ff */
[----:B------:R4:W-:Y:S01]  /*2c060*/  STL.64 [R1+0x19d8], R14 ;  /* 0x0019d80e01007387 */ /* 0x0009e20000100a00 */
[----:B------:R-:W-:-:S03]  /*2c070*/  LEA.HI.X.SX32 R9, R222, R133, 0x2, P0 ;  /* 0x00000085de097211 */ /* 0x000fc600000f16ff */
[----:B------:R-:W2:Y:S01]  /*2c080*/  LDL.LU R222, [R1+0x490] ;  /* 0x0004900001de7983 */ /* 0x000ea20000300800 */
[----:B-1----:R-:W-:-:S03]  /*2c090*/  LEA R4, P2, R12, R143, 0x2 ;  /* 0x0000008f0c047211 */ /* 0x002fc600078410ff */
[----:B------:R1:W-:Y:S01]  /*2c0a0*/  STL.64 [R1+0x19d0], R8 ;  /* 0x0019d00801007387 */ /* 0x0003e20000100a00 */
[----:B------:R-:W-:-:S03]  /*2c0b0*/  LEA.HI.X.SX32 R5, R12, R133, 0x2, P2 ;  /* 0x000000850c057211 */ /* 0x000fc600010f16ff */
[----:B------:R-:W2:Y:S01]  /*2c0c0*/  LDL.LU R12, [R1+0x4a8] ;  /* 0x0004a800010c7983 */ /* 0x000ea20000300800 */
[----:B----4-:R-:W-:-:S04]  /*2c0d0*/  LEA R14, P1, R16, R143, 0x2 ;  /* 0x0000008f100e7211 */ /* 0x010fc800078210ff */
[----:B------:R-:W-:Y:S02]  /*2c0e0*/  LEA.HI.X.SX32 R15, R16, R133, 0x2, P1 ;  /* 0x00000085100f7211 */ /* 0x000fe400008f16ff */
[C---:B-1----:R-:W-:Y:S01]  /*2c0f0*/  LEA R8, P0, R7.reuse, R143, 0x2 ;  /* 0x0000008f07087211 */ /* 0x042fe200078010ff */
[----:B------:R1:W-:Y:S03]  /*2c100*/  STL.64 [R1+0x19c8], R4 ;  /* 0x0019c80401007387 */ /* 0x0003e60000100a00 */
[----:B------:R-:W-:Y:S01]  /*2c110*/  LEA.HI.X.SX32 R9, R7, R133, 0x2, P0 ;  /* 0x0000008507097211 */ /* 0x000fe200000f16ff */
[----:B------:R4:W-:Y:S04]  /*2c120*/  STL.64 [R1+0x19c0], R14 ;  /* 0x0019c00e01007387 */ /* 0x0009e80000100a00 */
[----:B------:R-:W2:Y:S01]  /*2c130*/  LDL.LU R7, [R1+0x4b8] ;  /* 0x0004b80001077983 */ /* 0x000ea20000300800 */
[----:B-1----:R-:W-:-:S03]  /*2c140*/  LEA R4, P2, R11, R143, 0x2 ;  /* 0x0000008f0b047211 */ /* 0x002fc600078410ff */
[----:B------:R1:W-:Y:S01]  /*2c150*/  STL.64 [R1+0x19b8], R8 ;  /* 0x0019b80801007387 */ /* 0x0003e20000100a00 */
[----:B----4-:R-:W-:-:S03]  /*2c160*/  LEA R14, P1, R223, R143, 0x2 ;  /* 0x0000008fdf0e7211 */ /* 0x010fc600078210ff */
[----:B------:R-:W4:Y:S01]  /*2c170*/  LDL.LU R16, [R1+0x4d0] ;  /* 0x0004d00001107983 */ /* 0x000f220000300800 */
[-C--:B------:R-:W-:Y:S02]  /*2c180*/  LEA.HI.X.SX32 R5, R11, R133.reuse, 0x2, P2 ;  /* 0x000000850b057211 */ /* 0x080fe400010f16ff */
[----:B------:R-:W-:-:S03]  /*2c190*/  LEA.HI.X.SX32 R15, R223, R133, 0x2, P1 ;  /* 0x00000085df0f7211 */ /* 0x000fc600008f16ff */
[----:B------:R1:W-:Y:S04]  /*2c1a0*/  STL.64 [R1+0x19b0], R4 ;  /* 0x0019b00401007387 */ /* 0x0003e80000100a00 */
[----:B------:R-:W4:Y:S04]  /*2c1b0*/  LDL.LU R223, [R1+0x4e4] ;  /* 0x0004e40001df7983 */ /* 0x000f280000300800 */
[----:B------:R3:W-:Y:S04]  /*2c1c0*/  STL.64 [R1+0x19a8], R14 ;  /* 0x0019a80e01007387 */ /* 0x0007e80000100a00 */
[----:B------:R-:W4:Y:S01]  /*2c1d0*/  LDL.LU R11, [R1+0x4f8] ;  /* 0x0004f800010b7983 */ /* 0x000f220000300800 */
[----:B-1----:R-:W-:-:S04]  /*2c1e0*/  LEA R8, P0, R10, R143, 0x2 ;  /* 0x0000008f0a087211 */ /* 0x002fc800078010ff */
[----:B------:R-:W-:Y:S02]  /*2c1f0*/  LEA.HI.X.SX32 R9, R10, R133, 0x2, P0 ;  /* 0x000000850a097211 */ /* 0x000fe400000f16ff */
        /* <DEDUP_REMOVED lines=9> */
[----:B-1----:R-:W-:-:S04]  /*2c290*/  LEA R8, P0, R240, R143, 0x2 ;  /* 0x0000008ff0087211 */ /* 0x002fc800078010ff */
[----:B------:R-:W-:Y:S01]  /*2c2a0*/  LEA.HI.X.SX32 R9, R240, R133, 0x2, P0 ;  /* 0x00000085f0097211 */ /* 0x000fe200000f16ff */
[----:B------:R2:W-:Y:S01]  /*2c2b0*/  STL.64 [R1+0x1990], R14 ;  /* 0x0019900e01007387 */ /* 0x0005e20000100a00 */
[----:B------:R-:W-:-:S03]  /*2c2c0*/  LEA R4, P2, R228, R143, 0x2 ;  /* 0x0000008fe4047211 */ /* 0x000fc600078410ff */
[----:B------:R1:W-:Y:S04]  /*2c2d0*/  STL.64 [R1+0x1988], R8 ;  /* 0x0019880801007387 */ /* 0x0003e80000100a00 */
[----:B------:R-:W3:Y:S01]  /*2c2e0*/  LDL.LU R240, [R1+0x550] ;  /* 0x0005500001f07983 */ /* 0x000ee20000300800 */
[----:B------:R-:W-:-:S03]  /*2c2f0*/  LEA.HI.X.SX32 R5, R228, R133, 0x2, P2 ;  /* 0x00000085e4057211 */ /* 0x000fc600010f16ff */
[----:B------:R-:W3:Y:S01]  /*2c300*/  LDL.LU R228, [R1+0x560] ;  /* 0x0005600001e47983 */ /* 0x000ee20000300800 */
[----:B--2---:R-:W-:-:S03]  /*2c310*/  LEA R14, P1, R17, R143, 0x2 ;  /* 0x0000008f110e7211 */ /* 0x004fc600078210ff */
[----:B------:R2:W-:Y:S01]  /*2c320*/  STL.64 [R1+0x1980], R4 ;  /* 0x0019800401007387 */ /* 0x0005e20000100a00 */
[----:B------:R-:W-:Y:S02]  /*2c330*/  LEA.HI.X.SX32 R15, R17, R133, 0x2, P1 ;  /* 0x00000085110f7211 */ /* 0x000fe400008f16ff */
[C---:B-1----:R-:W-:Y:S01]  /*2c340*/  LEA R8, P0, R13.reuse, R143, 0x2 ;  /* 0x0000008f0d087211 */ /* 0x042fe200078010ff */
[----:B------:R-:W3:Y:S03]  /*2c350*/  LDL.LU R17, [R1+0x578] ;  /* 0x0005780001117983 */ /* 0x000ee60000300800 */
[----:B------:R-:W-:Y:S01]  /*2c360*/  LEA.HI.X.SX32 R9, R13, R133, 0x2, P0 ;  /* 0x000000850d097211 */ /* 0x000fe200000f16ff */
[----:B------:R1:W-:Y:S01]  /*2c370*/  STL.64 [R1+0x1978], R14 ;  /* 0x0019780e01007387 */ /* 0x0003e20000100a00 */
[----:B--2---:R-:W-:-:S03]  /*2c380*/  LEA R4, P2, R222, R143, 0x2 ;  /* 0x0000008fde047211 */ /* 0x004fc600078410ff */
[----:B------:R-:W2:Y:S01]  /*2c390*/  LDL.LU R13, [R1+0x588] ;  /* 0x00058800010d7983 */ /* 0x000ea20000300800 */
[----:B------:R-:W-:-:S03]  /*2c3a0*/  LEA.HI.X.SX32 R5, R222, R133, 0x2, P2 ;  /* 0x00000085de057211 */ /* 0x000fc600010f16ff */
[----:B------:R1:W-:Y:S02]  /*2c3b0*/  STL.64 [R1+0x1970], R8 ;  /* 0x0019700801007387 */ /* 0x0003e40000100a00 */
[C---:B-1----:R-:W-:Y:S02]  /*2c3c0*/  LEA R14, P1, R12.reuse, R143, 0x2 ;  /* 0x0000008f0c0e7211 */ /* 0x042fe400078210ff */
[----:B------:R-:W2:Y:S02]  /*2c3d0*/  LDL.LU R222, [R1+0x5a0] ;  /* 0x0005a00001de7983 */ /* 0x000ea40000300800 */
[----:B------:R-:W-:Y:S02]  /*2c3e0*/  LEA.HI.X.SX32 R15, R12, R133, 0x2, P1 ;  /* 0x000000850c0f7211 */ /* 0x000fe400008f16ff */
[----:B------:R4:W-:Y:S04]  /*2c3f0*/  STL.64 [R1+0x1968], R4 ;  /* 0x0019680401007387 */ /* 0x0009e80000100a00 */
[----:B------:R-:W2:Y:S01]  /*2c400*/  LDL.LU R12, [R1+0x5b4] ;  /* 0x0005b400010c7983 */ /* 0x000ea20000300800 */
[----:B------:R-:W-:-:S03]  /*2c410*/  LEA R8, P0, R7, R143, 0x2 ;  /* 0x0000008f07087211 */ /* 0x000fc600078010ff */
[----:B------:R1:W-:Y:S01]  /*2c420*/  STL.64 [R1+0x1960], R14 ;  /* 0x0019600e01007387 */ /* 0x0003e20000100a00 */
[----:B------:R-:W-:-:S03]  /*2c430*/  LEA.HI.X.SX32 R9, R7, R133, 0x2, P0 ;  /* 0x0000008507097211 */ /* 0x000fc600000f16ff */
        /* <DEDUP_REMOVED lines=10> */
[----:B------:R-:W-:Y:S01]  /*2c4e0*/  LEA.HI.X.SX32 R9, R11, R133, 0x2, P0 ;  /* 0x000000850b097211 */ /* 0x000fe200000f16ff */
[----:B------:R4:W-:Y:S01]  /*2c4f0*/  STL.64 [R1+0x1948], R14 ;  /* 0x0019480e01007387 */ /* 0x0009e20000100a00 */
[----:B-1----:R-:W-:-:S03]  /*2c500*/  LEA R4, P2, R10, R143, 0x2 ;  /* 0x0000008f0a047211 */ /* 0x002fc600078410ff */
[----:B------:R3:W-:Y:S04]  /*2c510*/  STL.64 [R1+0x1940], R8 ;  /* 0x0019400801007387 */ /* 0x0007e80000100a00 */
[----:B------:R-:W2:Y:S01]  /*2c520*/  LDL.LU R11, [R1+0x608] ;  /* 0x00060800010b7983 */ /* 0x000ea20000300800 */
[----:B------:R-:W-:-:S03]  /*2c530*/  LEA.HI.X.SX32 R5, R10, R133, 0x2, P2 ;  /* 0x000000850a057211 */ /* 0x000fc600010f16ff */
[----:B------:R-:W2:Y:S01]  /*2c540*/  LDL.LU R10, [R1+0x620] ;  /* 0x00062000010a7983 */ /* 0x000ea20000300800 */
[----:B----4-:R-:W-:-:S03]  /*2c550*/  LEA R14, P1, R6, R143, 0x2 ;  /* 0x0000008f060e7211 */ /* 0x010fc600078210ff */
        /* <DEDUP_REMOVED lines=9> */
[----:B------:R-:W-:Y:S02]  /*2c5f0*/  LEA.HI.X.SX32 R5, R240, R133, 0x2, P2 ;  /* 0x00000085f0057211 */ /* 0x000fe400010f16ff */
[----:B------:R-:W-:-:S03]  /*2c600*/  LEA R14, P1, R228, R143, 0x2 ;  /* 0x0000008fe40e7211 */ /* 0x000fc600078210ff */
        /* <DEDUP_REMOVED lines=16> */
[----:B------:R-:W2:Y:S04]  /*2c710*/  LDL.LU R222, [R1+0x718] ;  /* 0x0007180001de7983 */ /* 0x000ea80000300800 */
[----:B------:R1:W-:Y:S01]  /*2c720*/  STL.64 [R1+0x1900], R14 ;  /* 0x0019000e01007387 */ /* 0x0003e20000100a00 */
[----:B------:R-:W-:-:S03]  /*2c730*/  LEA.HI.X.SX32 R9, R12, R133, 0x2, P0 ;  /* 0x000000850c097211 */ /* 0x000fc600000f16ff */
[----:B------:R-:W2:Y:S01]  /*2c740*/  LDL.LU R12, [R1+0x714] ;  /* 0x00071400010c7983 */ /* 0x000ea20000300800 */
[----:B-1----:R-:W-:-:S03]  /*2c750*/  LEA R4, P2, R7, R143, 0x2 ;  /* 0x0000008f07047211 */ /* 0x002fc600078410ff */
[----:B------:R1:W-:Y:S01]  /*2c760*/  STL.64 [R1+0x18f8], R8 ;  /* 0x0018f80801007387 */ /* 0x0003e20000100a00 */
[----:B------:R-:W-:-:S03]  /*2c770*/  LEA.HI.X.SX32 R5, R7, R133, 0x2, P2 ;  /* 0x0000008507057211 */ /* 0x000fc600010f16ff */
[----:B------:R-:W2:Y:S01]  /*2c780*/  LDL.LU R7, [R1+0x710] ;  /* 0x0007100001077983 */ /* 0x000ea20000300800 */
[----:B------:R-:W-:-:S04]  /*2c790*/  LEA R14, P1, R16, R143, 0x2 ;  /* 0x0000008f100e7211 */ /* 0x000fc800078210ff */
[----:B------:R-:W-:Y:S01]  /*2c7a0*/  LEA.HI.X.SX32 R15, R16, R133, 0x2, P1 ;  /* 0x00000085100f7211 */ /* 0x000fe200008f16ff */
[----:B------:R1:W-:Y:S04]  /*2c7b0*/  STL.64 [R1+0x18f0], R4 ;  /* 0x0018f00401007387 */ /* 0x0003e80000100a00 */
[----:B------:R1:W-:Y:S02]  /*2c7c0*/  STL.64 [R1+0x18e8], R14 ;  /* 0x0018e80e01007387 */ /* 0x0003e40000100a00 */
[C---:B-1----:R-:W-:Y:S02]  /*2c7d0*/  LEA R8, P0, R223.reuse, R143, 0x2 ;  /* 0x0000008fdf087211 */ /* 0x042fe400078010ff */
[----:B------:R-:W2:Y:S02]  /*2c7e0*/  LDL.LU R16, [R1+0x70c] ;  /* 0x00070c0001107983 */ /* 0x000ea40000300800 */
[----:B------:R-:W-:-:S02]  /*2c7f0*/  LEA.HI.X.SX32 R9, R223, R133, 0x2, P0 ;  /* 0x00000085df097211 */ /* 0x000fc400000f16ff */
[----:B------:R-:W2:Y:S01]  /*2c800*/  LDL.LU R223, [R1+0x704] ;  /* 0x0007040001df7983 */ /* 0x000ea20000300800 */
[----:B------:R-:W-:-:S03]  /*2c810*/  LEA R4, P2, R11, R143, 0x2 ;  /* 0x0000008f0b047211 */ /* 0x000fc600078410ff */
[----:B------:R4:W-:Y:S01]  /*2c820*/  STL.64 [R1+0x18e0], R8 ;  /* 0x0018e00801007387 */ /* 0x0009e20000100a00 */
[----:B------:R-:W-:Y:S02]  /*2c830*/  LEA.HI.X.SX32 R5, R11, R133, 0x2, P2 ;  /* 0x000000850b057211 */ /* 0x000fe400010f16ff */
[C---:B------:R-:W-:Y:S01]  /*2c840*/  LEA R14, P1, R10.reuse, R143, 0x2 ;  /* 0x0000008f0a0e7211 */ /* 0x040fe200078210ff */
[----:B------:R-:W2:Y:S03]  /*2c850*/  LDL.LU R11, [R1+0x700] ;  /* 0x00070000010b7983 */ /* 0x000ea60000300800 */
[----:B------:R-:W-:Y:S01]  /*2c860*/  LEA.HI.X.SX32 R15, R10, R133, 0x2, P1 ;  /* 0x000000850a0f7211 */ /* 0x000fe200008f16ff */
[----:B------:R3:W-:Y:S04]  /*2c870*/  STL.64 [R1+0x18d8], R4 ;  /* 0x0018d80401007387 */ /* 0x0007e80000100a00 */
        /* <DEDUP_REMOVED lines=8> */
[----:B------:R-:W3:Y:S04]  /*2c900*/  LDL.LU R226, [R1+0x6f4] ;  /* 0x0006f40001e27983 */ /* 0x000ee80000300800 */
[----:B------:R1:W-:Y:S02]  /*2c910*/  STL.64 [R1+0x18c0], R4 ;  /* 0x0018c00401007387 */ /* 0x0003e40000100a00 */
[----:B-1----:R-:W-:-:S04]  /*2c920*/  LEA R14, P1, R228, R143, 0x2 ;  /* 0x0000008fe40e7211 */ /* 0x002fc800078210ff */
[----:B------:R-:W-:Y:S02]  /*2c930*/  LEA.HI.X.SX32 R15, R228, R133, 0x2, P1 ;  /* 0x00000085e40f7211 */ /* 0x000fe400008f16ff */
[----:B------:R-:W3:Y:S01]  /*2c940*/  LDL.LU R228, [R1+0x6f0] ;  /* 0x0006f00001e47983 */ /* 0x000ee20000300800 */
[----:B------:R-:W-:-:S03]  /*2c950*/  LEA R8, P0, R240, R143, 0x2 ;  /* 0x0000008ff0087211 */ /* 0x000fc600078010ff */
[----:B------:R1:W-:Y:S01]  /*2c960*/  STL.64 [R1+0x18b8], R14 ;  /* 0x0018b80e01007387 */ /* 0x0003e20000100a00 */
[----:B------:R-:W-:-:S03]  /*2c970*/  LEA.HI.X.SX32 R9, R240, R133, 0x2, P0 ;  /* 0x00000085f0097211 */ /* 0x000fc600000f16ff */
[----:B------:R-:W3:Y:S01]  /*2c980*/  LDL.LU R240, [R1+0x6ec] ;  /* 0x0006ec0001f07983 */ /* 0x000ee20000300800 */
[----:B------:R-:W-:-:S03]  /*2c990*/  LEA R4, P2, R17, R143, 0x2 ;  /* 0x0000008f11047211 */ /* 0x000fc600078410ff */
        /* <DEDUP_REMOVED lines=9> */
[----:B------:R-:W3:Y:S01]  /*2ca30*/  LDL.LU R13, [R1+0x6e4] ;  /* 0x0006e400010d7983 */ /* 0x000ee20000300800 */
[----:B-1----:R-:W-:-:S03]  /*2ca40*/  LEA R4, P2, R12, R143, 0x2 ;  /* 0x0000008f0c047211 */ /* 0x002fc600078410ff */
[----:B------:R-:W3:Y:S01]  /*2ca50*/  LDL.LU R222, [R1+0x6e0] ;  /* 0x0006e00001de7983 */ /* 0x000ee20000300800 */
[----:B------:R-:W-:-:S03]  /*2ca60*/  LEA.HI.X.SX32 R5, R12, R133, 0x2, P2 ;  /* 0x000000850c057211 */ /* 0x000fc600010f16ff */
[----:B------:R1:W-:Y:S01]  /*2ca70*/  STL.64 [R1+0x1898], R8 ;  /* 0x0018980801007387 */ /* 0x0003e20000100a00 */
[----:B--2---:R-:W-:-:S03]  /*2ca80*/  LEA R14, P1, R7, R143, 0x2 ;  /* 0x0000008f070e7211 */ /* 0x004fc600078210ff */
[----:B------:R-:W2:Y:S01]  /*2ca90*/  LDL.LU R12, [R1+0x6dc] ;  /* 0x0006dc00010c7983 */ /* 0x000ea20000300800 */
[----:B------:R-:W-:-:S03]  /*2caa0*/  LEA.HI.X.SX32 R15, R7, R133, 0x2, P1 ;  /* 0x00000085070f7211 */ /* 0x000fc600008f16ff */
[----:B------:R1:W-:Y:S04]  /*2cab0*/  STL.64 [R1+0x1890], R4 ;  /* 0x0018900401007387 */ /* 0x0003e80000100a00 */
[----:B------:R-:W2:Y:S01]  /*2cac0*/  LDL.LU R7, [R1+0x6d8] ;  /* 0x0006d80001077983 */ /* 0x000ea20000300800 */
[----:B-1----:R-:W-:-:S04]  /*2cad0*/  LEA R8, P0, R16, R143, 0x2 ;  /* 0x0000008f10087211 */ /* 0x002fc800078010ff */
[----:B------:R-:W-:Y:S02]  /*2cae0*/  LEA.HI.X.SX32 R9, R16, R133, 0x2, P0 ;  /* 0x0000008510097211 */ /* 0x000fe400000f16ff */
[C---:B------:R-:W-:Y:S01]  /*2caf0*/  LEA R4, P2, R223.reuse, R143, 0x2 ;  /* 0x0000008fdf047211 */ /* 0x040fe200078410ff */
[----:B------:R1:W-:Y:S03]  /*2cb00*/  STL.64 [R1+0x1888], R14 ;  /* 0x0018880e01007387 */ /* 0x0003e60000100a00 */
[----:B------:R-:W-:Y:S01]  /*2cb10*/  LEA.HI.X.SX32 R5, R223, R133, 0x2, P2 ;  /* 0x00000085df057211 */ /* 0x000fe200010f16ff */
[----:B------:R1:W-:Y:S04]  /*2cb20*/  STL.64 [R1+0x1880], R8 ;  /* 0x0018800801007387 */ /* 0x0003e80000100a00 */
[----:B------:R-:W2:Y:S01]  /*2cb30*/  LDL.LU R223, [R1+0x6d4] ;  /* 0x0006d40001df7983 */ /* 0x000ea20000300800 */
[----:B-1----:R-:W-:-:S03]  /*2cb40*/  LEA R14, P1, R11, R143, 0x2 ;  /* 0x0000008f0b0e7211 */ /* 0x002fc600078210ff */
[----:B------:R4:W-:Y:S04]  /*2cb50*/  STL.64 [R1+0x1878], R4 ;  /* 0x0018780401007387 */ /* 0x0009e80000100a00 */
[----:B------:R-:W2:Y:S01]  /*2cb60*/  LDL.LU R16, [R1+0x6d0] ;  /* 0x0006d00001107983 */ /* 0x000ea20000300800 */
[----:B------:R-:W-:Y:S02]  /*2cb70*/  LEA.HI.X.SX32 R15, R11, R133, 0x2, P1 ;  /* 0x000000850b0f7211 */ /* 0x000fe400008f16ff */
[----:B------:R-:W-:-:S04]  /*2cb80*/  LEA R8, P0, R10, R143, 0x2 ;  /* 0x0000008f0a087211 */ /* 0x000fc800078010ff */
[----:B------:R-:W-:Y:S01]  /*2cb90*/  LEA.HI.X.SX32 R9, R10, R133, 0x2, P0 ;  /* 0x000000850a097211 */ /* 0x000fe200000f16ff */
[----:B------:R3:W-:Y:S04]  /*2cba0*/  STL.64 [R1+0x1870], R14 ;  /* 0x0018700e01007387 */ /* 0x0007e80000100a00 */
[----:B------:R-:W2:Y:S01]  /*2cbb0*/  LDL.LU R11, [R1+0x6cc] ;  /* 0x0006cc00010b7983 */ /* 0x000ea20000300800 */
[----:B----4-:R-:W-:-:S03]  /*2cbc0*/  LEA R4, P2, R6, R143, 0x2 ;  /* 0x0000008f06047211 */ /* 0x010fc600078410ff */
[----:B------:R1:W-:Y:S04]  /*2cbd0*/  STL.64 [R1+0x1868], R8 ;  /* 0x0018680801007387 */ /* 0x0003e80000100a00 */
[----:B------:R-:W4:Y:S01]  /*2cbe0*/  LDL.LU R10, [R1+0x6c8] ;  /* 0x0006c800010a7983 */ /* 0x000f220000300800 */
        /* <DEDUP_REMOVED lines=10> */
[----:B------:R-:W-:-:S04]  /*2cc90*/  LEA R4, P2, R240, R143, 0x2 ;  /* 0x0000008ff0047211 */ /* 0x000fc800078410ff */
[----:B------:R-:W-:Y:S01]  /*2cca0*/  LEA.HI.X.SX32 R5, R240, R133, 0x2, P2 ;  /* 0x00000085f0057211 */ /* 0x000fe200010f16ff */
[----:B------:R1:W-:Y:S01]  /*2ccb0*/  STL.64 [R1+0x1850], R8 ;  /* 0x0018500801007387 */ /* 0x0003e20000100a00 */
[----:B------:R-:W-:-:S03]  /*2ccc0*/  LEA R14, P1, R17, R143, 0x2 ;  /* 0x0000008f110e7211 */ /* 0x000fc600078210ff */
[----:B------:R1:W-:Y:S04]  /*2ccd0*/  STL.64 [R1+0x1848], R4 ;  /* 0x0018480401007387 */ /* 0x0003e80000100a00 */
[----:B------:R-:W3:Y:S01]  /*2cce0*/  LDL.LU R240, [R1+0x6b8] ;  /* 0x0006b80001f07983 */ /* 0x000ee20000300800 */
[----:B------:R-:W-:-:S03]  /*2ccf0*/  LEA.HI.X.SX32 R15, R17, R133, 0x2, P1 ;  /* 0x00000085110f7211 */ /* 0x000fc600008f16ff */
[----:B------:R-:W3:Y:S01]  /*2cd00*/  LDL.LU R17, [R1+0x6b4] ;  /* 0x0006b40001117983 */ /* 0x000ee20000300800 */
[----:B-1----:R-:W-:-:S03]  /*2cd10*/  LEA R8, P0, R13, R143, 0x2 ;  /* 0x0000008f0d087211 */ /* 0x002fc600078010ff */
[----:B------:R2:W-:Y:S01]  /*2cd20*/  STL.64 [R1+0x1840], R14 ;  /* 0x0018400e01007387 */ /* 0x0005e20000100a00 */
[----:B------:R-:W-:Y:S02]  /*2cd30*/  LEA.HI.X.SX32 R9, R13, R133, 0x2, P0 ;  /* 0x000000850d097211 */ /* 0x000fe400000f16ff */
[C---:B------:R-:W-:Y:S01]  /*2cd40*/  LEA R4, P2, R222.reuse, R143, 0x2 ;  /* 0x0000008fde047211 */ /* 0x040fe200078410ff */
        /* <DEDUP_REMOVED lines=16> */
[----:B-1----:R-:W-:-:S03]  /*2ce50*/  LEA R14, P1, R16, R143, 0x2 ;  /* 0x0000008f100e7211 */ /* 0x002fc600078210ff */
[----:B------:R4:W-:Y:S01]  /*2ce60*/  STL.64 [R1+0x1818], R4 ;  /* 0x0018180401007387 */ /* 0x0009e20000100a00 */
[----:B------:R-:W-:-:S03]  /*2ce70*/  LEA.HI.X.SX32 R15, R16, R133, 0x2, P1 ;  /* 0x00000085100f7211 */ /* 0x000fc600008f16ff */
[----:B------:R-:W2:Y:S01]  /*2ce80*/  LDL.LU R16, [R1+0x698] ;  /* 0x0006980001107983 */ /* 0x000ea20000300800 */
[----:B------:R-:W-:-:S03]  /*2ce90*/  LEA R8, P0, R11, R143, 0x2 ;  /* 0x0000008f0b087211 */ /* 0x000fc600078010ff */
        /* <DEDUP_REMOVED lines=9> */
[----:B------:R-:W4:Y:S04]  /*2cf30*/  LDL.LU R6, [R1+0x690] ;  /* 0x0006900001067983 */ /* 0x000f280000300800 */
        /* <DEDUP_REMOVED lines=8> */
[----:B------:R-:W3:Y:S04]  /*2cfc0*/  LDL.LU R228, [R1+0x680] ;  /* 0x0006800001e47983 */ /* 0x000ee80000300800 */
[----:B------:R1:W-:Y:S01]  /*2cfd0*/  STL.64 [R1+0x17e8], R4 ;  /* 0x0017e80401007387 */ /* 0x0003e20000100a00 */
[----:B------:R-:W-:-:S04]  /*2cfe0*/  LEA R14, P1, R240, R143, 0x2 ;  /* 0x0000008ff00e7211 */ /* 0x000fc800078210ff */
        /* <DEDUP_REMOVED lines=29> */
[----:B------:R4:W-:Y:S01]  /*2d1c0*/  STL.64 [R1+0x1790], R8 ;  /* 0x0017900801007387 */ /* 0x0009e20000100a00 */
[----:B-1----:R-:W-:-:S03]  /*2d1d0*/  LEA R4, P2, R11, R143, 0x2 ;  /* 0x0000008f0b047211 */ /* 0x002fc600078410ff */
[----:B------:R-:W2:Y:S01]  /*2d1e0*/  LDL.LU R16, [R1+0x65c] ;  /* 0x00065c0001107983 */ /* 0x000ea20000300800 */
[----:B------:R-:W-:-:S03]  /*2d1f0*/  LEA.HI.X.SX32 R5, R11, R133, 0x2, P2 ;  /* 0x000000850b057211 */ /* 0x000fc600010f16ff */
[----:B------:R-:W2:Y:S04]  /*2d200*/  LDL.LU R11, [R1+0x658] ;  /* 0x00065800010b7983 */ /* 0x000ea80000300800 */
[----:B------:R3:W-:Y:S01]  /*2d210*/  STL.64 [R1+0x1788], R4 ;  /* 0x0017880401007387 */ /* 0x0007e20000100a00 */
[----:B----4-:R-:W-:-:S04]  /*2d220*/  LEA R14, P1, R6, R143, 0x2 ;  /* 0x0000008f060e7211 */ /* 0x010fc800078210ff */
[----:B------:R-:W-:Y:S02]  /*2d230*/  LEA.HI.X.SX32 R15, R6, R133, 0x2, P1 ;  /* 0x00000085060f7211 */ /* 0x000fe400008f16ff */
[C---:B------:R-:W-:Y:S01]  /*2d240*/  LEA R8, P0, R10.reuse, R143, 0x2 ;  /* 0x0000008f0a087211 */ /* 0x040fe200078010ff */
[----:B------:R-:W4:Y:S03]  /*2d250*/  LDL.LU R6, [R1+0x654] ;  /* 0x0006540001067983 */ /* 0x000f260000300800 */
[----:B------:R-:W-:Y:S01]  /*2d260*/  LEA.HI.X.SX32 R9, R10, R133, 0x2, P0 ;  /* 0x000000850a097211 */ /* 0x000fe200000f16ff */
[----:B------:R1:W-:Y:S04]  /*2d270*/  STL.64 [R1+0x1780], R14 ;  /* 0x0017800e01007387 */ /* 0x0003e80000100a00 */
        /* <DEDUP_REMOVED lines=12> */
[----:B------:R-:W3:Y:S01]  /*2d340*/  LDL.LU R240, [R1+0x644] ;  /* 0x0006440001f07983 */ /* 0x000ee20000300800 */
        /* <DEDUP_REMOVED lines=8> */
[----:B------:R-:W-:-:S04]  /*2d3d0*/  LEA R8, P0, R13, R143, 0x2 ;  /* 0x0000008f0d087211 */ /* 0x000fc800078010ff */
        /* <DEDUP_REMOVED lines=8> */
[----:B--2---:R-:W-:-:S03]  /*2d460*/  LEA R8, P0, R223, R143, 0x2 ;  /* 0x0000008fdf087211 */ /* 0x004fc600078010ff */
[----:B------:R1:W-:Y:S01]  /*2d470*/  STL.64 [R1+0x1740], R4 ;  /* 0x0017400401007387 */ /* 0x0003e20000100a00 */
[-C--:B------:R-:W-:Y:S02]  /*2d480*/  LEA.HI.X.SX32 R15, R7, R133.reuse, 0x2, P1 ;  /* 0x00000085070f7211 */ /* 0x080fe400008f16ff */
[----:B------:R-:W-:Y:S01]  /*2d490*/  LEA.HI.X.SX32 R9, R223, R133, 0x2, P0 ;  /* 0x00000085df097211 */ /* 0x000fe200000f16ff */
[----:B------:R-:W2:Y:S04]  /*2d4a0*/  LDL.LU R7, [R1+0x62c] ;  /* 0x00062c0001077983 */ /* 0x000ea80000300800 */
        /* <DEDUP_REMOVED lines=8> */
[----:B------:R-:W2:Y:S04]  /*2d530*/  LDL.LU R16, [R1+0x624] ;  /* 0x0006240001107983 */ /* 0x000ea80000300800 */
[----:B------:R-:W-:Y:S01]  /*2d540*/  STL.64 [R1+0x1720], R14 ;  /* 0x0017200e01007387 */ /* 0x000fe20000100a00 */
[----:B----4-:R-:W-:-:S04]  /*2d550*/  LEA R8, P0, R6, R143, 0x2 ;  /* 0x0000008f06087211 */ /* 0x010fc800078010ff */
[----:B------:R-:W-:Y:S02]  /*2d560*/  LEA.HI.X.SX32 R9, R6, R133, 0x2, P0 ;  /* 0x0000008506097211 */ /* 0x000fe400000f16ff */
[----:B------:R-:W4:Y:S01]  /*2d570*/  LDL.LU R6, [R1+0x61c] ;  /* 0x00061c0001067983 */ /* 0x000f220000300800 */
[----:B-1----:R-:W-:-:S04]  /*2d580*/  LEA R4, P2, R10, R143, 0x2 ;  /* 0x0000008f0a047211 */ /* 0x002fc800078410ff */
[----:B------:R-:W-:Y:S01]  /*2d590*/  LEA.HI.X.SX32 R5, R10, R133, 0x2, P2 ;  /* 0x000000850a057211 */ /* 0x000fe200010f16ff */
[----:B------:R-:W-:Y:S04]  /*2d5a0*/  STL.64 [R1+0x1718], R8 ;  /* 0x0017180801007387 */ /* 0x000fe80000100a00 */
[----:B------:R1:W-:Y:S04]  /*2d5b0*/  STL.64 [R1+0x1710], R4 ;  /* 0x0017100401007387 */ /* 0x0003e80000100a00 */
[----:B-1----:R-:W4:Y:S04]  /*2d5c0*/  LDL.LU R5, [R1+0x618] ;  /* 0x0006180001057983 */ /* 0x002f280000300800 */
[----:B------:R-:W4:Y:S01]  /*2d5d0*/  LDL.LU R4, [R1+0x614] ;  /* 0x0006140001047983 */ /* 0x000f220000300800 */
[----:B---3--:R-:W-:-:S04]  /*2d5e0*/  LEA R14, P1, R226, R143, 0x2 ;  /* 0x0000008fe20e7211 */ /* 0x008fc800078210ff */
[----:B------:R-:W-:Y:S02]  /*2d5f0*/  LEA.HI.X.SX32 R15, R226, R133, 0x2, P1 ;  /* 0x00000085e20f7211 */ /* 0x000fe400008f16ff */
[----:B------:R-:W3:Y:S04]  /*2d600*/  LDL.LU R226, [R1+0x610] ;  /* 0x0006100001e27983 */ /* 0x000ee80000300800 */
[----:B------:R1:W-:Y:S01]  /*2d610*/  STL.64 [R1+0x1708], R14 ;  /* 0x0017080e01007387 */ /* 0x0003e20000100a00 */
[----:B------:R-:W-:-:S04]  /*2d620*/  LEA R8, P0, R228, R143, 0x2 ;  /* 0x0000008fe4087211 */ /* 0x000fc800078010ff */
[----:B------:R-:W-:Y:S02]  /*2d630*/  LEA.HI.X.SX32 R9, R228, R133, 0x2, P0 ;  /* 0x00000085e4097211 */ /* 0x000fe400000f16ff */
[----:B------:R-:W3:Y:S04]  /*2d640*/  LDL.LU R228, [R1+0x60c] ;  /* 0x00060c0001e47983 */ /* 0x000ee80000300800 */
[----:B------:R1:W-:Y:S01]  /*2d650*/  STL.64 [R1+0x1700], R8 ;  /* 0x0017000801007387 */ /* 0x0003e20000100a00 */
[----:B------:R-:W-:-:S04]  /*2d660*/  LEA R10, P2, R240, R143, 0x2 ;  /* 0x0000008ff00a7211 */ /* 0x000fc800078410ff */
        /* <DEDUP_REMOVED lines=29> */
[----:B------:R-:W2:Y:S04]  /*2d840*/  LDL.LU R16, [R1+0x5e4] ;  /* 0x0005e40001107983 */ /* 0x000ea80000300800 */
[----:B------:R1:W-:Y:S01]  /*2d850*/  STL.64 [R1+0x16c0], R14 ;  /* 0x0016c00e01007387 */ /* 0x0003e20000100a00 */
[----:B----4-:R-:W-:-:S04]  /*2d860*/  LEA R8, P0, R6, R143, 0x2 ;  /* 0x0000008f06087211 */ /* 0x010fc800078010ff */
[----:B------:R-:W-:Y:S02]  /*2d870*/  LEA.HI.X.SX32 R9, R6, R133, 0x2, P0 ;  /* 0x0000008506097211 */ /* 0x000fe400000f16ff */
[----:B------:R-:W4:Y:S04]  /*2d880*/  LDL.LU R6, [R1+0x5dc] ;  /* 0x0005dc0001067983 */ /* 0x000f280000300800 */
[----:B------:R3:W-:Y:S01]  /*2d890*/  STL.64 [R1+0x16b8], R8 ;  /* 0x0016b80801007387 */ /* 0x0007e20000100a00 */
[----:B-1----:R-:W-:-:S04]  /*2d8a0*/  LEA R10, P2, R5, R143, 0x2 ;  /* 0x0000008f050a7211 */ /* 0x002fc800078410ff */
[----:B------:R-:W-:Y:S02]  /*2d8b0*/  LEA.HI.X.SX32 R11, R5, R133, 0x2, P2 ;  /* 0x00000085050b7211 */ /* 0x000fe400010f16ff */
[----:B------:R-:W4:Y:S01]  /*2d8c0*/  LDL.LU R5, [R1+0x5d8] ;  /* 0x0005d80001057983 */ /* 0x000f220000300800 */
[----:B------:R-:W-:-:S04]  /*2d8d0*/  LEA R14, P1, R4, R143, 0x2 ;  /* 0x0000008f040e7211 */ /* 0x000fc800078210ff */
[----:B------:R-:W-:Y:S01]  /*2d8e0*/  LEA.HI.X.SX32 R15, R4, R133, 0x2, P1 ;  /* 0x00000085040f7211 */ /* 0x000fe200008f16ff */
[----:B------:R1:W-:Y:S04]  /*2d8f0*/  STL.64 [R1+0x16b0], R10 ;  /* 0x0016b00a01007387 */ /* 0x0003e80000100a00 */
[----:B------:R1:W-:Y:S01]  /*2d900*/  STL.64 [R1+0x16a8], R14 ;  /* 0x0016a80e01007387 */ /* 0x0003e20000100a00 */
[----:B---3--:R-:W-:-:S04]  /*2d910*/  LEA R8, P0, R226, R143, 0x2 ;  /* 0x0000008fe2087211 */ /* 0x008fc800078010ff */
[----:B------:R-:W-:Y:S02]  /*2d920*/  LEA.HI.X.SX32 R9, R226, R133, 0x2, P0 ;  /* 0x00000085e2097211 */ /* 0x000fe400000f16ff */
[----:B------:R-:W3:Y:S04]  /*2d930*/  LDL.LU R226, [R1+0x5d4] ;  /* 0x0005d40001e27983 */ /* 0x000ee80000300800 */
        /* <DEDUP_REMOVED lines=12> */
[----:B-1----:R-:W-:-:S03]  /*2da00*/  LEA R10, P2, R222, R143, 0x2 ;  /* 0x0000008fde0a7211 */ /* 0x002fc600078410ff */
[----:B------:R2:W-:Y:S01]  /*2da10*/  STL.64 [R1+0x1688], R8 ;  /* 0x0016880801007387 */ /* 0x0005e20000100a00 */
[----:B------:R-:W-:-:S03]  /*2da20*/  LEA.HI.X.SX32 R11, R222, R133, 0x2, P2 ;  /* 0x00000085de0b7211 */ /* 0x000fc600010f16ff */
[----:B------:R-:W3:Y:S01]  /*2da30*/  LDL.LU R222, [R1+0x5c0] ;  /* 0x0005c00001de7983 */ /* 0x000ee20000300800 */
[----:B------:R-:W-:-:S03]  /*2da40*/  LEA R14, P1, R13, R143, 0x2 ;  /* 0x0000008f0d0e7211 */ /* 0x000fc600078210ff */
        /* <DEDUP_REMOVED lines=22> */
[----:B------:R3:W-:Y:S04]  /*2dbb0*/  STL.64 [R1+0x1658], R8 ;  /* 0x0016580801007387 */ /* 0x0007e80000100a00 */
[----:B------:R4:W-:Y:S04]  /*2dbc0*/  STL.64 [R1+0x1650], R10 ;  /* 0x0016500a01007387 */ /* 0x0009e80000100a00 */
[----:B------:R-:W2:Y:S01]  /*2dbd0*/  LDL.LU R6, [R1+0x59c] ;  /* 0x00059c0001067983 */ /* 0x000ea20000300800 */
[----:B-1----:R-:W-:-:S04]  /*2dbe0*/  LEA R14, P1, R5, R143, 0x2 ;  /* 0x0000008f050e7211 */ /* 0x002fc800078210ff */
[----:B------:R-:W-:Y:S02]  /*2dbf0*/  LEA.HI.X.SX32 R15, R5, R133, 0x2, P1 ;  /* 0x00000085050f7211 */ /* 0x000fe400008f16ff */
[----:B------:R-:W2:Y:S04]  /*2dc00*/  LDL.LU R5, [R1+0x598] ;  /* 0x0005980001057983 */ /* 0x000ea80000300800 */
[----:B------:R1:W-:Y:S01]  /*2dc10*/  STL.64 [R1+0x1648], R14 ;  /* 0x0016480e01007387 */ /* 0x0003e20000100a00 */
[-C--:B---3--:R-:W-:Y:S02]  /*2dc20*/  LEA R8, P0, R226, R143.reuse, 0x2 ;  /* 0x0000008fe2087211 */ /* 0x088fe400078010ff */
[----:B----4-:R-:W-:Y:S02]  /*2dc30*/  LEA R10, P2, R4, R143, 0x2 ;  /* 0x0000008f040a7211 */ /* 0x010fe400078410ff */
[----:B------:R-:W-:-:S02]  /*2dc40*/  LEA.HI.X.SX32 R9, R226, R133, 0x2, P0 ;  /* 0x00000085e2097211 */ /* 0x000fc400000f16ff */
[----:B------:R-:W-:Y:S01]  /*2dc50*/  LEA.HI.X.SX32 R11, R4, R133, 0x2, P2 ;  /* 0x00000085040b7211 */ /* 0x000fe200010f16ff */
[----:B------:R-:W3:Y:S01]  /*2dc60*/  LDL.LU R226, [R1+0x594] ;  /* 0x0005940001e27983 */ /* 0x000ee20000300800 */
[----:B------:R-:W-:-:S03]  /*2dc70*/  IMAD.MOV.U32 R4, RZ, RZ, R227 ;  /* 0x000000ffff047224 */ /* 0x000fc600078e00e3 */
[----:B------:R4:W-:Y:S04]  /*2dc80*/  STL.64 [R1+0x1640], R8 ;  /* 0x0016400801007387 */ /* 0x0009e80000100a00 */
[----:B------:R-:W3:Y:S01]  /*2dc90*/  LDL.LU R227, [R1+0x590] ;  /* 0x0005900001e37983 */ /* 0x000ee20000300800 */
[----:B-1----:R-:W-:-:S03]  /*2dca0*/  LEA R14, P1, R228, R143, 0x2 ;  /* 0x0000008fe40e7211 */ /* 0x002fc600078210ff */
[----:B------:R1:W-:Y:S01]  /*2dcb0*/  STL.64 [R1+0x1638], R10 ;  /* 0x0016380a01007387 */ /* 0x0003e20000100a00 */
[----:B------:R-:W-:-:S03]  /*2dcc0*/  LEA.HI.X.SX32 R15, R228, R133, 0x2, P1 ;  /* 0x00000085e40f7211 */ /* 0x000fc600008f16ff */
[----:B------:R-:W3:Y:S04]  /*2dcd0*/  LDL.LU R228, [R1+0x58c] ;  /* 0x00058c0001e47983 */ /* 0x000ee80000300800 */
[----:B------:R1:W-:Y:S01]  /*2dce0*/  STL.64 [R1+0x1630], R14 ;  /* 0x0016300e01007387 */ /* 0x0003e20000100a00 */
[----:B----4-:R-:W-:-:S04]  /*2dcf0*/  LEA R8, P0, R240, R143, 0x2 ;  /* 0x0000008ff0087211 */ /* 0x010fc800078010ff */
[----:B------:R-:W-:Y:S02]  /*2dd00*/  LEA.HI.X.SX32 R9, R240, R133, 0x2, P0 ;  /* 0x00000085f0097211 */ /* 0x000fe400000f16ff */
[----:B------:R-:W4:Y:S04]  /*2dd10*/  LDL.LU R240, [R1+0x584] ;  /* 0x0005840001f07983 */ /* 0x000f280000300800 */
[----:B------:R1:W-:Y:S02]  /*2dd20*/  STL.64 [R1+0x1628], R8 ;  /* 0x0016280801007387 */ /* 0x0003e40000100a00 */
[----:B-1----:R-:W-:-:S04]  /*2dd30*/  LEA R10, P2, R222, R143, 0x2 ;  /* 0x0000008fde0a7211 */ /* 0x002fc800078410ff */
        /* <DEDUP_REMOVED lines=9> */
[----:B------:R-:W4:Y:S01]  /*2ddd0*/  LDL.LU R12, [R1+0x574] ;  /* 0x00057400010c7983 */ /* 0x000f220000300800 */
[----:B-1----:R-:W-:-:S04]  /*2dde0*/  LEA R10, P2, R13, R143, 0x2 ;  /* 0x0000008f0d0a7211 */ /* 0x002fc800078410ff */
[----:B------:R-:W-:Y:S02]  /*2ddf0*/  LEA.HI.X.SX32 R11, R13, R133, 0x2, P2 ;  /* 0x000000850d0b7211 */ /* 0x000fe400010f16ff */
[C---:B--2---:R-:W-:Y:S01]  /*2de00*/  LEA R14, P1, R7.reuse, R143, 0x2 ;  /* 0x0000008f070e7211 */ /* 0x044fe200078210ff */
[----:B------:R1:W-:Y:S03]  /*2de10*/  STL.64 [R1+0x1610], R8 ;  /* 0x0016100801007387 */ /* 0x0003e60000100a00 */
[----:B------:R-:W-:Y:S01]  /*2de20*/  LEA.HI.X.SX32 R15, R7, R133, 0x2, P1 ;  /* 0x00000085070f7211 */ /* 0x000fe200008f16ff */
[----:B------:R2:W-:Y:S04]  /*2de30*/  STL.64 [R1+0x1608], R10 ;  /* 0x0016080a01007387 */ /* 0x0005e80000100a00 */
[----:B------:R-:W4:Y:S01]  /*2de40*/  LDL.LU R7, [R1+0x570] ;  /* 0x0005700001077983 */ /* 0x000f220000300800 */
[----:B-1----:R-:W-:-:S03]  /*2de50*/  LEA R8, P0, R223, R143, 0x2 ;  /* 0x0000008fdf087211 */ /* 0x002fc600078010ff */
[----:B------:R-:W4:Y:S01]  /*2de60*/  LDL.LU R13, [R1+0x56c] ;  /* 0x00056c00010d7983 */ /* 0x000f220000300800 */
        /* <DEDUP_REMOVED lines=8> */
[----:B------:R-:W-:Y:S01]  /*2def0*/  LEA.HI.X.SX32 R15, R6, R133, 0x2, P1 ;  /* 0x00000085060f7211 */ /* 0x000fe200008f16ff */
[----:B------:R3:W-:Y:S04]  /*2df00*/  STL.64 [R1+0x15f0], R10 ;  /* 0x0015f00a01007387 */ /* 0x0007e80000100a00 */
[----:B------:R1:W-:Y:S01]  /*2df10*/  STL.64 [R1+0x15e8], R14 ;  /* 0x0015e80e01007387 */ /* 0x0003e20000100a00 */
[----:B------:R-:W-:-:S04]  /*2df20*/  LEA R8, P0, R5, R143, 0x2 ;  /* 0x0000008f05087211 */ /* 0x000fc800078010ff */
[----:B------:R-:W-:Y:S02]  /*2df30*/  LEA.HI.X.SX32 R9, R5, R133, 0x2, P0 ;  /* 0x0000008505097211 */ /* 0x000fe400000f16ff */
[----:B------:R-:W2:Y:S04]  /*2df40*/  LDL.LU R5, [R1+0x55c] ;  /* 0x00055c0001057983 */ /* 0x000ea80000300800 */
[----:B------:R1:W-:Y:S01]  /*2df50*/  STL.64 [R1+0x15e0], R8 ;  /* 0x0015e00801007387 */ /* 0x0003e20000100a00 */
[----:B---3--:R-:W-:-:S04]  /*2df60*/  LEA R10, P2, R226, R143, 0x2 ;  /* 0x0000008fe20a7211 */ /* 0x008fc800078410ff */
[----:B------:R-:W-:Y:S02]  /*2df70*/  LEA.HI.X.SX32 R11, R226, R133, 0x2, P2 ;  /* 0x00000085e20b7211 */ /* 0x000fe400010f16ff */
[----:B------:R-:W3:Y:S01]  /*2df80*/  LDL.LU R226, [R1+0x558] ;  /* 0x0005580001e27983 */ /* 0x000ee20000300800 */
[----:B-1----:R-:W-:-:S04]  /*2df90*/  LEA R14, P1, R227, R143, 0x2 ;  /* 0x0000008fe30e7211 */ /* 0x002fc800078210ff */
[----:B------:R-:W-:Y:S01]  /*2dfa0*/  LEA.HI.X.SX32 R15, R227, R133, 0x2, P1 ;  /* 0x00000085e30f7211 */ /* 0x000fe200008f16ff */
[----:B------:R4:W-:Y:S04]  /*2dfb0*/  STL.64 [R1+0x15d8], R10 ;  /* 0x0015d80a01007387 */ /* 0x0009e80000100a00 */
[----:B------:R-:W3:Y:S01]  /*2dfc0*/  LDL.LU R227, [R1+0x554] ;  /* 0x0005540001e37983 */ /* 0x000ee20000300800 */
[----:B------:R-:W-:-:S03]  /*2dfd0*/  LEA R8, P0, R228, R143, 0x2 ;  /* 0x0000008fe4087211 */ /* 0x000fc600078010ff */
[----:B------:R1:W-:Y:S01]  /*2dfe0*/  STL.64 [R1+0x15d0], R14 ;  /* 0x0015d00e01007387 */ /* 0x0003e20000100a00 */
[----:B------:R-:W-:-:S03]  /*2dff0*/  LEA.HI.X.SX32 R9, R228, R133, 0x2, P0 ;  /* 0x00000085e4097211 */ /* 0x000fc600000f16ff */
[----:B------:R-:W3:Y:S04]  /*2e000*/  LDL.LU R6, [R1+0x54c] ;  /* 0x00054c0001067983 */ /* 0x000ee80000300800 */
[----:B------:R-:W3:Y:S04]  /*2e010*/  LDL.LU R228, [R1+0x548] ;  /* 0x0005480001e47983 */ /* 0x000ee80000300800 */
[----:B------:R1:W-:Y:S01]  /*2e020*/  STL.64 [R1+0x15c8], R8 ;  /* 0x0015c80801007387 */ /* 0x0003e20000100a00 */
[----:B----4-:R-:W-:-:S04]  /*2e030*/  LEA R10, P2, R240, R143, 0x2 ;  /* 0x0000008ff00a7211 */ /* 0x010fc800078410ff */
[----:B------:R-:W-:Y:S02]  /*2e040*/  LEA.HI.X.SX32 R11, R240, R133, 0x2, P2 ;  /* 0x00000085f00b7211 */ /* 0x000fe400010f16ff */
[----:B------:R-:W4:Y:S04]  /*2e050*/  LDL.LU R240, [R1+0x544] ;  /* 0x0005440001f07983 */ /* 0x000f280000300800 */
[----:B------:R1:W-:Y:S02]  /*2e060*/  STL.64 [R1+0x15c0], R10 ;  /* 0x0015c00a01007387 */ /* 0x0003e40000100a00 */
[----:B-1----:R-:W-:-:S04]  /*2e070*/  LEA R14, P1, R222, R143, 0x2 ;  /* 0x0000008fde0e7211 */ /* 0x002fc800078210ff */
[----:B------:R-:W-:Y:S01]  /*2e080*/  LEA.HI.X.SX32 R15, R222, R133, 0x2, P1 ;  /* 0x00000085de0f7211 */ /* 0x000fe200008f16ff */
[----:B------:R-:W-:Y:S02]  /*2e090*/  IMAD.MOV.U32 R222, RZ, RZ, R229 ;  /* 0x000000ffffde7224 */ /* 0x000fe400078e00e5 */
[----:B------:R-:W4:Y:S01]  /*2e0a0*/  LDL.LU R229, [R1+0x540] ;  /* 0x0005400001e57983 */ /* 0x000f220000300800 */
[----:B------:R-:W-:-:S04]  /*2e0b0*/  LEA R8, P0, R17, R143, 0x2 ;  /* 0x0000008f11087211 */ /* 0x000fc800078010ff */
[----:B------:R-:W-:Y:S01]  /*2e0c0*/  LEA.HI.X.SX32 R9, R17, R133, 0x2, P0 ;  /* 0x0000008511097211 */ /* 0x000fe200000f16ff */
[----:B------:R1:W-:Y:S01]  /*2e0d0*/  STL.64 [R1+0x15b8], R14 ;  /* 0x0015b80e01007387 */ /* 0x0003e20000100a00 */
[----:B------:R-:W-:-:S03]  /*2e0e0*/  LEA R10, P2, R12, R143, 0x2 ;  /* 0x0000008f0c0a7211 */ /* 0x000fc600078410ff */
[----:B------:R1:W-:Y:S01]  /*2e0f0*/  STL.64 [R1+0x15b0], R8 ;  /* 0x0015b00801007387 */ /* 0x0003e20000100a00 */
[----:B------:R-:W-:-:S03]  /*2e100*/  LEA.HI.X.SX32 R11, R12, R133, 0x2, P2 ;  /* 0x000000850c0b7211 */ /* 0x000fc600010f16ff */
[----:B------:R-:W4:Y:S04]  /*2e110*/  LDL.LU R12, [R1+0x53c] ;  /* 0x00053c00010c7983 */ /* 0x000f280000300800 */
[----:B------:R-:W4:Y:S01]  /*2e120*/  LDL.LU R17, [R1+0x534] ;  /* 0x0005340001117983 */ /* 0x000f220000300800 */
[----:B-1----:R-:W-:-:S03]  /*2e130*/  LEA R14, P1, R7, R143, 0x2 ;  /* 0x0000008f070e7211 */ /* 0x002fc600078210ff */
[----:B------:R2:W-:Y:S01]  /*2e140*/  STL.64 [R1+0x15a8], R10 ;  /* 0x0015a80a01007387 */ /* 0x0005e20000100a00 */
[----:B------:R-:W-:Y:S02]  /*2e150*/  LEA.HI.X.SX32 R15, R7, R133, 0x2, P1 ;  /* 0x00000085070f7211 */ /* 0x000fe400008f16ff */
[C---:B------:R-:W-:Y:S01]  /*2e160*/  LEA R8, P0, R13.reuse, R143, 0x2 ;  /* 0x0000008f0d087211 */ /* 0x040fe200078010ff */
[----:B------:R-:W4:Y:S03]  /*2e170*/  LDL.LU R7, [R1+0x530] ;  /* 0x0005300001077983 */ /* 0x000f260000300800 */
        /* <DEDUP_REMOVED lines=10> */
[----:B------:R-:W2:Y:S04]  /*2e220*/  LDL.LU R16, [R1+0x520] ;  /* 0x0005200001107983 */ /* 0x000ea80000300800 */
[----:B------:R1:W-:Y:S01]  /*2e230*/  STL.64 [R1+0x1588], R14 ;  /* 0x0015880e01007387 */ /* 0x0003e20000100a00 */
[----:B------:R-:W-:-:S04]  /*2e240*/  LEA R8, P0, R5, R143, 0x2 ;  /* 0x0000008f05087211 */ /* 0x000fc800078010ff */
[----:B------:R-:W-:Y:S02]  /*2e250*/  LEA.HI.X.SX32 R9, R5, R133, 0x2, P0 ;  /* 0x0000008505097211 */ /* 0x000fe400000f16ff */
[----:B------:R-:W2:Y:S04]  /*2e260*/  LDL.LU R5, [R1+0x51c] ;  /* 0x00051c0001057983 */ /* 0x000ea80000300800 */
[----:B------:R1:W-:Y:S01]  /*2e270*/  STL.64 [R1+0x1580], R8 ;  /* 0x0015800801007387 */ /* 0x0003e20000100a00 */
[----:B------:R-:W-:Y:S01]  /*2e280*/  IMAD R230, R242, c[0x0][0x190], RZ ;  /* 0x00006400f2e67a24 */ /* 0x000fe200078e02ff */
[----:B---3--:R-:W-:-:S04]  /*2e290*/  LEA R10, P2, R226, R143, 0x2 ;  /* 0x0000008fe20a7211 */ /* 0x008fc800078410ff */
[----:B------:R-:W-:Y:S02]  /*2e2a0*/  LEA.HI.X.SX32 R11, R226, R133, 0x2, P2 ;  /* 0x00000085e20b7211 */ /* 0x000fe400010f16ff */
[----:B------:R-:W3:Y:S01]  /*2e2b0*/  LDL.LU R226, [R1+0x518] ;  /* 0x0005180001e27983 */ /* 0x000ee20000300800 */
[----:B-1----:R-:W-:-:S03]  /*2e2c0*/  LEA R14, P1, R227, R143, 0x2 ;  /* 0x0000008fe30e7211 */ /* 0x002fc600078210ff */
[----:B------:R1:W-:Y:S01]  /*2e2d0*/  STL.64 [R1+0x1578], R10 ;  /* 0x0015780a01007387 */ /* 0x0003e20000100a00 */
[----:B------:R-:W-:-:S03]  /*2e2e0*/  LEA.HI.X.SX32 R15, R227, R133, 0x2, P1 ;  /* 0x00000085e30f7211 */ /* 0x000fc600008f16ff */
[----:B------:R-:W3:Y:S01]  /*2e2f0*/  LDL.LU R227, [R1+0x514] ;  /* 0x0005140001e37983 */ /* 0x000ee20000300800 */
[----:B------:R-:W-:-:S04]  /*2e300*/  LEA R8, P0, R6, R143, 0x2 ;  /* 0x0000008f06087211 */ /* 0x000fc800078010ff */
[----:B------:R-:W-:Y:S02]  /*2e310*/  LEA.HI.X.SX32 R9, R6, R133, 0x2, P0 ;  /* 0x0000008506097211 */ /* 0x000fe400000f16ff */
[C---:B-1----:R-:W-:Y:S01]  /*2e320*/  LEA R10, P2, R228.reuse, R143, 0x2 ;  /* 0x0000008fe40a7211 */ /* 0x042fe200078410ff */
[----:B------:R4:W-:Y:S03]  /*2e330*/  STL.64 [R1+0x1570], R14 ;  /* 0x0015700e01007387 */ /* 0x0009e60000100a00 */
[----:B------:R-:W-:Y:S01]  /*2e340*/  LEA.HI.X.SX32 R11, R228, R133, 0x2, P2 ;  /* 0x00000085e40b7211 */ /* 0x000fe200010f16ff */
[----:B------:R1:W-:Y:S04]  /*2e350*/  STL.64 [R1+0x1568], R8 ;  /* 0x0015680801007387 */ /* 0x0003e80000100a00 */
[----:B------:R-:W3:Y:S04]  /*2e360*/  LDL.LU R6, [R1+0x50c] ;  /* 0x00050c0001067983 */ /* 0x000ee80000300800 */
[----:B------:R-:W3:Y:S04]  /*2e370*/  LDL.LU R228, [R1+0x508] ;  /* 0x0005080001e47983 */ /* 0x000ee80000300800 */
[----:B------:R1:W-:Y:S01]  /*2e380*/  STL.64 [R1+0x1560], R10 ;  /* 0x0015600a01007387 */ /* 0x0003e20000100a00 */
[----:B----4-:R-:W-:-:S04]  /*2e390*/  LEA R14, P1, R240, R143, 0x2 ;  /* 0x0000008ff00e7211 */ /* 0x010fc800078210ff */
[----:B------:R-:W-:-:S05]  /*2e3a0*/  LEA.HI.X.SX32 R15, R240, R133, 0x2, P1 ;  /* 0x00000085f00f7211 */ /* 0x000fca00008f16ff */
[----:B------:R4:W-:Y:S01]  /*2e3b0*/  STL.64 [R1+0x1558], R14 ;  /* 0x0015580e01007387 */ /* 0x0009e20000100a00 */
[----:B-1----:R-:W-:-:S04]  /*2e3c0*/  LEA R8, P0, R229, R143, 0x2 ;  /* 0x0000008fe5087211 */ /* 0x002fc800078010ff */
[----:B------:R-:W-:Y:S02]  /*2e3d0*/  LEA.HI.X.SX32 R9, R229, R133, 0x2, P0 ;  /* 0x00000085e5097211 */ /* 0x000fe400000f16ff */
[----:B------:R-:W3:Y:S04]  /*2e3e0*/  LDL.LU R229, [R1+0x504] ;  /* 0x0005040001e57983 */ /* 0x000ee80000300800 */
[----:B------:R1:W-:Y:S01]  /*2e3f0*/  STL.64 [R1+0x1550], R8 ;  /* 0x0015500801007387 */ /* 0x0003e20000100a00 */
[----:B------:R-:W-:-:S04]  /*2e400*/  LEA R10, P2, R12, R143, 0x2 ;  /* 0x0000008f0c0a7211 */ /* 0x000fc800078410ff */
[----:B------:R-:W-:Y:S02]  /*2e410*/  LEA.HI.X.SX32 R11, R12, R133, 0x2, P2 ;  /* 0x000000850c0b7211 */ /* 0x000fe400010f16ff */
[C---:B----4-:R-:W-:Y:S01]  /*2e420*/  LEA R14, P1, R17.reuse, R143, 0x2 ;  /* 0x0000008f110e7211 */ /* 0x050fe200078210ff */
[----:B------:R-:W4:Y:S03]  /*2e430*/  LDL.LU R12, [R1+0x500] ;  /* 0x00050000010c7983 */ /* 0x000f260000300800 */
[----:B------:R-:W-:Y:S01]  /*2e440*/  LEA.HI.X.SX32 R15, R17, R133, 0x2, P1 ;  /* 0x00000085110f7211 */ /* 0x000fe200008f16ff */
[----:B------:R2:W-:Y:S04]  /*2e450*/  STL.64 [R1+0x1548], R10 ;  /* 0x0015480a01007387 */ /* 0x0005e80000100a00 */
[----:B------:R-:W4:Y:S01]  /*2e460*/  LDL.LU R242, [R1+0x4fc] ;  /* 0x0004fc0001f27983 */ /* 0x000f220000300800 */
[----:B-1----:R-:W-:-:S03]  /*2e470*/  LEA R8, P0, R7, R143, 0x2 ;  /* 0x0000008f07087211 */ /* 0x002fc600078010ff */
[----:B------:R1:W-:Y:S01]  /*2e480*/  STL.64 [R1+0x1540], R14 ;  /* 0x0015400e01007387 */ /* 0x0003e20000100a00 */
[----:B------:R-:W-:-:S03]  /*2e490*/  LEA.HI.X.SX32 R9, R7, R133, 0x2, P0 ;  /* 0x0000008507097211 */ /* 0x000fc600000f16ff */
[----:B------:R-:W4:Y:S01]  /*2e4a0*/  LDL.LU R7, [R1+0x4f4] ;  /* 0x0004f40001077983 */ /* 0x000f220000300800 */
[----:B--2---:R-:W-:-:S04]  /*2e4b0*/  LEA R10, P2, R13, R143, 0x2 ;  /* 0x0000008f0d0a7211 */ /* 0x004fc800078410ff */
[----:B------:R-:W-:Y:S01]  /*2e4c0*/  LEA.HI.X.SX32 R11, R13, R133, 0x2, P2 ;  /* 0x000000850d0b7211 */ /* 0x000fe200010f16ff */
[----:B------:R2:W-:Y:S01]  /*2e4d0*/  STL.64 [R1+0x1538], R8 ;  /* 0x0015380801007387 */ /* 0x0005e20000100a00 */
[----:B-1----:R-:W-:-:S03]  /*2e4e0*/  LEA R14, P1, R223, R143, 0x2 ;  /* 0x0000008fdf0e7211 */ /* 0x002fc600078210ff */
[----:B------:R-:W4:Y:S04]  /*2e4f0*/  LDL.LU R240, [R1+0x4f0] ;  /* 0x0004f00001f07983 */ /* 0x000f280000300800 */
[----:B------:R1:W-:Y:S01]  /*2e500*/  STL.64 [R1+0x1530], R10 ;  /* 0x0015300a01007387 */ /* 0x0003e20000100a00 */
[----:B--2---:R-:W-:-:S03]  /*2e510*/  LEA R8, P0, R16, R143, 0x2 ;  /* 0x0000008f10087211 */ /* 0x004fc600078010ff */
[----:B------:R-:W4:Y:S01]  /*2e520*/  LDL.LU R13, [R1+0x4ec] ;  /* 0x0004ec00010d7983 */ /* 0x000f220000300800 */
[-C--:B------:R-:W-:Y:S02]  /*2e530*/  LEA.HI.X.SX32 R15, R223, R133.reuse, 0x2, P1 ;  /* 0x00000085df0f7211 */ /* 0x080fe400008f16ff */
[----:B------:R-:W-:Y:S01]  /*2e540*/  LEA.HI.X.SX32 R9, R16, R133, 0x2, P0 ;  /* 0x0000008510097211 */ /* 0x000fe200000f16ff */
[----:B------:R-:W4:Y:S04]  /*2e550*/  LDL.LU R223, [R1+0x4e8] ;  /* 0x0004e80001df7983 */ /* 0x000f280000300800 */
[----:B------:R-:W-:Y:S04]  /*2e560*/  STL.64 [R1+0x1528], R14 ;  /* 0x0015280e01007387 */ /* 0x000fe80000100a00 */
[----:B------:R1:W-:Y:S02]  /*2e570*/  STL.64 [R1+0x1520], R8 ;  /* 0x0015200801007387 */ /* 0x0003e40000100a00 */
[----:B-1----:R-:W-:-:S02]  /*2e580*/  LEA R10, P2, R5, R143, 0x2 ;  /* 0x0000008f050a7211 */ /* 0x002fc400078410ff */
[----:B------:R-:W4:Y:S02]  /*2e590*/  LDL.LU R9, [R1+0x4e0] ;  /* 0x0004e00001097983 */ /* 0x000f240000300800 */
[----:B------:R-:W-:Y:S02]  /*2e5a0*/  LEA.HI.X.SX32 R11, R5, R133, 0x2, P2 ;  /* 0x00000085050b7211 */ /* 0x000fe400010f16ff */
[----:B------:R-:W4:Y:S04]  /*2e5b0*/  LDL.LU R8, [R1+0x4dc] ;  /* 0x0004dc0001087983 */ /* 0x000f280000300800 */
[----:B------:R1:W-:Y:S04]  /*2e5c0*/  STL.64 [R1+0x1518], R10 ;  /* 0x0015180a01007387 */ /* 0x0003e80000100a00 */
[----:B------:R-:W4:Y:S01]  /*2e5d0*/  LDL.LU R5, [R1+0x4d8] ;  /* 0x0004d80001057983 */ /* 0x000f220000300800 */
[----:B---3--:R-:W-:-:S04]  /*2e5e0*/  LEA R14, P1, R226, R143, 0x2 ;  /* 0x0000008fe20e7211 */ /* 0x008fc800078210ff */
[----:B------:R-:W-:Y:S02]  /*2e5f0*/  LEA.HI.X.SX32 R15, R226, R133, 0x2, P1 ;  /* 0x00000085e20f7211 */ /* 0x000fe400008f16ff */
[----:B------:R-:W-:-:S03]  /*2e600*/  LEA R16, P0, R227, R143, 0x2 ;  /* 0x0000008fe3107211 */ /* 0x000fc600078010ff */
[----:B------:R3:W-:Y:S01]  /*2e610*/  STL.64 [R1+0x1510], R14 ;  /* 0x0015100e01007387 */ /* 0x0007e20000100a00 */
[----:B------:R-:W-:-:S03]  /*2e620*/  LEA.HI.X.SX32 R17, R227, R133, 0x2, P0 ;  /* 0x00000085e3117211 */ /* 0x000fc600000f16ff */
[----:B------:R-:W2:Y:S04]  /*2e630*/  LDL.LU R226, [R1+0x4d4] ;  /* 0x0004d40001e27983 */ /* 0x000ea80000300800 */
[----:B------:R-:W2:Y:S01]  /*2e640*/  LDL.LU R227, [R1+0x4cc] ;  /* 0x0004cc0001e37983 */ /* 0x000ea20000300800 */
[-C--:B-1----:R-:W-:Y:S02]  /*2e650*/  LEA R10, P2, R6, R143.reuse, 0x2 ;  /* 0x0000008f060a7211 */ /* 0x082fe400078410ff */
[----:B---3--:R-:W-:Y:S02]  /*2e660*/  LEA R14, P1, R228, R143, 0x2 ;  /* 0x0000008fe40e7211 */ /* 0x008fe400078210ff */
[-C--:B------:R-:W-:Y:S01]  /*2e670*/  LEA.HI.X.SX32 R11, R6, R133.reuse, 0x2, P2 ;  /* 0x00000085060b7211 */ /* 0x080fe200010f16ff */
[----:B------:R1:W-:Y:S01]  /*2e680*/  STL.64 [R1+0x1508], R16 ;  /* 0x0015081001007387 */ /* 0x0003e20000100a00 */
[----:B------:R-:W-:-:S03]  /*2e690*/  LEA.HI.X.SX32 R15, R228, R133, 0x2, P1 ;  /* 0x00000085e40f7211 */ /* 0x000fc600008f16ff */
[----:B------:R-:W3:Y:S04]  /*2e6a0*/  LDL.LU R6, [R1+0x4c8] ;  /* 0x0004c80001067983 */ /* 0x000ee80000300800 */
[----:B------:R4:W-:Y:S04]  /*2e6b0*/  STL.64 [R1+0x1500], R10 ;  /* 0x0015000a01007387 */ /* 0x0009e80000100a00 */
[----:B------:R-:W3:Y:S04]  /*2e6c0*/  LDL.LU R228, [R1+0x4c4] ;  /* 0x0004c40001e47983 */ /* 0x000ee80000300800 */
[----:B------:R1:W-:Y:S02]  /*2e6d0*/  STL.64 [R1+0x14f8], R14 ;  /* 0x0014f80e01007387 */ /* 0x0003e40000100a00 */
[----:B-1----:R-:W-:-:S04]  /*2e6e0*/  LEA R16, P0, R229, R143, 0x2 ;  /* 0x0000008fe5107211 */ /* 0x002fc800078010ff */
[----:B------:R-:W-:Y:S02]  /*2e6f0*/  LEA.HI.X.SX32 R17, R229, R133, 0x2, P0 ;  /* 0x00000085e5117211 */ /* 0x000fe400000f16ff */
[----:B------:R-:W3:Y:S04]  /*2e700*/  LDL.LU R229, [R1+0x4c0] ;  /* 0x0004c00001e57983 */ /* 0x000ee80000300800 */
[----:B------:R1:W-:Y:S01]  /*2e710*/  STL.64 [R1+0x14f0], R16 ;  /* 0x0014f01001007387 */ /* 0x0003e20000100a00 */
[----:B----4-:R-:W-:-:S04]  /*2e720*/  LEA R10, P2, R12, R143, 0x2 ;  /* 0x0000008f0c0a7211 */ /* 0x010fc800078410ff */
[----:B------:R-:W-:Y:S02]  /*2e730*/  LEA.HI.X.SX32 R11, R12, R133, 0x2, P2 ;  /* 0x000000850c0b7211 */ /* 0x000fe400010f16ff */
[----:B------:R-:W4:Y:S01]  /*2e740*/  LDL.LU R12, [R1+0x4bc] ;  /* 0x0004bc00010c7983 */ /* 0x000f220000300800 */
[----:B------:R-:W-:-:S04]  /*2e750*/  LEA R14, P1, R242, R143, 0x2 ;  /* 0x0000008ff20e7211 */ /* 0x000fc800078210ff */
[----:B------:R-:W-:Y:S01]  /*2e760*/  LEA.HI.X.SX32 R15, R242, R133, 0x2, P1 ;  /* 0x00000085f20f7211 */ /* 0x000fe200008f16ff */
[----:B------:R1:W-:Y:S02]  /*2e770*/  STL.64 [R1+0x14e8], R10 ;  /* 0x0014e80a01007387 */ /* 0x0003e40000100a00 */
[C---:B-1----:R-:W-:Y:S02]  /*2e780*/  LEA R16, P0, R7.reuse, R143, 0x2 ;  /* 0x0000008f07107211 */ /* 0x042fe400078010ff */
[----:B------:R1:W-:Y:S02]  /*2e790*/  STL.64 [R1+0x14e0], R14 ;  /* 0x0014e00e01007387 */ /* 0x0003e40000100a00 */
[----:B------:R-:W-:Y:S02]  /*2e7a0*/  LEA.HI.X.SX32 R17, R7, R133, 0x2, P0 ;  /* 0x0000008507117211 */ /* 0x000fe400000f16ff */
[----:B------:R-:W4:Y:S01]  /*2e7b0*/  LDL.LU R7, [R1+0x4b4] ;  /* 0x0004b40001077983 */ /* 0x000f220000300800 */
[----:B------:R-:W-:-:S03]  /*2e7c0*/  LEA R10, P2, R240, R143, 0x2 ;  /* 0x0000008ff00a7211 */ /* 0x000fc600078410ff */
[----:B------:R1:W-:Y:S01]  /*2e7d0*/  STL.64 [R1+0x14d8], R16 ;  /* 0x0014d81001007387 */ /* 0x0003e20000100a00 */
[----:B------:R-:W-:Y:S02]  /*2e7e0*/  LEA.HI.X.SX32 R11, R240, R133, 0x2, P2 ;  /* 0x00000085f00b7211 */ /* 0x000fe400010f16ff */
[----:B-1----:R-:W-:-:S03]  /*2e7f0*/  LEA R14, P1, R13, R143, 0x2 ;  /* 0x0000008f0d0e7211 */ /* 0x002fc600078210ff */
[----:B------:R1:W-:Y:S01]  /*2e800*/  STL.64 [R1+0x14d0], R10 ;  /* 0x0014d00a01007387 */ /* 0x0003e20000100a00 */
[----:B------:R-:W-:-:S03]  /*2e810*/  LEA.HI.X.SX32 R15, R13, R133, 0x2, P1 ;  /* 0x000000850d0f7211 */ /* 0x000fc600008f16ff */
[----:B------:R-:W4:Y:S01]  /*2e820*/  LDL.LU R240, [R1+0x4b0] ;  /* 0x0004b00001f07983 */ /* 0x000f220000300800 */
[C---:B------:R-:W-:Y:S01]  /*2e830*/  LEA R16, P0, R223.reuse, R143, 0x2 ;  /* 0x0000008fdf107211 */ /* 0x040fe200078010ff */
[----:B------:R-:W-:Y:S02]  /*2e840*/  IMAD.MOV.U32 R13, RZ, RZ, R222 ;  /* 0x000000ffff0d7224 */ /* 0x000fe400078e00de */
[----:B------:R-:W-:Y:S01]  /*2e850*/  STL.64 [R1+0x14c8], R14 ;  /* 0x0014c80e01007387 */ /* 0x000fe20000100a00 */
[----:B------:R-:W-:-:S05]  /*2e860*/  LEA.HI.X.SX32 R17, R223, R133, 0x2, P0 ;  /* 0x00000085df117211 */ /* 0x000fca00000f16ff */
[----:B------:R1:W-:Y:S02]  /*2e870*/  STL.64 [R1+0x14c0], R16 ;  /* 0x0014c01001007387 */ /* 0x0003e40000100a00 */
[CC--:B-1----:R-:W-:Y:S02]  /*2e880*/  LEA R10, P2, R9.reuse, R143.reuse, 0x2 ;  /* 0x0000008f090a7211 */ /* 0x0c2fe400078410ff */
[----:B------:R-:W4:Y:S01]  /*2e890*/  LDL.LU R16, [R1+0x4ac] ;  /* 0x0004ac0001107983 */ /* 0x000f220000300800 */
[C---:B------:R-:W-:Y:S02]  /*2e8a0*/  LEA R14, P1, R8.reuse, R143, 0x2 ;  /* 0x0000008f080e7211 */ /* 0x040fe400078210ff */
[-C--:B------:R-:W-:Y:S02]  /*2e8b0*/  LEA.HI.X.SX32 R11, R9, R133.reuse, 0x2, P2 ;  /* 0x00000085090b7211 */ /* 0x080fe400010f16ff */
[----:B------:R-:W-:Y:S01]  /*2e8c0*/  LEA.HI.X.SX32 R15, R8, R133, 0x2, P1 ;  /* 0x00000085080f7211 */ /* 0x000fe200008f16ff */
[----:B------:R-:W4:Y:S01]  /*2e8d0*/  LDL.LU R9, [R1+0x4a4] ;  /* 0x0004a40001097983 */ /* 0x000f220000300800 */
[----:B------:R-:W-:-:S03]  /*2e8e0*/  LEA R222, P0, R5, R143, 0x2 ;  /* 0x0000008f05de7211 */ /* 0x000fc600078010ff */
[----:B------:R-:W-:Y:S01]  /*2e8f0*/  STL.64 [R1+0x14b8], R10 ;  /* 0x0014b80a01007387 */ /* 0x000fe20000100a00 */
[----:B------:R-:W-:-:S03]  /*2e900*/  LEA.HI.X.SX32 R223, R5, R133, 0x2, P0 ;  /* 0x0000008505df7211 */ /* 0x000fc600000f16ff */
[----:B------:R-:W-:Y:S04]  /*2e910*/  STL.64 [R1+0x14b0], R14 ;  /* 0x0014b00e01007387 */ /* 0x000fe80000100a00 */
[----:B------:R1:W-:Y:S04]  /*2e920*/  STL.64 [R1+0x14a8], R222 ;  /* 0x0014a8de01007387 */ /* 0x0003e80000100a00 */
[----:B-1----:R-:W4:Y:S01]  /*2e930*/  LDL.LU.64 R222, [R1+0x3a20] ;  /* 0x003a200001de7983 */ /* 0x002f220000300a00 */
[----:B------:R-:W-:Y:S01]  /*2e940*/  IMAD.MOV.U32 R17, RZ, RZ, R4 ;  /* 0x000000ffff117224 */ /* 0x000fe200078e0004 */
[----:B--2---:R-:W-:-:S04]  /*2e950*/  LEA R10, P2, R226, R143, 0x2 ;  /* 0x0000008fe20a7211 */ /* 0x004fc800078410ff */
[----:B------:R-:W-:Y:S02]  /*2e960*/  LEA.HI.X.SX32 R11, R226, R133, 0x2, P2 ;  /* 0x00000085e20b7211 */ /* 0x000fe400010f16ff */
[----:B------:R-:W-:-:S03]  /*2e970*/  LEA R14, P1, R227, R143, 0x2 ;  /* 0x0000008fe30e7211 */ /* 0x000fc600078210ff */
[----:B------:R1:W-:Y:S01]  /*2e980*/  STL.64 [R1+0x14a0], R10 ;  /* 0x0014a00a01007387 */ /* 0x0003e20000100a00 */
[----:B------:R-:W-:-:S03]  /*2e990*/  LEA.HI.X.SX32 R15, R227, R133, 0x2, P1 ;  /* 0x00000085e30f7211 */ /* 0x000fc600008f16ff */
[----:B------:R-:W2:Y:S04]  /*2e9a0*/  LDL.LU R226, [R1+0x498] ;  /* 0x0004980001e27983 */ /* 0x000ea80000300800 */
[----:B------:R-:W2:Y:S01]  /*2e9b0*/  LDL.LU R227, [R1+0x494] ;  /* 0x0004940001e37983 */ /* 0x000ea20000300800 */
[----:B---3--:R-:W-:-:S03]  /*2e9c0*/  LEA R4, P0, R6, R143, 0x2 ;  /* 0x0000008f06047211 */ /* 0x008fc600078010ff */
[----:B------:R3:W-:Y:S01]  /*2e9d0*/  STL.64 [R1+0x1498], R14 ;  /* 0x0014980e01007387 */ /* 0x0007e20000100a00 */
[----:B------:R-:W-:Y:S02]  /*2e9e0*/  LEA.HI.X.SX32 R5, R6, R133, 0x2, P0 ;  /* 0x0000008506057211 */ /* 0x000fe400000f16ff */
[----:B-1----:R-:W-:-:S04]  /*2e9f0*/  LEA R10, P2, R228, R143, 0x2 ;  /* 0x0000008fe40a7211 */ /* 0x002fc800078410ff */
[----:B------:R-:W-:Y:S02]  /*2ea00*/  LEA.HI.X.SX32 R11, R228, R133, 0x2, P2 ;  /* 0x00000085e40b7211 */ /* 0x000fe400010f16ff */
[----:B---3--:R-:W-:-:S04]  /*2ea10*/  LEA R14, P1, R229, R143, 0x2 ;  /* 0x0000008fe50e7211 */ /* 0x008fc800078210ff */
[----:B------:R-:W-:Y:S02]  /*2ea20*/  LEA.HI.X.SX32 R15, R229, R133, 0x2, P1 ;  /* 0x00000085e50f7211 */ /* 0x000fe400008f16ff */
[----:B----4-:R-:W-:Y:S02]  /*2ea30*/  MOV R6, R222 ;  /* 0x000000de00067202 */ /* 0x010fe40000000f00 */
[----:B------:R-:W3:Y:S01]  /*2ea40*/  LDL.LU R222, [R1+0x48c] ;  /* 0x00048c0001de7983 */ /* 0x000ee20000300800 */
[----:B------:R-:W-:-:S03]  /*2ea50*/  IMAD.MOV.U32 R8, RZ, RZ, R223 ;  /* 0x000000ffff087224 */ /* 0x000fc600078e00df */
[----:B------:R1:W-:Y:S04]  /*2ea60*/  STL.64 [R1+0x1490], R4 ;  /* 0x0014900401007387 */ /* 0x0003e80000100a00 */
[----:B------:R-:W4:Y:S04]  /*2ea70*/  LDL.LU R223, [R1+0x488] ;  /* 0x0004880001df7983 */ /* 0x000f280000300800 */
[----:B------:R-:W4:Y:S04]  /*2ea80*/  LDL.LU R228, [R1+0x484] ;  /* 0x0004840001e47983 */ /* 0x000f280000300800 */
[----:B------:R1:W-:Y:S04]  /*2ea90*/  STL.64 [R1+0x1488], R10 ;  /* 0x0014880a01007387 */ /* 0x0003e80000100a00 */
[----:B------:R-:W4:Y:S01]  /*2eaa0*/  LDL.LU R229, [R1+0x47c] ;  /* 0x00047c0001e57983 */ /* 0x000f220000300800 */
[----:B-1----:R-:W-:-:S03]  /*2eab0*/  LEA R4, P0, R12, R143, 0x2 ;  /* 0x0000008f0c047211 */ /* 0x002fc600078010ff */
[----:B------:R-:W4:Y:S01]  /*2eac0*/  LDL.LU R242, [R1+0x478] ;  /* 0x0004780001f27983 */ /* 0x000f220000300800 */
[----:B------:R-:W-:-:S03]  /*2ead0*/  LEA.HI.X.SX32 R5, R12, R133, 0x2, P0 ;  /* 0x000000850c057211 */ /* 0x000fc600000f16ff */
[----:B------:R-:W-:Y:S04]  /*2eae0*/  STL.64 [R1+0x1480], R14 ;  /* 0x0014800e01007387 */ /* 0x000fe80000100a00 */
[----:B------:R1:W-:Y:S01]  /*2eaf0*/  STL.64 [R1+0x1478], R4 ;  /* 0x0014780401007387 */ /* 0x0003e20000100a00 */
[----:B------:R-:W-:-:S03]  /*2eb00*/  LEA R10, P2, R7, R143, 0x2 ;  /* 0x0000008f070a7211 */ /* 0x000fc600078410ff */
[----:B-1----:R-:W4:Y:S04]  /*2eb10*/  LDL.LU R4, [R1+0x474] ;  /* 0x0004740001047983 */ /* 0x002f280000300800 */
[----:B------:R-:W4:Y:S01]  /*2eb20*/  LDL.LU R5, [R1+0x470] ;  /* 0x0004700001057983 */ /* 0x000f220000300800 */
[----:B------:R-:W-:-:S03]  /*2eb30*/  LEA.HI.X.SX32 R11, R7, R133, 0x2, P2 ;  /* 0x00000085070b7211 */ /* 0x000fc600010f16ff */
[----:B------:R-:W4:Y:S01]  /*2eb40*/  LDL.LU R7, [R1+0x46c] ;  /* 0x00046c0001077983 */ /* 0x000f220000300800 */
[----:B------:R-:W-:Y:S01]  /*2eb50*/  IMAD.MOV.U32 R15, RZ, RZ, R13 ;  /* 0x000000ffff0f7224 */ /* 0x000fe200078e000d */
[-C--:B------:R-:W-:Y:S02]  /*2eb60*/  LEA R14, P1, R240, R143.reuse, 0x2 ;  /* 0x0000008ff00e7211 */ /* 0x080fe400078210ff */
[----:B------:R1:W-:Y:S01]  /*2eb70*/  STL.64 [R1+0x1470], R10 ;  /* 0x0014700a01007387 */ /* 0x0003e20000100a00 */
[----:B------:R-:W-:-:S04]  /*2eb80*/  LEA R12, P0, R16, R143, 0x2 ;  /* 0x0000008f100c7211 */ /* 0x000fc800078010ff */
[-C--:B------:R-:W-:Y:S01]  /*2eb90*/  LEA.HI.X.SX32 R13, R16, R133.reuse, 0x2, P0 ;  /* 0x00000085100d7211 */ /* 0x080fe200000f16ff */
[----:B-1----:R-:W-:Y:S01]  /*2eba0*/  IMAD.MOV.U32 R11, RZ, RZ, R15 ;  /* 0x000000ffff0b7224 */ /* 0x002fe200078e000f */
[----:B------:R-:W-:Y:S02]  /*2ebb0*/  LEA.HI.X.SX32 R15, R240, R133, 0x2, P1 ;  /* 0x00000085f00f7211 */ /* 0x000fe400008f16ff */
[----:B------:R-:W4:Y:S01]  /*2ebc0*/  LDL.LU R240, [R1+0x464] ;  /* 0x0004640001f07983 */ /* 0x000f220000300800 */
[----:B------:R-:W-:-:S03]  /*2ebd0*/  LEA R10, P2, R9, R143, 0x2 ;  /* 0x0000008f090a7211 */ /* 0x000fc600078410ff */
[----:B------:R1:W-:Y:S02]  /*2ebe0*/  STL.64 [R1+0x1468], R14 ;  /* 0x0014680e01007387 */ /* 0x0003e40000100a00 */
[----:B-1----:R-:W-:Y:S01]  /*2ebf0*/  LEA R14, P1, R17, R143, 0x2 ;  /* 0x0000008f110e7211 */ /* 0x002fe200078210ff */
[----:B------:R-:W-:Y:S02]  /*2ec00*/  IMAD.MOV.U32 R15, RZ, RZ, R17 ;  /* 0x000000ffff0f7224 */ /* 0x000fe400078e0011 */
[----:B------:R-:W4:Y:S04]  /*2ec10*/  LDL.LU R17, [R1+0x460] ;  /* 0x0004600001117983 */ /* 0x000f280000300800 */
[----:B------:R-:W4:Y:S04]  /*2ec20*/  LDL.LU R16, [R1+0x45c] ;  /* 0x00045c0001107983 */ /* 0x000f280000300800 */
[----:B------:R1:W-:Y:S01]  /*2ec30*/  STL.64 [R1+0x1460], R12 ;  /* 0x0014600c01007387 */ /* 0x0003e20000100a00 */
[----:B------:R-:W-:-:S02]  /*2ec40*/  LEA.HI.X.SX32 R15, R15, R133, 0x2, P1 ;  /* 0x000000850f0f7211 */ /* 0x000fc400008f16ff */
[----:B-1----:R-:W-:Y:S01]  /*2ec50*/  LEA R12, P0, R11, R143, 0x2 ;  /* 0x0000008f0b0c7211 */ /* 0x002fe200078010ff */
[----:B------:R-:W-:Y:S01]  /*2ec60*/  IMAD.MOV.U32 R13, RZ, RZ, R11 ;  /* 0x000000ffff0d7224 */ /* 0x000fe200078e000b */
[-C--:B------:R-:W-:Y:S02]  /*2ec70*/  LEA.HI.X.SX32 R11, R9, R133.reuse, 0x2, P2 ;  /* 0x00000085090b7211 */ /* 0x080fe400010f16ff */
[----:B------:R-:W4:Y:S02]  /*2ec80*/  LDL.LU R9, [R1+0x454] ;  /* 0x0004540001097983 */ /* 0x000f240000300800 */
[----:B------:R-:W-:Y:S02]  /*2ec90*/  LEA.HI.X.SX32 R13, R13, R133, 0x2, P0 ;  /* 0x000000850d0d7211 */ /* 0x000fe400000f16ff */
[----:B------:R2:W-:Y:S04]  /*2eca0*/  STL.64 [R1+0xec8], R10 ;  /* 0x000ec80a01007387 */ /* 0x0005e80000100a00 */
[----:B------:R1:W-:Y:S04]  /*2ecb0*/  STL.64 [R1+0xec0], R14 ;  /* 0x000ec00e01007387 */ /* 0x0003e80000100a00 */
[----:B------:R3:W-:Y:S01]  /*2ecc0*/  STL.64 [R1+0xeb8], R12 ;  /* 0x000eb80c01007387 */ /* 0x0007e20000100a00 */
[----:B--2---:R-:W-:-:S02]  /*2ecd0*/  LEA R10, P2, R226, R143, 0x2 ;  /* 0x0000008fe20a7211 */ /* 0x004fc400078410ff */
[C---:B-1----:R-:W-:Y:S02]  /*2ece0*/  LEA R14, P1, R227.reuse, R143, 0x2 ;  /* 0x0000008fe30e7211 */ /* 0x042fe400078210ff */
[-C--:B------:R-:W-:Y:S02]  /*2ecf0*/  LEA.HI.X.SX32 R11, R226, R133.reuse, 0x2, P2 ;  /* 0x00000085e20b7211 */ /* 0x080fe400010f16ff */
[----:B------:R-:W-:Y:S01]  /*2ed00*/  LEA.HI.X.SX32 R15, R227, R133, 0x2, P1 ;  /* 0x00000085e30f7211 */ /* 0x000fe200008f16ff */
[----:B------:R-:W2:Y:S04]  /*2ed10*/  LDL.LU R226, [R1+0x3a1c] ;  /* 0x003a1c0001e27983 */ /* 0x000ea80000300800 */
[----:B------:R4:W-:Y:S04]  /*2ed20*/  STL.64 [R1+0xeb0], R10 ;  /* 0x000eb00a01007387 */ /* 0x0009e80000100a00 */
[----:B------:R-:W2:Y:S04]  /*2ed30*/  LDL.LU R227, [R1+0x3a18] ;  /* 0x003a180001e37983 */ /* 0x000ea80000300800 */
[----:B------:R1:W-:Y:S01]  /*2ed40*/  STL.64 [R1+0xea8], R14 ;  /* 0x000ea80e01007387 */ /* 0x0003e20000100a00 */
[----:B---3--:R-:W-:-:S04]  /*2ed50*/  LEA R12, P0, R222, R143, 0x2 ;  /* 0x0000008fde0c7211 */ /* 0x008fc800078010ff */
[----:B------:R-:W-:Y:S02]  /*2ed60*/  LEA.HI.X.SX32 R13, R222, R133, 0x2, P0 ;  /* 0x00000085de0d7211 */ /* 0x000fe400000f16ff */
[----:B------:R-:W3:Y:S01]  /*2ed70*/  LDL.LU R222, [R1+0x3a14] ;  /* 0x003a140001de7983 */ /* 0x000ee20000300800 */
[CC--:B----4-:R-:W-:Y:S02]  /*2ed80*/  LEA R10, P2, R223.reuse, R143.reuse, 0x2 ;  /* 0x0000008fdf0a7211 */ /* 0x0d0fe400078410ff */
[C---:B-1----:R-:W-:Y:S02]  /*2ed90*/  LEA R14, P1, R228.reuse, R143, 0x2 ;  /* 0x0000008fe40e7211 */ /* 0x042fe400078210ff */
[-C--:B------:R-:W-:Y:S01]  /*2eda0*/  LEA.HI.X.SX32 R11, R223, R133.reuse, 0x2, P2 ;  /* 0x00000085df0b7211 */ /* 0x080fe200010f16ff */
[----:B------:R1:W-:Y:S01]  /*2edb0*/  STL.64 [R1+0xea0], R12 ;  /* 0x000ea00c01007387 */ /* 0x0003e20000100a00 */
[----:B------:R-:W-:-:S03]  /*2edc0*/  LEA.HI.X.SX32 R15, R228, R133, 0x2, P1 ;  /* 0x00000085e40f7211 */ /* 0x000fc600008f16ff */
[----:B------:R-:W4:Y:S04]  /*2edd0*/  LDL.LU R223, [R1+0x3a10] ;  /* 0x003a100001df7983 */ /* 0x000f280000300800 */
[----:B------:R1:W-:Y:S02]  /*2ede0*/  STL.64 [R1+0xe98], R10 ;  /* 0x000e980a01007387 */ /* 0x0003e40000100a00 */
[C---:B-1----:R-:W-:Y:S02]  /*2edf0*/  LEA R12, P0, R229.reuse, R143, 0x2 ;  /* 0x0000008fe50c7211 */ /* 0x042fe400078010ff */
[----:B------:R-:W2:Y:S02]  /*2ee00*/  LDL.LU R228, [R1+0x3a0c] ;  /* 0x003a0c0001e47983 */ /* 0x000ea40000300800 */
[----:B------:R-:W-:-:S02]  /*2ee10*/  LEA.HI.X.SX32 R13, R229, R133, 0x2, P0 ;  /* 0x00000085e50d7211 */ /* 0x000fc400000f16ff */
[----:B------:R1:W-:Y:S04]  /*2ee20*/  STL.64 [R1+0xe90], R14 ;  /* 0x000e900e01007387 */ /* 0x0003e80000100a00 */
[----:B------:R-:W3:Y:S01]  /*2ee30*/  LDL.LU R229, [R1+0x3a08] ;  /* 0x003a080001e57983 */ /* 0x000ee20000300800 */
[----:B------:R-:W-:-:S04]  /*2ee40*/  LEA R10, P2, R242, R143, 0x2 ;  /* 0x0000008ff20a7211 */ /* 0x000fc800078410ff */
[----:B------:R-:W-:Y:S02]  /*2ee50*/  LEA.HI.X.SX32 R11, R242, R133, 0x2, P2 ;  /* 0x00000085f20b7211 */ /* 0x000fe400010f16ff */
[C---:B-1----:R-:W-:Y:S01]  /*2ee60*/  LEA R14, P1, R4.reuse, R143, 0x2 ;  /* 0x0000008f040e7211 */ /* 0x042fe200078210ff */
[----:B------:R1:W-:Y:S03]  /*2ee70*/  STL.64 [R1+0xe88], R12 ;  /* 0x000e880c01007387 */ /* 0x0003e60000100a00 */
[----:B------:R-:W-:Y:S01]  /*2ee80*/  LEA.HI.X.SX32 R15, R4, R133, 0x2, P1 ;  /* 0x00000085040f7211 */ /* 0x000fe200008f16ff */
[----:B------:R1:W-:Y:S04]  /*2ee90*/  STL.64 [R1+0xe80], R10 ;  /* 0x000e800a01007387 */ /* 0x0003e80000100a00 */
[----:B------:R-:W3:Y:S01]  /*2eea0*/  LDL.LU R4, [R1+0x434] ;  /* 0x0004340001047983 */ /* 0x000ee20000300800 */
        /* <DEDUP_REMOVED lines=12> */
[CC--:B------:R-:W-:Y:S02]  /*2ef70*/  LEA R12, P0, R17.reuse, R143.reuse, 0x2 ;  /* 0x0000008f110c7211 */ /* 0x0c0fe400078010ff */
[C---:B-1----:R-:W-:Y:S02]  /*2ef80*/  LEA R10, P2, R16.reuse, R143, 0x2 ;  /* 0x0000008f100a7211 */ /* 0x042fe400078410ff */
[-C--:B------:R-:W-:Y:S01]  /*2ef90*/  LEA.HI.X.SX32 R13, R17, R133.reuse, 0x2, P0 ;  /* 0x00000085110d7211 */ /* 0x080fe200000f16ff */
[----:B------:R1:W-:Y:S01]  /*2efa0*/  STL.64 [R1+0xe50], R14 ;  /* 0x000e500e01007387 */ /* 0x0003e20000100a00 */
[----:B------:R-:W-:-:S03]  /*2efb0*/  LEA.HI.X.SX32 R11, R16, R133, 0x2, P2 ;  /* 0x00000085100b7211 */ /* 0x000fc600010f16ff */
[----:B------:R-:W-:Y:S04]  /*2efc0*/  STL.64 [R1+0xd08], R12 ;  /* 0x000d080c01007387 */ /* 0x000fe80000100a00 */
[----:B------:R2:W-:Y:S01]  /*2efd0*/  STL.64 [R1+0xd00], R10 ;  /* 0x000d000a01007387 */ /* 0x0005e20000100a00 */
[----:B-1----:R-:W-:-:S04]  /*2efe0*/  LEA R14, P1, R9, R143, 0x2 ;  /* 0x0000008f090e7211 */ /* 0x002fc800078210ff */
[----:B------:R-:W-:Y:S01]  /*2eff0*/  LEA.HI.X.SX32 R15, R9, R133, 0x2, P1 ;  /* 0x00000085090f7211 */ /* 0x000fe200008f16ff */
[----:B------:R-:W-:-:S04]  /*2f000*/  IMAD.MOV.U32 R242, RZ, RZ, R8 ;  /* 0x000000fffff27224 */ /* 0x000fc800078e0008 */
[----:B------:R-:W-:Y:S01]  /*2f010*/  STL.64 [R1+0xcf8], R14 ;  /* 0x000cf80e01007387 */ /* 0x000fe20000100a00 */
[-C--:B----4-:R-:W-:Y:S02]  /*2f020*/  LEA R8, P1, R223, R143.reuse, 0x2 ;  /* 0x0000008fdf087211 */ /* 0x090fe400078210ff */
[-C--:B--2---:R-:W-:Y:S02]  /*2f030*/  LEA R10, P2, R228, R143.reuse, 0x2 ;  /* 0x0000008fe40a7211 */ /* 0x084fe400078410ff */
[----:B---3--:R-:W-:-:S04]  /*2f040*/  LEA R12, P0, R229, R143, 0x2 ;  /* 0x0000008fe50c7211 */ /* 0x008fc800078010ff */
[-C--:B------:R-:W-:Y:S02]  /*2f050*/  LEA.HI.X.SX32 R13, R229, R133.reuse, 0x2, P0 ;  /* 0x00000085e50d7211 */ /* 0x080fe400000f16ff */
[----:B------:R-:W-:-:S03]  /*2f060*/  LEA.HI.X.SX32 R11, R228, R133, 0x2, P2 ;  /* 0x00000085e40b7211 */ /* 0x000fc600010f16ff */
[----:B------:R1:W-:Y:S04]  /*2f070*/  STL.64 [R1+0xcf0], R12 ;  /* 0x000cf00c01007387 */ /* 0x0003e80000100a00 */
[----:B------:R-:W2:Y:S01]  /*2f080*/  LDL.LU R17, [R1+0x41c] ;  /* 0x00041c0001117983 */ /* 0x000ea20000300800 */
[----:B------:R-:W-:-:S03]  /*2f090*/  LEA.HI.X.SX32 R9, R223, R133, 0x2, P1 ;  /* 0x00000085df097211 */ /* 0x000fc600008f16ff */
[----:B------:R3:W-:Y:S01]  /*2f0a0*/  STL.64 [R1+0xce8], R10 ;  /* 0x000ce80a01007387 */ /* 0x0007e20000100a00 */
[----:B-1----:R-:W-:-:S03]  /*2f0b0*/  LEA R12, P0, R222, R143, 0x2 ;  /* 0x0000008fde0c7211 */ /* 0x002fc600078010ff */
[----:B------:R-:W4:Y:S01]  /*2f0c0*/  LDL.LU R16, [R1+0x418] ;  /* 0x0004180001107983 */ /* 0x000f220000300800 */
[----:B------:R-:W-:-:S03]  /*2f0d0*/  LEA.HI.X.SX32 R13, R222, R133, 0x2, P0 ;  /* 0x00000085de0d7211 */ /* 0x000fc600000f16ff */
[----:B------:R-:W4:Y:S01]  /*2f0e0*/  LDL.LU R15, [R1+0x414] ;  /* 0x00041400010f7983 */ /* 0x000f220000300800 */
[----:B---3--:R-:W-:-:S03]  /*2f0f0*/  LEA R10, P2, R227, R143, 0x2 ;  /* 0x0000008fe30a7211 */ /* 0x008fc600078410ff */
[----:B------:R1:W-:Y:S04]  /*2f100*/  STL.64 [R1+0xce0], R8 ;  /* 0x000ce00801007387 */ /* 0x0003e80000100a00 */
[----:B------:R-:W3:Y:S01]  /*2f110*/  LDL.LU R14, [R1+0x410] ;  /* 0x00041000010e7983 */ /* 0x000ee20000300800 */
[----:B------:R-:W-:-:S03]  /*2f120*/  LEA.HI.X.SX32 R11, R227, R133, 0x2, P2 ;  /* 0x00000085e30b7211 */ /* 0x000fc600010f16ff */
[----:B------:R1:W-:Y:S02]  /*2f130*/  STL.64 [R1+0xb98], R12 ;  /* 0x000b980c01007387 */ /* 0x0003e40000100a00 */
[C---:B-1----:R-:W-:Y:S02]  /*2f140*/  LEA R8, P1, R226.reuse, R143, 0x2 ;  /* 0x0000008fe2087211 */ /* 0x042fe400078210ff */
[----:B------:R-:W3:Y:S04]  /*2f150*/  LDL.LU R13, [R1+0x40c] ;  /* 0x00040c00010d7983 */ /* 0x000ee80000300800 */
[----:B------:R-:W3:Y:S01]  /*2f160*/  LDL.LU R12, [R1+0x408] ;  /* 0x00040800010c7983 */ /* 0x000ee20000300800 */
[----:B------:R-:W-:-:S03]  /*2f170*/  LEA.HI.X.SX32 R9, R226, R133, 0x2, P1 ;  /* 0x00000085e2097211 */ /* 0x000fc600008f16ff */
[----:B------:R1:W-:Y:S01]  /*2f180*/  STL.64 [R1+0xb90], R10 ;  /* 0x000b900a01007387 */ /* 0x0003e20000100a00 */
[----:B------:R-:W-:-:S03]  /*2f190*/  LEA R222, P0, R4, R143, 0x2 ;  /* 0x0000008f04de7211 */ /* 0x000fc600078010ff */
[----:B-1----:R-:W3:Y:S04]  /*2f1a0*/  LDL.LU R11, [R1+0x404] ;  /* 0x00040400010b7983 */ /* 0x002ee80000300800 */
[----:B------:R-:W3:Y:S04]  /*2f1b0*/  LDL.LU R10, [R1+0x400] ;  /* 0x00040000010a7983 */ /* 0x000ee80000300800 */
[----:B------:R1:W-:Y:S01]  /*2f1c0*/  STL.64 [R1+0xb88], R8 ;  /* 0x000b880801007387 */ /* 0x0003e20000100a00 */
[----:B------:R-:W-:Y:S02]  /*2f1d0*/  LEA.HI.X.SX32 R223, R4, R133, 0x2, P0 ;  /* 0x0000008504df7211 */ /* 0x000fe400000f16ff */
[C---:B------:R-:W-:Y:S01]  /*2f1e0*/  LEA R228, P2, R5.reuse, R143, 0x2 ;  /* 0x0000008f05e47211 */ /* 0x040fe200078410ff */
[----:B-1----:R-:W3:Y:S04]  /*2f1f0*/  LDL.LU R9, [R1+0x3fc] ;  /* 0x0003fc0001097983 */ /* 0x002ee80000300800 */
[----:B------:R-:W3:Y:S01]  /*2f200*/  LDL.LU R8, [R1+0x3f8] ;  /* 0x0003f80001087983 */ /* 0x000ee20000300800 */
[----:B------:R-:W-:-:S03]  /*2f210*/  LEA.HI.X.SX32 R229, R5, R133, 0x2, P2 ;  /* 0x0000008505e57211 */ /* 0x000fc600010f16ff */
[----:B------:R-:W3:Y:S04]  /*2f220*/  LDL.LU R4, [R1+0x3f0] ;  /* 0x0003f00001047983 */ /* 0x000ee80000300800 */
[----:B------:R1:W-:Y:S01]  /*2f230*/  STL.64 [R1+0xb80], R222 ;  /* 0x000b80de01007387 */ /* 0x0003e20000100a00 */
[----:B------:R-:W-:-:S03]  /*2f240*/  LEA R226, P1, R7, R143, 0x2 ;  /* 0x0000008f07e27211 */ /* 0x000fc600078210ff */
[----:B------:R-:W3:Y:S01]  /*2f250*/  LDL.LU R5, [R1+0x3ec] ;  /* 0x0003ec0001057983 */ /* 0x000ee20000300800 */
[----:B------:R-:W-:Y:S01]  /*2f260*/  LEA.HI.X.SX32 R227, R7, R133, 0x2, P1 ;  /* 0x0000008507e37211 */ /* 0x000fe200008f16ff */
[----:B-1----:R-:W-:Y:S02]  /*2f270*/  IMAD.MOV.U32 R223, RZ, RZ, R6 ;  /* 0x000000ffffdf7224 */ /* 0x002fe400078e0006 */
[----:B------:R-:W3:Y:S04]  /*2f280*/  LDL.LU R6, [R1+0x3e8] ;  /* 0x0003e80001067983 */ /* 0x000ee80000300800 */
[----:B------:R1:W-:Y:S04]  /*2f290*/  STL.64 [R1+0xb78], R228 ;  /* 0x000b78e401007387 */ /* 0x0003e80000100a00 */
[----:B------:R-:W3:Y:S01]  /*2f2a0*/  LDL.LU R7, [R1+0x3e4] ;  /* 0x0003e40001077983 */ /* 0x000ee20000300800 */
[----:B------:R-:W-:-:S02]  /*2f2b0*/  LEA R222, P0, R240, R143, 0x2 ;  /* 0x0000008ff0de7211 */ /* 0x000fc400078010ff */
[----:B-1----:R-:W-:Y:S01]  /*2f2c0*/  LEA R228, P2, R242, R143, 0x2 ;  /* 0x0000008ff2e47211 */ /* 0x002fe200078410ff */
[----:B------:R-:W-:Y:S02]  /*2f2d0*/  IMAD.MOV.U32 R229, RZ, RZ, R242 ;  /* 0x000000ffffe57224 */ /* 0x000fe400078e00f2 */
[----:B------:R-:W3:Y:S04]  /*2f2e0*/  LDL.LU R242, [R1+0x3dc] ;  /* 0x0003dc0001f27983 */ /* 0x000ee80000300800 */
[----:B------:R1:W-:Y:S01]  /*2f2f0*/  STL.64 [R1+0xb70], R226 ;  /* 0x000b70e201007387 */ /* 0x0003e20000100a00 */
[----:B------:R-:W-:Y:S02]  /*2f300*/  LEA.HI.X.SX32 R229, R229, R133, 0x2, P2 ;  /* 0x00000085e5e57211 */ /* 0x000fe400010f16ff */
[----:B-1----:R-:W-:-:S02]  /*2f310*/  LEA R226, P1, R223, R143, 0x2 ;  /* 0x0000008fdfe27211 */ /* 0x002fc400078210ff */
[----:B------:R-:W-:Y:S02]  /*2f320*/  MOV R227, R223 ;  /* 0x000000df00e37202 */ /* 0x000fe40000000f00 */
[-C--:B------:R-:W-:Y:S02]  /*2f330*/  LEA.HI.X.SX32 R223, R240, R133.reuse, 0x2, P0 ;  /* 0x00000085f0df7211 */ /* 0x080fe400000f16ff */
[----:B------:R-:W3:Y:S01]  /*2f340*/  LDL.LU R240, [R1+0x3d8] ;  /* 0x0003d80001f07983 */ /* 0x000ee20000300800 */
[----:B------:R-:W-:-:S03]  /*2f350*/  LEA.HI.X.SX32 R227, R227, R133, 0x2, P1 ;  /* 0x00000085e3e37211 */ /* 0x000fc600008f16ff */
[----:B------:R2:W-:Y:S04]  /*2f360*/  STL.64 [R1+0xb58], R222 ;  /* 0x000b58de01007387 */ /* 0x0005e80000100a00 */
[----:B------:R4:W-:Y:S04]  /*2f370*/  STL.64 [R1+0xb48], R228 ;  /* 0x000b48e401007387 */ /* 0x0009e80000100a00 */
[----:B------:R1:W-:Y:S01]  /*2f380*/  STL.64 [R1+0xb40], R226 ;  /* 0x000b40e201007387 */ /* 0x0003e20000100a00 */
[----:B--2---:R-:W-:-:S04]  /*2f390*/  LEA R222, P0, R17, R143, 0x2 ;  /* 0x0000008f11de7211 */ /* 0x004fc800078010ff */
[----:B------:R-:W-:Y:S02]  /*2f3a0*/  LEA.HI.X.SX32 R223, R17, R133, 0x2, P0 ;  /* 0x0000008511df7211 */ /* 0x000fe400000f16ff */
[----:B------:R-:W2:Y:S01]  /*2f3b0*/  LDL.LU R17, [R1+0x3a04] ;  /* 0x003a040001117983 */ /* 0x000ea20000300800 */
[----:B----4-:R-:W-:-:S03]  /*2f3c0*/  LEA R228, P2, R16, R143, 0x2 ;  /* 0x0000008f10e47211 */ /* 0x010fc600078410ff */
[----:B------:R3:W-:Y:S01]  /*2f3d0*/  STL.64 [R1+0xb38], R222 ;  /* 0x000b38de01007387 */ /* 0x0007e20000100a00 */
[C---:B-1----:R-:W-:Y:S02]  /*2f3e0*/  LEA R226, P1, R15.reuse, R143, 0x2 ;  /* 0x0000008f0fe27211 */ /* 0x042fe400078210ff */
[-C--:B------:R-:W-:Y:S02]  /*2f3f0*/  LEA.HI.X.SX32 R229, R16, R133.reuse, 0x2, P2 ;  /* 0x0000008510e57211 */ /* 0x080fe400010f16ff */
[----:B------:R-:W4:Y:S01]  /*2f400*/  LDL.LU R16, [R1+0x3a00] ;  /* 0x003a000001107983 */ /* 0x000f220000300800 */
[----:B------:R-:W-:Y:S02]  /*2f410*/  LEA.HI.X.SX32 R227, R15, R133, 0x2, P1 ;  /* 0x000000850fe37211 */ /* 0x000fe400008f16ff */
[C---:B---3--:R-:W-:Y:S01]  /*2f420*/  LEA R222, P0, R14.reuse, R143, 0x2 ;  /* 0x0000008f0ede7211 */ /* 0x048fe200078010ff */
[----:B------:R1:W-:Y:S03]  /*2f430*/  STL.64 [R1+0xb30], R228 ;  /* 0x000b30e401007387 */ /* 0x0003e60000100a00 */
[----:B------:R-:W-:Y:S01]  /*2f440*/  LEA.HI.X.SX32 R223, R14, R133, 0x2, P0 ;  /* 0x000000850edf7211 */ /* 0x000fe200000f16ff */
[----:B------:R-:W3:Y:S04]  /*2f450*/  LDL.LU R15, [R1+0x39fc] ;  /* 0x0039fc00010f7983 */ /* 0x000ee80000300800 */
[----:B------:R1:W-:Y:S04]  /*2f460*/  STL.64 [R1+0xb28], R226 ;  /* 0x000b28e201007387 */ /* 0x0003e80000100a00 */
[----:B------:R-:W2:Y:S01]  /*2f470*/  LDL.LU R14, [R1+0x39f8] ;  /* 0x0039f800010e7983 */ /* 0x000ea20000300800 */
[----:B-1----:R-:W-:-:S03]  /*2f480*/  LEA R228, P2, R13, R143, 0x2 ;  /* 0x0000008f0de47211 */ /* 0x002fc600078410ff */
[----:B------:R1:W-:Y:S01]  /*2f490*/  STL.64 [R1+0xb20], R222 ;  /* 0x000b20de01007387 */ /* 0x0003e20000100a00 */
[----:B------:R-:W-:Y:S02]  /*2f4a0*/  LEA.HI.X.SX32 R229, R13, R133, 0x2, P2 ;  /* 0x000000850de57211 */ /* 0x000fe400010f16ff */
[C---:B------:R-:W-:Y:S01]  /*2f4b0*/  LEA R226, P1, R12.reuse, R143, 0x2 ;  /* 0x0000008f0ce27211 */ /* 0x040fe200078210ff */
[----:B------:R-:W2:Y:S03]  /*2f4c0*/  LDL.LU R13, [R1+0x39f4] ;  /* 0x0039f400010d7983 */ /* 0x000ea60000300800 */
[----:B------:R-:W-:Y:S01]  /*2f4d0*/  LEA.HI.X.SX32 R227, R12, R133, 0x2, P1 ;  /* 0x000000850ce37211 */ /* 0x000fe200008f16ff */
[----:B------:R1:W-:Y:S04]  /*2f4e0*/  STL.64 [R1+0xb18], R228 ;  /* 0x000b18e401007387 */ /* 0x0003e80000100a00 */
[----:B------:R-:W2:Y:S01]  /*2f4f0*/  LDL.LU R12, [R1+0x39f0] ;  /* 0x0039f000010c7983 */ /* 0x000ea20000300800 */
[----:B-1----:R-:W-:-:S03]  /*2f500*/  LEA R222, P0, R11, R143, 0x2 ;  /* 0x0000008f0bde7211 */ /* 0x002fc600078010ff */
[----:B------:R1:W-:Y:S01]  /*2f510*/  STL.64 [R1+0xb10], R226 ;  /* 0x000b10e201007387 */ /* 0x0003e20000100a00 */
[C---:B------:R-:W-:Y:S02]  /*2f520*/  LEA R228, P2, R10.reuse, R143, 0x2 ;  /* 0x0000008f0ae47211 */ /* 0x040fe400078410ff */
[-C--:B------:R-:W-:Y:S02]  /*2f530*/  LEA.HI.X.SX32 R223, R11, R133.reuse, 0x2, P0 ;  /* 0x000000850bdf7211 */ /* 0x080fe400000f16ff */
[----:B------:R-:W-:Y:S01]  /*2f540*/  LEA.HI.X.SX32 R229, R10, R133, 0x2, P2 ;  /* 0x000000850ae57211 */ /* 0x000fe200010f16ff */
[----:B------:R-:W2:Y:S04]  /*2f550*/  LDL.LU R11, [R1+0x39ec] ;  /* 0x0039ec00010b7983 */ /* 0x000ea80000300800 */
[----:B------:R1:W-:Y:S04]  /*2f560*/  STL.64 [R1+0xb08], R222 ;  /* 0x000b08de01007387 */ /* 0x0003e80000100a00 */
[----:B------:R-:W2:Y:S01]  /*2f570*/  LDL.LU R10, [R1+0x39e8] ;  /* 0x0039e800010a7983 */ /* 0x000ea20000300800 */
[----:B-1----:R-:W-:-:S03]  /*2f580*/  LEA R226, P1, R9, R143, 0x2 ;  /* 0x0000008f09e27211 */ /* 0x002fc600078210ff */
[----:B------:R1:W-:Y:S01]  /*2f590*/  STL.64 [R1+0xb00], R228 ;  /* 0x000b00e401007387 */ /* 0x0003e20000100a00 */
[----:B------:R-:W-:Y:S02]  /*2f5a0*/  LEA.HI.X.SX32 R227, R9, R133, 0x2, P1 ;  /* 0x0000008509e37211 */ /* 0x000fe400008f16ff */
[C---:B------:R-:W-:Y:S01]  /*2f5b0*/  LEA R222, P0, R8.reuse, R143, 0x2 ;  /* 0x0000008f08de7211 */ /* 0x040fe200078010ff */
[----:B------:R-:W2:Y:S03]  /*2f5c0*/  LDL.LU R9, [R1+0x39e4] ;  /* 0x0039e40001097983 */ /* 0x000ea60000300800 */
[----:B------:R-:W-:Y:S02]  /*2f5d0*/  LEA.HI.X.SX32 R223, R8, R133, 0x2, P0 ;  /* 0x0000008508df7211 */ /* 0x000fe400000f16ff */
[C---:B-1----:R-:W-:Y:S01]  /*2f5e0*/  LEA R228, P2, R4.reuse, R143, 0x2 ;  /* 0x0000008f04e47211 */ /* 0x042fe200078410ff */
[----:B------:R1:W-:Y:S03]  /*2f5f0*/  STL.64 [R1+0xaf8], R226 ;  /* 0x000af8e201007387 */ /* 0x0003e60000100a00 */
[----:B------:R-:W-:Y:S01]  /*2f600*/  LEA.HI.X.SX32 R229, R4, R133, 0x2, P2 ;  /* 0x0000008504e57211 */ /* 0x000fe200010f16ff */
[----:B------:R-:W2:Y:S04]  /*2f610*/  LDL.LU R8, [R1+0x39e0] ;  /* 0x0039e00001087983 */ /* 0x000ea80000300800 */
[----:B------:R1:W-:Y:S02]  /*2f620*/  STL.64 [R1+0xaf0], R222 ;  /* 0x000af0de01007387 */ /* 0x0003e40000100a00 */
[----:B-1----:R-:W-:-:S02]  /*2f630*/  LEA R226, P1, R5, R143, 0x2 ;  /* 0x0000008f05e27211 */ /* 0x002fc400078210ff */
[----:B------:R-:W2:Y:S02]  /*2f640*/  LDL.LU R4, [R1+0x39dc] ;  /* 0x0039dc0001047983 */ /* 0x000ea40000300800 */
[----:B------:R-:W-:Y:S02]  /*2f650*/  LEA.HI.X.SX32 R227, R5, R133, 0x2, P1 ;  /* 0x0000008505e37211 */ /* 0x000fe400008f16ff */
[----:B------:R1:W-:Y:S01]  /*2f660*/  STL.64 [R1+0xae8], R228 ;  /* 0x000ae8e401007387 */ /* 0x0003e20000100a00 */
[----:B------:R-:W-:-:S03]  /*2f670*/  LEA R222, P0, R6, R143, 0x2 ;  /* 0x0000008f06de7211 */ /* 0x000fc600078010ff */
[----:B------:R-:W3:Y:S01]  /*2f680*/  LDL.LU R5, [R1+0x39d8] ;  /* 0x0039d80001057983 */ /* 0x000ee20000300800 */
[----:B------:R-:W-:-:S03]  /*2f690*/  LEA.HI.X.SX32 R223, R6, R133, 0x2, P0 ;  /* 0x0000008506df7211 */ /* 0x000fc600000f16ff */
[----:B------:R1:W-:Y:S02]  /*2f6a0*/  STL.64 [R1+0xae0], R226 ;  /* 0x000ae0e201007387 */ /* 0x0003e40000100a00 */
[C---:B-1----:R-:W-:Y:S02]  /*2f6b0*/  LEA R228, P2, R7.reuse, R143, 0x2 ;  /* 0x0000008f07e47211 */ /* 0x042fe400078410ff */
[----:B------:R-:W4:Y:S02]  /*2f6c0*/  LDL.LU R6, [R1+0x39d4] ;  /* 0x0039d40001067983 */ /* 0x000f240000300800 */
[----:B------:R-:W-:Y:S02]  /*2f6d0*/  LEA.HI.X.SX32 R229, R7, R133, 0x2, P2 ;  /* 0x0000008507e57211 */ /* 0x000fe400010f16ff */
[----:B------:R1:W-:Y:S04]  /*2f6e0*/  STL.64 [R1+0xad8], R222 ;  /* 0x000ad8de01007387 */ /* 0x0003e80000100a00 */
[----:B------:R-:W4:Y:S01]  /*2f6f0*/  LDL.LU R7, [R1+0x39d0] ;  /* 0x0039d00001077983 */ /* 0x000f220000300800 */
[----:B------:R-:W-:-:S04]  /*2f700*/  LEA R226, P1, R242, R143, 0x2 ;  /* 0x0000008ff2e27211 */ /* 0x000fc800078210ff */
[----:B------:R-:W-:Y:S01]  /*2f710*/  LEA.HI.X.SX32 R227, R242, R133, 0x2, P1 ;  /* 0x00000085f2e37211 */ /* 0x000fe200008f16ff */
[----:B------:R2:W-:Y:S04]  /*2f720*/  STL.64 [R1+0xad0], R228 ;  /* 0x000ad0e401007387 */ /* 0x0005e80000100a00 */
[----:B------:R3:W-:Y:S01]  /*2f730*/  STL.64 [R1+0xac8], R226 ;  /* 0x000ac8e201007387 */ /* 0x0007e20000100a00 */
[----:B-1----:R-:W-:-:S04]  /*2f740*/  LEA R222, P0, R240, R143, 0x2 ;  /* 0x0000008ff0de7211 */ /* 0x002fc800078010ff */
[----:B------:R-:W-:-:S05]  /*2f750*/  LEA.HI.X.SX32 R223, R240, R133, 0x2, P0 ;  /* 0x00000085f0df7211 */ /* 0x000fca00000f16ff */
[----:B------:R4:W-:Y:S01]  /*2f760*/  STL.64 [R1+0xac0], R222 ;  /* 0x000ac0de01007387 */ /* 0x0009e20000100a00 */
[----:B--2---:R-:W-:-:S04]  /*2f770*/  LEA R228, P2, R4, R143, 0x2 ;  /* 0x0000008f04e47211 */ /* 0x004fc800078410ff */
[----:B------:R-:W-:Y:S02]  /*2f780*/  LEA.HI.X.SX32 R229, R4, R133, 0x2, P2 ;  /* 0x0000008504e57211 */ /* 0x000fe400010f16ff */
[----:B------:R1:W5:Y:S01]  /*2f790*/  LDL.LU R4, [R1+0x39cc] ;  /* 0x0039cc0001047983 */ /* 0x0003620000300800 */
[----:B---3--:R-:W-:-:S03]  /*2f7a0*/  LEA R226, P1, R5, R143, 0x2 ;  /* 0x0000008f05e27211 */ /* 0x008fc600078210ff */
[----:B------:R2:W-:Y:S01]  /*2f7b0*/  STL.64 [R1+0xab8], R228 ;  /* 0x000ab8e401007387 */ /* 0x0005e20000100a00 */
[----:B------:R-:W-:-:S03]  /*2f7c0*/  LEA.HI.X.SX32 R227, R5, R133, 0x2, P1 ;  /* 0x0000008505e37211 */ /* 0x000fc600008f16ff */
[----:B------:R1:W5:Y:S01]  /*2f7d0*/  LDL.LU R5, [R1+0x39c8] ;  /* 0x0039c80001057983 */ /* 0x0003620000300800 */
[----:B----4-:R-:W-:-:S03]  /*2f7e0*/  LEA R222, P0, R6, R143, 0x2 ;  /* 0x0000008f06de7211 */ /* 0x010fc600078010ff */
[----:B------:R3:W-:Y:S01]  /*2f7f0*/  STL.64 [R1+0xab0], R226 ;  /* 0x000ab0e201007387 */ /* 0x0007e20000100a00 */
[----:B------:R-:W-:-:S03]  /*2f800*/  LEA.HI.X.SX32 R223, R6, R133, 0x2, P0 ;  /* 0x0000008506df7211 */ /* 0x000fc600000f16ff */
[----:B------:R1:W5:Y:S01]  /*2f810*/  LDL.LU R6, [R1+0x39c4] ;  /* 0x0039c40001067983 */ /* 0x0003620000300800 */
[----:B--2---:R-:W-:-:S03]  /*2f820*/  LEA R228, P2, R7, R143, 0x2 ;  /* 0x0000008f07e47211 */ /* 0x004fc600078410ff */
[----:B------:R2:W-:Y:S01]  /*2f830*/  STL.64 [R1+0xaa8], R222 ;  /* 0x000aa8de01007387 */ /* 0x0005e20000100a00 */
[----:B------:R-:W-:Y:S02]  /*2f840*/  LEA.HI.X.SX32 R229, R7, R133, 0x2, P2 ;  /* 0x0000008507e57211 */ /* 0x000fe400010f16ff */
[C---:B---3--:R-:W-:Y:S01]  /*2f850*/  LEA R226, P1, R8.reuse, R143, 0x2 ;  /* 0x0000008f08e27211 */ /* 0x048fe200078210ff */
[----:B------:R1:W5:Y:S03]  /*2f860*/  LDL.LU R7, [R1+0x39c0] ;  /* 0x0039c00001077983 */ /* 0x0003660000300800 */
[----:B------:R-:W-:Y:S01]  /*2f870*/  LEA.HI.X.SX32 R227, R8, R133, 0x2, P1 ;  /* 0x0000008508e37211 */ /* 0x000fe200008f16ff */
[----:B------:R3:W-:Y:S01]  /*2f880*/  STL.64 [R1+0xaa0], R228 ;  /* 0x000aa0e401007387 */ /* 0x0007e20000100a00 */
[----:B--2---:R-:W-:-:S03]  /*2f890*/  LEA R222, P0, R9, R143, 0x2 ;  /* 0x0000008f09de7211 */ /* 0x004fc600078010ff */
[----:B------:R1:W5:Y:S01]  /*2f8a0*/  LDL.LU R8, [R1+0x39bc] ;  /* 0x0039bc0001087983 */ /* 0x0003620000300800 */
[----:B------:R-:W-:-:S03]  /*2f8b0*/  LEA.HI.X.SX32 R223, R9, R133, 0x2, P0 ;  /* 0x0000008509df7211 */ /* 0x000fc600000f16ff */
[----:B------:R2:W-:Y:S01]  /*2f8c0*/  STL.64 [R1+0xa98], R226 ;  /* 0x000a98e201007387 */ /* 0x0005e20000100a00 */
[----:B---3--:R-:W-:-:S03]  /*2f8d0*/  LEA R228, P2, R10, R143, 0x2 ;  /* 0x0000008f0ae47211 */ /* 0x008fc600078410ff */
[----:B------:R1:W5:Y:S01]  /*2f8e0*/  LDL.LU R9, [R1+0x39b8] ;  /* 0x0039b80001097983 */ /* 0x0003620000300800 */
[----:B------:R-:W-:-:S03]  /*2f8f0*/  LEA.HI.X.SX32 R229, R10, R133, 0x2, P2 ;  /* 0x000000850ae57211 */ /* 0x000fc600010f16ff */
        /* <DEDUP_REMOVED lines=705> */
[----:B--2---:R-:W-:Y:S01]  /*32510*/  LEA R228, P2, R0, R143, 0x2 ;  /* 0x0000008f00e47211 */ /* 0x004fe200078410ff */
[----:B------:R-:W-:Y:S02]  /*32520*/  IMAD R199, R200, c[0x0][0x190], RZ ;  /* 0x00006400c8c77a24 */ /* 0x000fe400078e02ff */
[----:B------:R1:W5:Y:S01]  /*32530*/  LDL.LU R196, [R1+0x36f4] ;  /* 0x0036f40001c47983 */ /* 0x0003620000300800 */
[----:B------:R-:W-:-:S03]  /*32540*/  LEA.HI.X.SX32 R229, R0, R133, 0x2, P2 ;  /* 0x0000008500e57211 */ /* 0x000fc600010f16ff */
[----:B------:R2:W-:Y:S01]  /*32550*/  STL.64 [R1+0x4d8], R222 ;  /* 0x0004d8de01007387 */ /* 0x0005e20000100a00 */
[----:B---3--:R-:W-:Y:S01]  /*32560*/  LEA R226, P1, R197, R143, 0x2 ;  /* 0x0000008fc5e27211 */ /* 0x008fe200078210ff */
[----:B------:R-:W-:Y:S02]  /*32570*/  IMAD R200, R203, c[0x0][0x190], RZ ;  /* 0x00006400cbc87a24 */ /* 0x000fe400078e02ff */
        /* <DEDUP_REMOVED lines=8> */
[----:B------:R-:W-:Y:S02]  /*32600*/  LEA.HI.X.SX32 R229, R199, R133, 0x2, P2 ;  /* 0x00000085c7e57211 */ /* 0x000fe400010f16ff */
[----:B--2---:R-:W-:Y:S01]  /*32610*/  LEA R226, P1, R200, R143, 0x2 ;  /* 0x0000008fc8e27211 */ /* 0x004fe200078210ff */
[----:B------:R2:W-:Y:S01]  /*32620*/  STL.64 [R1+0x4c0], R222 ;  /* 0x0004c0de01007387 */ /* 0x0005e20000100a00 */
[----:B------:R-:W-:-:S02]  /*32630*/  IMAD R203, R204, c[0x0][0x190], RZ ;  /* 0x00006400cccb7a24 */ /* 0x000fc400078e02ff */
[----:B------:R-:W-:Y:S01]  /*32640*/  LEA.HI.X.SX32 R227, R200, R133, 0x2, P1 ;  /* 0x00000085c8e37211 */ /* 0x000fe200008f16ff */
[----:B------:R1:W5:Y:S01]  /*32650*/  LDL.LU R199, [R1+0x36e8] ;  /* 0x0036e80001c77983 */ /* 0x0003620000300800 */
[----:B------:R-:W-:-:S03]  /*32660*/  IMAD R204, R207, c[0x0][0x190], RZ ;  /* 0x00006400cfcc7a24 */ /* 0x000fc600078e02ff */
        /* <DEDUP_REMOVED lines=15> */
[----:B------:R-:W-:Y:S01]  /*32760*/  IMAD R207, R208, c[0x0][0x190], RZ ;  /* 0x00006400d0cf7a24 */ /* 0x000fe200078e02ff */
[----:B------:R-:W-:Y:S02]  /*32770*/  LEA.HI.X.SX32 R223, R204, R133, 0x2, P0 ;  /* 0x00000085ccdf7211 */ /* 0x000fe400000f16ff */
[----:B------:R3:W-:Y:S01]  /*32780*/  STL.64 [R1+0x498], R226 ;  /* 0x000498e201007387 */ /* 0x0007e20000100a00 */
[----:B--2---:R-:W-:Y:S01]  /*32790*/  LEA R228, P2, R205, R143, 0x2 ;  /* 0x0000008fcde47211 */ /* 0x004fe200078410ff */
[----:B------:R-:W-:Y:S02]  /*327a0*/  IMAD R208, R211, c[0x0][0x190], RZ ;  /* 0x00006400d3d07a24 */ /* 0x000fe400078e02ff */
[----:B------:R1:W5:Y:S01]  /*327b0*/  LDL.LU R204, [R1+0x36d4] ;  /* 0x0036d40001cc7983 */ /* 0x0003620000300800 */
[----:B------:R-:W-:Y:S02]  /*327c0*/  LEA.HI.X.SX32 R229, R205, R133, 0x2, P2 ;  /* 0x00000085cde57211 */ /* 0x000fe400010f16ff */
[C---:B---3--:R-:W-:Y:S01]  /*327d0*/  LEA R226, P1, R206.reuse, R143, 0x2 ;  /* 0x0000008fcee27211 */ /* 0x048fe200078210ff */
[----:B------:R2:W-:Y:S03]  /*327e0*/  STL.64 [R1+0x490], R222 ;  /* 0x000490de01007387 */ /* 0x0005e60000100a00 */
[----:B------:R-:W-:Y:S01]  /*327f0*/  LEA.HI.X.SX32 R227, R206, R133, 0x2, P1 ;  /* 0x00000085cee37211 */ /* 0x000fe200008f16ff */
[----:B------:R1:W5:Y:S04]  /*32800*/  LDL.LU R205, [R1+0x36d0] ;  /* 0x0036d00001cd7983 */ /* 0x0003680000300800 */
[----:B------:R3:W-:Y:S01]  /*32810*/  STL.64 [R1+0x488], R228 ;  /* 0x000488e401007387 */ /* 0x0007e20000100a00 */
[----:B--2---:R-:W-:-:S03]  /*32820*/  LEA R222, P0, R207, R143, 0x2 ;  /* 0x0000008fcfde7211 */ /* 0x004fc600078010ff */
[----:B------:R1:W5:Y:S01]  /*32830*/  LDL.LU R206, [R1+0x36cc] ;  /* 0x0036cc0001ce7983 */ /* 0x0003620000300800 */
[----:B------:R-:W-:-:S03]  /*32840*/  LEA.HI.X.SX32 R223, R207, R133, 0x2, P0 ;  /* 0x00000085cfdf7211 */ /* 0x000fc600000f16ff */
[----:B------:R2:W-:Y:S01]  /*32850*/  STL.64 [R1+0x480], R226 ;  /* 0x000480e201007387 */ /* 0x0005e20000100a00 */
[----:B---3--:R-:W-:Y:S01]  /*32860*/  LEA R228, P2, R208, R143, 0x2 ;  /* 0x0000008fd0e47211 */ /* 0x008fe200078410ff */
[----:B------:R-:W-:Y:S02]  /*32870*/  IMAD R211, R212, c[0x0][0x190], RZ ;  /* 0x00006400d4d37a24 */ /* 0x000fe400078e02ff */
        /* <DEDUP_REMOVED lines=21> */
[----:B--2---:R-:W-:-:S03]  /*329d0*/  LEA R222, P0, R213, R143, 0x2 ;  /* 0x0000008fd5de7211 */ /* 0x004fc600078010ff */
[----:B------:R1:W5:Y:S01]  /*329e0*/  LDL.LU R212, [R1+0x36b4] ;  /* 0x0036b40001d47983 */ /* 0x0003620000300800 */
[----:B------:R-:W-:Y:S01]  /*329f0*/  IMAD R216, R219, c[0x0][0x190], RZ ;  /* 0x00006400dbd87a24 */ /* 0x000fe200078e02ff */
[----:B------:R-:W-:Y:S02]  /*32a00*/  LEA.HI.X.SX32 R223, R213, R133, 0x2, P0 ;  /* 0x00000085d5df7211 */ /* 0x000fe400000f16ff */
        /* <DEDUP_REMOVED lines=32> */
[C---:B--2---:R-:W-:Y:S01]  /*32c10*/  LEA R226, P1, R221.reuse, R143, 0x2 ;  /* 0x0000008fdde27211 */ /* 0x044fe200078210ff */
[----:B------:R-:W-:Y:S02]  /*32c20*/  IMAD R225, R234, c[0x0][0x190], RZ ;  /* 0x00006400eae17a24 */ /* 0x000fe400078e02ff */
[----:B------:R1:W5:Y:S01]  /*32c30*/  LDL.LU R220, [R1+0x3694] ;  /* 0x0036940001dc7983 */ /* 0x0003620000300800 */
[----:B------:R-:W-:Y:S01]  /*32c40*/  LEA.HI.X.SX32 R227, R221, R133, 0x2, P1 ;  /* 0x00000085dde37211 */ /* 0x000fe200008f16ff */
[----:B------:R-:W-:Y:S02]  /*32c50*/  IMAD R237, R237, c[0x0][0x190], RZ ;  /* 0x00006400eded7a24 */ /* 0x000fe400078e02ff */
[----:B------:R2:W-:Y:S01]  /*32c60*/  STL.64 [R1+0x410], R228 ;  /* 0x000410e401007387 */ /* 0x0005e20000100a00 */
[----:B---3--:R-:W-:-:S03]  /*32c70*/  LEA R222, P0, R233, R143, 0x2 ;  /* 0x0000008fe9de7211 */ /* 0x008fc600078010ff */
[----:B------:R1:W5:Y:S01]  /*32c80*/  LDL.LU R221, [R1+0x3690] ;  /* 0x0036900001dd7983 */ /* 0x0003620000300800 */
[----:B------:R-:W-:-:S03]  /*32c90*/  LEA.HI.X.SX32 R223, R233, R133, 0x2, P0 ;  /* 0x00000085e9df7211 */ /* 0x000fc600000f16ff */
[----:B------:R3:W-:Y:S01]  /*32ca0*/  STL.64 [R1+0x408], R226 ;  /* 0x000408e201007387 */ /* 0x0007e20000100a00 */
[CC--:B--2---:R-:W-:Y:S01]  /*32cb0*/  LEA R228, P2, R224.reuse, R143.reuse, 0x2 ;  /* 0x0000008fe0e47211 */ /* 0x0c4fe200078410ff */
[----:B------:R-:W-:Y:S01]  /*32cc0*/  IMAD.MOV.U32 R240, RZ, RZ, R232 ;  /* 0x000000fffff07224 */ /* 0x000fe200078e00e8 */
[----:B------:R-:W-:Y:S01]  /*32cd0*/  LEA R232, P0, R237, R143, 0x2 ;  /* 0x0000008fede87211 */ /* 0x000fe200078010ff */
[----:B------:R-:W-:Y:S01]  /*32ce0*/  IMAD R235, R235, c[0x0][0x190], RZ ;  /* 0x00006400ebeb7a24 */ /* 0x000fe200078e02ff */
[----:B------:R-:W-:Y:S01]  /*32cf0*/  LEA.HI.X.SX32 R229, R224, R133, 0x2, P2 ;  /* 0x00000085e0e57211 */ /* 0x000fe200010f16ff */
[----:B------:R2:W-:Y:S01]  /*32d00*/  STL.64 [R1+0x400], R222 ;  /* 0x000400de01007387 */ /* 0x0005e20000100a00 */
[----:B---3--:R-:W-:Y:S01]  /*32d10*/  LEA R226, P1, R225, R143, 0x2 ;  /* 0x0000008fe1e27211 */ /* 0x008fe200078210ff */
[----:B------:R-:W-:Y:S01]  /*32d20*/  IMAD R252, R252, c[0x0][0x190], RZ ;  /* 0x00006400fcfc7a24 */ /* 0x000fe200078e02ff */
[-C--:B------:R-:W-:Y:S02]  /*32d30*/  LEA.HI.X.SX32 R233, R237, R133.reuse, 0x2, P0 ;  /* 0x00000085ede97211 */ /* 0x080fe400000f16ff */
[----:B------:R-:W-:Y:S01]  /*32d40*/  LEA.HI.X.SX32 R227, R225, R133, 0x2, P1 ;  /* 0x00000085e1e37211 */ /* 0x000fe200008f16ff */
[----:B--2---:R1:W5:Y:S04]  /*32d50*/  LDL.LU.64 R222, [R1+0x3688] ;  /* 0x0036880001de7983 */ /* 0x0043680000300a00 */
[----:B------:R1:W5:Y:S04]  /*32d60*/  LDL.LU R224, [R1+0x3684] ;  /* 0x0036840001e07983 */ /* 0x0003680000300800 */
[----:B------:R2:W-:Y:S04]  /*32d70*/  STL.64 [R1+0x3f8], R228 ;  /* 0x0003f8e401007387 */ /* 0x0005e80000100a00 */
[----:B------:R1:W5:Y:S01]  /*32d80*/  LDL.LU R225, [R1+0x3680] ;  /* 0x0036800001e17983 */ /* 0x0003620000300800 */
[----:B------:R-:W-:-:S03]  /*32d90*/  IMAD R251, R251, c[0x0][0x190], RZ ;  /* 0x00006400fbfb7a24 */ /* 0x000fc600078e02ff */
[----:B------:R3:W-:Y:S01]  /*32da0*/  STL.64 [R1+0x3f0], R226 ;  /* 0x0003f0e201007387 */ /* 0x0007e20000100a00 */
[----:B--2---:R-:W-:-:S03]  /*32db0*/  LEA R228, P2, R235, R143, 0x2 ;  /* 0x0000008febe47211 */ /* 0x004fc600078410ff */
[----:B------:R2:W-:Y:S01]  /*32dc0*/  STL.64 [R1+0x3e8], R232 ;  /* 0x0003e8e801007387 */ /* 0x0005e20000100a00 */
[----:B------:R-:W-:Y:S01]  /*32dd0*/  IMAD R250, R250, c[0x0][0x190], RZ ;  /* 0x00006400fafa7a24 */ /* 0x000fe200078e02ff */
[----:B------:R-:W-:Y:S02]  /*32de0*/  LEA.HI.X.SX32 R229, R235, R133, 0x2, P2 ;  /* 0x00000085ebe57211 */ /* 0x000fe400010f16ff */
[----:B---3--:R-:W-:-:S03]  /*32df0*/  LEA R226, P1, R231, R143, 0x2 ;  /* 0x0000008fe7e27211 */ /* 0x008fc600078210ff */
[----:B------:R3:W-:Y:S01]  /*32e00*/  STL.64 [R1+0x3e0], R228 ;  /* 0x0003e0e401007387 */ /* 0x0007e20000100a00 */
[C---:B--2---:R-:W-:Y:S02]  /*32e10*/  LEA R232, P0, R252.reuse, R143, 0x2 ;  /* 0x0000008ffce87211 */ /* 0x044fe400078010ff */
[-C--:B------:R-:W-:Y:S01]  /*32e20*/  LEA.HI.X.SX32 R227, R231, R133.reuse, 0x2, P1 ;  /* 0x00000085e7e37211 */ /* 0x080fe200008f16ff */
[----:B------:R-:W-:Y:S01]  /*32e30*/  IMAD R249, R249, c[0x0][0x190], RZ ;  /* 0x00006400f9f97a24 */ /* 0x000fe200078e02ff */
[----:B------:R-:W-:Y:S01]  /*32e40*/  LEA.HI.X.SX32 R233, R252, R133, 0x2, P0 ;  /* 0x00000085fce97211 */ /* 0x000fe200000f16ff */
[----:B------:R-:W-:Y:S01]  /*32e50*/  IMAD.MOV.U32 R0, RZ, RZ, R230 ;  /* 0x000000ffff007224 */ /* 0x000fe200078e00e6 */
[-C--:B------:R-:W-:Y:S01]  /*32e60*/  LEA R230, P1, R250, R143.reuse, 0x2 ;  /* 0x0000008ffae67211 */ /* 0x080fe200078210ff */
[----:B------:R-:W-:Y:S01]  /*32e70*/  IMAD R247, R247, c[0x0][0x190], RZ ;  /* 0x00006400f7f77a24 */ /* 0x000fe200078e02ff */
[----:B---3--:R-:W-:Y:S01]  /*32e80*/  LEA R228, P2, R251, R143, 0x2 ;  /* 0x0000008ffbe47211 */ /* 0x008fe200078410ff */
[----:B------:R-:W-:Y:S01]  /*32e90*/  IMAD R234, R243, c[0x0][0x190], RZ ;  /* 0x00006400f3ea7a24 */ /* 0x000fe200078e02ff */
[----:B------:R2:W-:Y:S01]  /*32ea0*/  STL.64 [R1+0x3d8], R226 ;  /* 0x0003d8e201007387 */ /* 0x0005e20000100a00 */
[----:B------:R-:W-:Y:S01]  /*32eb0*/  IMAD R176, R176, c[0x0][0x190], RZ ;  /* 0x00006400b0b07a24 */ /* 0x000fe200078e02ff */
[-C--:B------:R-:W-:Y:S01]  /*32ec0*/  LEA.HI.X.SX32 R229, R251, R133.reuse, 0x2, P2 ;  /* 0x00000085fbe57211 */ /* 0x080fe200010f16ff */
[----:B------:R-:W-:Y:S01]  /*32ed0*/  IMAD.MOV.U32 R251, RZ, RZ, R234 ;  /* 0x000000fffffb7224 */ /* 0x000fe200078e00ea */
[----:B------:R-:W-:Y:S01]  /*32ee0*/  LEA.HI.X.SX32 R231, R250, R133, 0x2, P1 ;  /* 0x00000085fae77211 */ /* 0x000fe200008f16ff */
[----:B------:R-:W-:Y:S01]  /*32ef0*/  IMAD.MOV.U32 R250, RZ, RZ, R236 ;  /* 0x000000fffffa7224 */ /* 0x000fe200078e00ec */
[----:B------:R-:W-:-:S02]  /*32f00*/  LEA R234, P2, R247, R143, 0x2 ;  /* 0x0000008ff7ea7211 */ /* 0x000fc400078410ff */
[C---:B------:R-:W-:Y:S01]  /*32f10*/  LEA R236, P1, R176.reuse, R143, 0x2 ;  /* 0x0000008fb0ec7211 */ /* 0x040fe200078210ff */
[----:B--2---:R1:W5:Y:S04]  /*32f20*/  LDL.LU.64 R226, [R1+0x3678] ;  /* 0x0036780001e27983 */ /* 0x0043680000300a00 */
[----:B------:R2:W-:Y:S01]  /*32f30*/  STL.64 [R1+0x3d0], R232 ;  /* 0x0003d0e801007387 */ /* 0x0005e20000100a00 */
[-C--:B------:R-:W-:Y:S02]  /*32f40*/  LEA.HI.X.SX32 R235, R247, R133.reuse, 0x2, P2 ;  /* 0x00000085f7eb7211 */ /* 0x080fe400010f16ff */
[----:B------:R-:W-:Y:S01]  /*32f50*/  LEA.HI.X.SX32 R237, R176, R133, 0x2, P1 ;  /* 0x00000085b0ed7211 */ /* 0x000fe200008f16ff */
[----:B------:R3:W-:Y:S01]  /*32f60*/  STL.64 [R1+0x3c8], R228 ;  /* 0x0003c8e401007387 */ /* 0x0007e20000100a00 */
[----:B--2---:R-:W-:-:S04]  /*32f70*/  LEA R232, P0, R249, R143, 0x2 ;  /* 0x0000008ff9e87211 */ /* 0x004fc800078010ff */
[----:B------:R-:W-:Y:S01]  /*32f80*/  LEA.HI.X.SX32 R233, R249, R133, 0x2, P0 ;  /* 0x00000085f9e97211 */ /* 0x000fe200000f16ff */
[----:B---3--:R1:W5:Y:S04]  /*32f90*/  LDL.LU.64 R228, [R1+0x3670] ;  /* 0x0036700001e47983 */ /* 0x0083680000300a00 */
[----:B------:R2:W-:Y:S04]  /*32fa0*/  STL.64 [R1+0x3c0], R230 ;  /* 0x0003c0e601007387 */ /* 0x0005e80000100a00 */
[----:B--2---:R1:W5:Y:S04]  /*32fb0*/  LDL.LU.64 R230, [R1+0x3668] ;  /* 0x0036680001e67983 */ /* 0x0043680000300a00 */
[----:B------:R-:W-:Y:S04]  /*32fc0*/  STL.64 [R1+0x368], R232 ;  /* 0x000368e801007387 */ /* 0x000fe80000100a00 */
[----:B------:R-:W-:Y:S04]  /*32fd0*/  STL.64 [R1+0x360], R234 ;  /* 0x000360ea01007387 */ /* 0x000fe80000100a00 */
[----:B------:R2:W-:Y:S04]  /*32fe0*/  STL.64 [R1+0x328], R236 ;  /* 0x000328ec01007387 */ /* 0x0005e80000100a00 */
[----:B--2---:R-:W2:Y:S01]  /*32ff0*/  LDL.LU R237, [R1+0x3660] ;  /* 0x0036600001ed7983 */ /* 0x004ea20000300800 */
[----:B------:R-:W-:-:S02]  /*33000*/  IMAD R177, R177, c[0x0][0x190], RZ ;  /* 0x00006400b1b17a24 */ /* 0x000fc400078e02ff */
[----:B------:R-:W-:-:S03]  /*33010*/  IMAD R180, R180, c[0x0][0x190], RZ ;  /* 0x00006400b4b47a24 */ /* 0x000fc600078e02ff */
[CC--:B------:R-:W-:Y:S02]  /*33020*/  LEA R232, P0, R177.reuse, R143.reuse, 0x2 ;  /* 0x0000008fb1e87211 */ /* 0x0c0fe400078010ff */
[----:B------:R-:W-:Y:S02]  /*33030*/  LEA R236, P1, R180, R143, 0x2 ;  /* 0x0000008fb4ec7211 */ /* 0x000fe400078210ff */
[----:B------:R-:W-:-:S05]  /*33040*/  LEA.HI.X.SX32 R233, R177, R133, 0x2, P0 ;  /* 0x00000085b1e97211 */ /* 0x000fca00000f16ff */
[----:B------:R3:W-:Y:S04]  /*33050*/  STL.64 [R1+0x320], R232 ;  /* 0x000320e801007387 */ /* 0x0007e80000100a00 */
[----:B---3--:R1:W5:Y:S04]  /*33060*/  LDL.LU.64 R232, [R1+0x3658] ;  /* 0x0036580001e87983 */ /* 0x0083680000300a00 */
[----:B------:R3:W-:Y:S04]  /*33070*/  STL [R1+0x2b0], R236 ;  /* 0x0002b0ec01007387 */ /* 0x0007e80000100800 */
[----:B------:R-:W4:Y:S01]  /*33080*/  LDL.LU R252, [R1+0x918] ;  /* 0x0009180001fc7983 */ /* 0x000f220000300800 */
[----:B------:R-:W-:-:S02]  /*33090*/  IMAD R179, R179, c[0x0][0x190], RZ ;  /* 0x00006400b3b37a24 */ /* 0x000fc400078e02ff */
[----:B------:R-:W-:-:S03]  /*330a0*/  IMAD R181, R181, c[0x0][0x190], RZ ;  /* 0x00006400b5b57a24 */ /* 0x000fc600078e02ff */
[-C--:B------:R-:W-:Y:S01]  /*330b0*/  LEA R234, P2, R179, R143.reuse, 0x2 ;  /* 0x0000008fb3ea7211 */ /* 0x080fe200078410ff */
[----:B------:R-:W-:Y:S01]  /*330c0*/  IMAD.MOV.U32 R176, RZ, RZ, R236 ;  /* 0x000000ffffb07224 */ /* 0x000fe200078e00ec */
[----:B---3--:R-:W-:Y:S02]  /*330d0*/  LEA R236, P0, R181, R143, 0x2 ;  /* 0x0000008fb5ec7211 */ /* 0x008fe400078010ff */
[----:B------:R-:W-:Y:S01]  /*330e0*/  LEA.HI.X.SX32 R235, R179, R133, 0x2, P2 ;  /* 0x00000085b3eb7211 */ /* 0x000fe200010f16ff */
[----:B------:R-:W-:Y:S01]  /*330f0*/  IMAD R132, R132, c[0x0][0x190], RZ ;  /* 0x0000640084847a24 */ /* 0x000fe200078e02ff */
[----:B------:R-:W-:Y:S01]  /*33100*/  LEA R242, P2, R240, R143, 0x2 ;  /* 0x0000008ff0f27211 */ /* 0x000fe200078410ff */
[----:B------:R-:W-:Y:S02]  /*33110*/  IMAD R178, R178, c[0x0][0x190], RZ ;  /* 0x00006400b2b27a24 */ /* 0x000fe400078e02ff */
[----:B------:R3:W-:Y:S01]  /*33120*/  STL.64 [R1+0x2b8], R234 ;  /* 0x0002b8ea01007387 */ /* 0x0007e20000100a00 */
[----:B------:R-:W-:-:S03]  /*33130*/  IMAD R142, R142, c[0x0][0x190], RZ ;  /* 0x000064008e8e7a24 */ /* 0x000fc600078e02ff */
[----:B---3--:R1:W5:Y:S01]  /*33140*/  LDL.LU.64 R234, [R1+0x3650] ;  /* 0x0036500001ea7983 */ /* 0x0083620000300a00 */
[----:B------:R-:W-:Y:S02]  /*33150*/  IMAD R241, R241, c[0x0][0x190], RZ ;  /* 0x00006400f1f17a24 */ /* 0x000fe400078e02ff */
[----:B------:R-:W-:Y:S02]  /*33160*/  IMAD R245, R245, c[0x0][0x190], RZ ;  /* 0x00006400f5f57a24 */ /* 0x000fe400078e02ff */
[----:B------:R-:W-:Y:S02]  /*33170*/  IMAD R244, R244, c[0x0][0x190], RZ ;  /* 0x00006400f4f47a24 */ /* 0x000fe400078e02ff */
[----:B------:R-:W-:Y:S02]  /*33180*/  IMAD R246, R246, c[0x0][0x190], RZ ;  /* 0x00006400f6f67a24 */ /* 0x000fe400078e02ff */
[----:B------:R-:W-:Y:S02]  /*33190*/  IMAD R248, R248, c[0x0][0x190], RZ ;  /* 0x00006400f8f87a24 */ /* 0x000fe400078e02ff */
[----:B------:R-:W-:-:S02]  /*331a0*/  IMAD.MOV.U32 R247, RZ, RZ, c[0x0][0x180] ;  /* 0x00006000fff77624 */ /* 0x000fc400078e00ff */
[----:B--2---:R-:W-:Y:S01]  /*331b0*/  IMAD.MOV.U32 R177, RZ, RZ, R237 ;  /* 0x000000ffffb17224 */ /* 0x004fe200078e00ed */
[-C--:B------:R-:W-:Y:S02]  /*331c0*/  LEA.HI.X.SX32 R177, R180, R133.reuse, 0x2, P1 ;  /* 0x00000085b4b17211 */ /* 0x080fe400008f16ff */
[----:B------:R-:W-:-:S03]  /*331d0*/  LEA.HI.X.SX32 R237, R181, R133, 0x2, P0 ;  /* 0x00000085b5ed7211 */ /* 0x000fc600000f16ff */
[----:B------:R2:W-:Y:S01]  /*331e0*/  STL [R1+0x2b4], R177 ;  /* 0x0002b4b101007387 */ /* 0x0005e20000100800 */
[----:B------:R-:W-:Y:S01]  /*331f0*/  LEA R176, P1, R132, R143, 0x2 ;  /* 0x0000008f84b07211 */ /* 0x000fe200078210ff */
[----:B------:R-:W-:Y:S02]  /*33200*/  IMAD.MOV.U32 R180, RZ, RZ, R242 ;  /* 0x000000ffffb47224 */ /* 0x000fe400078e00f2 */
[----:B------:R3:W-:Y:S01]  /*33210*/  STL.64 [R1+0x2a8], R236 ;  /* 0x0002a8ec01007387 */ /* 0x0007e20000100a00 */
[----:B------:R-:W-:Y:S01]  /*33220*/  IMAD.MOV.U32 R181, RZ, RZ, R243 ;  /* 0x000000ffffb57224 */ /* 0x000fe200078e00f3 */
[-C--:B------:R-:W-:Y:S02]  /*33230*/  LEA.HI.X.SX32 R181, R240, R133.reuse, 0x2, P2 ;  /* 0x00000085f0b57211 */ /* 0x080fe400010f16ff */
[----:B--2---:R-:W-:Y:S01]  /*33240*/  LEA.HI.X.SX32 R177, R132, R133, 0x2, P1 ;  /* 0x0000008584b17211 */ /* 0x004fe200008f16ff */
[----:B---3--:R1:W5:Y:S04]  /*33250*/  LDL.LU.64 R236, [R1+0x3648] ;  /* 0x0036480001ec7983 */ /* 0x0083680000300a00 */
[----:B------:R2:W-:Y:S01]  /*33260*/  STL [R1+0x2a0], R242 ;  /* 0x0002a0f201007387 */ /* 0x0005e20000100800 */
[----:B------:R-:W-:-:S02]  /*33270*/  LEA R180, P2, R142, R143, 0x2 ;  /* 0x0000008f8eb47211 */ /* 0x000fc400078410ff */
[C---:B--2---:R-:W-:Y:S01]  /*33280*/  LEA R242, P0, R178.reuse, R143, 0x2 ;  /* 0x0000008fb2f27211 */ /* 0x044fe200078010ff */
[----:B------:R2:W-:Y:S03]  /*33290*/  STL [R1+0x2a4], R181 ;  /* 0x0002a4b501007387 */ /* 0x0005e60000100800 */
[-C--:B------:R-:W-:Y:S01]  /*332a0*/  LEA.HI.X.SX32 R243, R178, R133.reuse, 0x2, P0 ;  /* 0x00000085b2f37211 */ /* 0x080fe200000f16ff */
[----:B------:R3:W-:Y:S04]  /*332b0*/  STL.64 [R1+0x288], R176 ;  /* 0x000288b001007387 */ /* 0x0007e80000100a00 */
[----:B------:R1:W-:Y:S01]  /*332c0*/  STL.64 [R1+0x280], R242 ;  /* 0x000280f201007387 */ /* 0x0003e20000100a00 */
[----:B--2---:R-:W-:-:S02]  /*332d0*/  LEA.HI.X.SX32 R181, R142, R133, 0x2, P2 ;  /* 0x000000858eb57211 */ /* 0x004fc400010f16ff */
[-C--:B------:R-:W-:Y:S02]  /*332e0*/  LEA R240, P2, R0, R143.reuse, 0x2 ;  /* 0x0000008f00f07211 */ /* 0x080fe400078410ff */
[CC--:B---3--:R-:W-:Y:S02]  /*332f0*/  LEA R176, P1, R250.reuse, R143.reuse, 0x2 ;  /* 0x0000008ffab07211 */ /* 0x0c8fe400078210ff */
[C---:B-1----:R-:W-:Y:S02]  /*33300*/  LEA R242, P0, R241.reuse, R143, 0x2 ;  /* 0x0000008ff1f27211 */ /* 0x042fe400078010ff */
[-C--:B------:R-:W-:Y:S02]  /*33310*/  LEA.HI.X.SX32 R177, R250, R133.reuse, 0x2, P1 ;  /* 0x00000085fab17211 */ /* 0x080fe400008f16ff */
[-C--:B------:R-:W-:Y:S02]  /*33320*/  LEA.HI.X.SX32 R243, R241, R133.reuse, 0x2, P0 ;  /* 0x00000085f1f37211 */ /* 0x080fe400000f16ff */
[----:B------:R-:W-:Y:S01]  /*33330*/  LEA.HI.X.SX32 R241, R0, R133, 0x2, P2 ;  /* 0x0000008500f17211 */ /* 0x000fe200010f16ff */
[----:B------:R1:W-:Y:S01]  /*33340*/  STL.64 [R1+0x248], R180 ;  /* 0x000248b401007387 */ /* 0x0003e20000100a00 */
[----:B------:R-:W-:-:S03]  /*33350*/  MOV R0, c[0x0][0x180] ;  /* 0x0000600000007a02 */ /* 0x000fc60000000f00 */
[----:B------:R2:W-:Y:S01]  /*33360*/  STL.64 [R1+0x240], R176 ;  /* 0x000240b001007387 */ /* 0x0005e20000100a00 */
[----:B------:R-:W-:Y:S02]  /*33370*/  IADD3 R0, R0, -0x51, RZ ;  /* 0xffffffaf00007810 */ /* 0x000fe40007ffe0ff */
[-C--:B------:R-:W-:Y:S02]  /*33380*/  LEA R178, P0, R244, R143.reuse, 0x2 ;  /* 0x0000008ff4b27211 */ /* 0x080fe400078010ff */
[-C--:B-1----:R-:W-:Y:S02]  /*33390*/  LEA R180, P1, R251, R143.reuse, 0x2 ;  /* 0x0000008ffbb47211 */ /* 0x082fe400078210ff */
[----:B--2---:R-:W-:Y:S02]  /*333a0*/  LEA R176, P2, R245, R143, 0x2 ;  /* 0x0000008ff5b07211 */ /* 0x004fe400078410ff */
[----:B------:R-:W-:Y:S02]  /*333b0*/  LEA.HI.X.SX32 R181, R251, R133, 0x2, P1 ;  /* 0x00000085fbb57211 */ /* 0x000fe400008f16ff */
[----:B------:R-:W-:-:S02]  /*333c0*/  LEA R142, P1, R246, R143, 0x2 ;  /* 0x0000008ff68e7211 */ /* 0x000fc400078210ff */
[-C--:B------:R-:W-:Y:S02]  /*333d0*/  LEA.HI.X.SX32 R177, R245, R133.reuse, 0x2, P2 ;  /* 0x00000085f5b17211 */ /* 0x080fe400010f16ff */
[----:B------:R-:W-:Y:S01]  /*333e0*/  ISETP.GE.U32.AND P2, PT, R0, 0x7fffff70, PT ;  /* 0x7fffff700000780c */ /* 0x000fe20003f46070 */
[----:B------:R-:W-:Y:S01]  /*333f0*/  IMAD.MOV.U32 R0, RZ, RZ, c[0x0][0x188] ;  /* 0x00006200ff007624 */ /* 0x000fe200078e00ff */
[----:B------:R-:W-:Y:S02]  /*33400*/  LEA.HI.X.SX32 R179, R244, R133, 0x2, P0 ;  /* 0x00000085f4b37211 */ /* 0x000fe400000f16ff */
[----:B------:R-:W-:Y:S02]  /*33410*/  LEA R132, P0, R248, R143, 0x2 ;  /* 0x0000008ff8847211 */ /* 0x000fe400078010ff */
[-C--:B------:R-:W-:Y:S02]  /*33420*/  LEA.HI.X.SX32 R143, R246, R133.reuse, 0x2, P1 ;  /* 0x00000085f68f7211 */ /* 0x080fe400008f16ff */
[----:B----4-:R-:W-:Y:S01]  /*33430*/  ISETP.NE.U32.AND P1, PT, R252, RZ, PT ;  /* 0x000000fffc00720c */ /* 0x010fe20003f25070 */
[----:B------:R-:W-:Y:S01]  /*33440*/  IMAD.SHL.U32 R252, R0, 0x40, RZ ;  /* 0x0000004000fc7824 */ /* 0x000fe200078e00ff */
[----:B------:R-:W-:-:S02]  /*33450*/  LEA.HI.X.SX32 R133, R248, R133, 0x2, P0 ;  /* 0x00000085f8857211 */ /* 0x000fc400000f16ff */
[C---:B------:R-:W-:Y:S02]  /*33460*/  IADD3 R0, R247.reuse, -0x55, RZ ;  /* 0xffffffabf7007810 */ /* 0x040fe40007ffe0ff */
[----:B------:R-:W-:Y:S02]  /*33470*/  IADD3 R244, R247, -0x59, RZ ;  /* 0xffffffa7f7f47810 */ /* 0x000fe40007ffe0ff */
[----:B------:R-:W1:Y:S01]  /*33480*/  S2R R250, SR_TID.X ;  /* 0x0000000000fa7919 */ /* 0x000e620000002100 */
[----:B------:R-:W-:-:S05]  /*33490*/  IMAD.MOV.U32 R251, RZ, RZ, c[0x0][0x180] ;  /* 0x00006000fffb7624 */ /* 0x000fca00078e00ff */
[----:B------:R-:W-:-:S04]  /*334a0*/  IADD3 R251, R251, 0x3f, RZ ;  /* 0x0000003ffbfb7810 */ /* 0x000fc80007ffe0ff */
[----:B------:R-:W-:Y:S02]  /*334b0*/  ISETP.GT.AND P0, PT, R251, 0x7f, PT ;  /* 0x0000007ffb00780c */ /* 0x000fe40003f04270 */
[----:B-1----:R-:W-:-:S05]  /*334c0*/  LOP3.LUT R245, R250, 0x3f, RZ, 0xc0, !PT ;  /* 0x0000003ffaf57812 */ /* 0x002fca00078ec0ff */
[----:B------:R-:W-:-:S05]  /*334d0*/  IMAD.SHL.U32 R249, R245, 0x4, RZ ;  /* 0x00000004f5f97824 */ /* 0x000fca00078e00ff */
[C---:B------:R-:W-:Y:S02]  /*334e0*/  LOP3.LUT R251, R249.reuse, 0x10, RZ, 0x3c, !PT ;  /* 0x00000010f9fb7812 */ /* 0x040fe400078e3cff */
[C---:B------:R-:W-:Y:S02]  /*334f0*/  LOP3.LUT R250, R249.reuse, 0x30, RZ, 0x3c, !PT ;  /* 0x00000030f9fa7812 */ /* 0x040fe400078e3cff */
[C---:B------:R-:W-:Y:S02]  /*33500*/  LOP3.LUT R248, R249.reuse, 0x50, RZ, 0x3c, !PT ;  /* 0x00000050f9f87812 */ /* 0x040fe400078e3cff */
[----:B------:R-:W-:Y:S02]  /*33510*/  LOP3.LUT R246, R249, 0x70, RZ, 0x3c, !PT ;  /* 0x00000070f9f67812 */ /* 0x000fe400078e3cff */
[----:B-----5:R1:W-:Y:S04]  /*33520*/  STL.64 [R1+0x3e10], R52 ;  /* 0x003e103401007387 */ /* 0x0203e80000100a00 */
[----:B------:R-:W0:Y:S04]  /*33530*/  LDGDEPBAR ;  /* 0x00000000000079af */ /* 0x000e280000000000 */
[----:B-1----:R-:W2:Y:S04]  /*33540*/  LDL.64 R52, [R1+0x1d88] ;  /* 0x001d880001347983 */ /* 0x002ea80000100a00 */
[----:B------:R1:W-:Y:S04]  /*33550*/  STL.64 [R1+0x3e08], R50 ;  /* 0x003e083201007387 */ /* 0x0003e80000100a00 */
[----:B-1----:R-:W3:Y:S04]  /*33560*/  LDL.64 R50, [R1+0x1d68] ;  /* 0x001d680001327983 */ /* 0x002ee80000100a00 */
[----:B------:R1:W-:Y:S04]  /*33570*/  STL.64 [R1+0x3e00], R48 ;  /* 0x003e003001007387 */ /* 0x0003e80000100a00 */
[----:B-1----:R-:W4:Y:S04]  /*33580*/  LDL.64 R48, [R1+0x1d58] ;  /* 0x001d580001307983 */ /* 0x002f280000100a00 */
[----:B------:R1:W-:Y:S04]  /*33590*/  STL.64 [R1+0x3df8], R46 ;  /* 0x003df82e01007387 */ /* 0x0003e80000100a00 */
[----:B-1----:R-:W2:Y:S04]  /*335a0*/  LDL.64 R46, [R1+0x1d98] ;  /* 0x001d9800012e7983 */ /* 0x002ea80000100a00 */
        /* <DEDUP_REMOVED lines=10> */
[----:B------:R-:W-:Y:S04]  /*33650*/  STL.64 [R1+0x3dc8], R34 ;  /* 0x003dc82201007387 */ /* 0x000fe80000100a00 */
        /* <DEDUP_REMOVED lines=12> */
[----:B------:R1:W-:Y:S04]  /*33720*/  STL.64 [R1+0x3d60], R8 ;  /* 0x003d600801007387 */ /* 0x0003e80000100a00 */
[----:B------:R-:W-:Y:S04]  /*33730*/  STL.64 [R1+0x3d58], R6 ;  /* 0x003d580601007387 */ /* 0x000fe80000100a00 */
[----:B------:R-:W-:Y:S04]  /*33740*/  STL.64 [R1+0x3d50], R4 ;  /* 0x003d500401007387 */ /* 0x000fe80000100a00 */
[----:B-1----:R-:W3:Y:S04]  /*33750*/  LDL.64 R8, [R1+0x1da0] ;  /* 0x001da00001087983 */ /* 0x002ee80000100a00 */
[----:B------:R-:W3:Y:S04]  /*33760*/  LDL.64 R10, [R1+0x1da8] ;  /* 0x001da800010a7983 */ /* 0x000ee80000100a00 */
        /* <DEDUP_REMOVED lines=12> */
[----:B----4-:R1:W-:Y:S04]  /*33830*/  LDGSTS.E [R249], [R48.64], P1 ;  /* 0x0000000030f97fae */ /* 0x0103e80008921844 */
[----:B-1----:R-:W4:Y:S04]  /*33840*/  LDL.64 R48, [R1+0x1dd0] ;  /* 0x001dd00001307983 */ /* 0x002f280000100a00 */
[----:B--2---:R1:W-:Y:S04]  /*33850*/  LDGSTS.E [R249+0x800], [R36.64], P1 ;  /* 0x0080000024f97fae */ /* 0x0043e80008921844 */
[----:B---3--:R2:W-:Y:S04]  /*33860*/  LDGSTS.E [R249+0x1000], [R50.64], P1 ;  /* 0x0100000032f97fae */ /* 0x0085e80008921844 */
[----:B------:R3:W-:Y:S04]  /*33870*/  LDGSTS.E [R249+0x1800], [R40.64], P1 ;  /* 0x0180000028f97fae */ /* 0x0007e80008921844 */
[----:B------:R1:W-:Y:S04]  /*33880*/  LDGSTS.E [R249+0x2000], [R44.64], P1 ;  /* 0x020000002cf97fae */ /* 0x0003e80008921844 */
[----:B--2---:R-:W2:Y:S04]  /*33890*/  LDL.64 R50, [R1+0x1de8] ;  /* 0x001de80001327983 */ /* 0x004ea80000100a00 */
[----:B---3--:R-:W2:Y:S04]  /*338a0*/  LDL.64 R40, [R1+0x1df8] ;  /* 0x001df80001287983 */ /* 0x008ea80000100a00 */
[----:B-1----:R-:W2:Y:S04]  /*338b0*/  LDL.64 R36, [R1+0x1e20] ;  /* 0x001e200001247983 */ /* 0x002ea80000100a00 */
[----:B------:R-:W2:Y:S04]  /*338c0*/  LDL.64 R44, [R1+0x1e28] ;  /* 0x001e2800012c7983 */ /* 0x000ea80000100a00 */
[----:B------:R1:W-:Y:S04]  /*338d0*/  LDGSTS.E [R249+0x2800], [R38.64], P1 ;  /* 0x0280000026f97fae */ /* 0x0003e80008921844 */
[----:B------:R1:W-:Y:S04]  /*338e0*/  LDGSTS.E [R249+0x3000], [R52.64], P1 ;  /* 0x0300000034f97fae */ /* 0x0003e80008921844 */
[----:B------:R1:W-:Y:S04]  /*338f0*/  LDGSTS.E [R249+0x3800], [R42.64], P1 ;  /* 0x038000002af97fae */ /* 0x0003e80008921844 */
[----:B-1----:R-:W2:Y:S04]  /*33900*/  LDL.64 R38, [R1+0x1e38] ;  /* 0x001e380001267983 */ /* 0x002ea80000100a00 */
[----:B------:R-:W2:Y:S04]  /*33910*/  LDL.64 R52, [R1+0x1e40] ;  /* 0x001e400001347983 */ /* 0x000ea80000100a00 */
[----:B------:R1:W-:Y:S04]  /*33920*/  LDGSTS.E [R249+0x4000], [R46.64], P1 ;  /* 0x040000002ef97fae */ /* 0x0003e80008921844 */
[----:B------:R-:W2:Y:S04]  /*33930*/  LDL.64 R42, [R1+0x1e50] ;  /* 0x001e5000012a7983 */ /* 0x000ea80000100a00 */
[----:B-1----:R-:W2:Y:S04]  /*33940*/  LDL.64 R46, [R1+0xb90] ;  /* 0x000b9000012e7983 */ /* 0x002ea80000100a00 */
[----:B------:R1:W-:Y:S04]  /*33950*/  LDGSTS.E [R249+0x4800], [R8.64], P1 ;  /* 0x0480000008f97fae */ /* 0x0003e80008921844 */
[----:B------:R1:W-:Y:S04]  /*33960*/  LDGSTS.E [R249+0x5000], [R10.64], P1 ;  /* 0x050000000af97fae */ /* 0x0003e80008921844 */
[----:B------:R1:W-:Y:S04]  /*33970*/  LDGSTS.E [R249+0x5800], [R12.64], P1 ;  /* 0x058000000cf97fae */ /* 0x0003e80008921844 */
[----:B------:R1:W-:Y:S04]  /*33980*/  LDGSTS.E [R249+0x6000], [R14.64], P1 ;  /* 0x060000000ef97fae */ /* 0x0003e80008921844 */
[----:B------:R1:W-:Y:S04]  /*33990*/  LDGSTS.E [R249+0x6800], [R34.64], P1 ;  /* 0x0680000022f97fae */ /* 0x0003e80008921844 */
[----:B-1----:R-:W2:Y:S04]  /*339a0*/  LDL.64 R8, [R1+0x938] ;  /* 0x0009380001087983 */ /* 0x002ea80000100a00 */
[----:B------:R-:W2:Y:S04]  /*339b0*/  LDL.64 R10, [R1+0x8e8] ;  /* 0x0008e800010a7983 */ /* 0x000ea80000100a00 */
[----:B------:R-:W2:Y:S04]  /*339c0*/  LDL.64 R34, [R1+0x1e58] ;  /* 0x001e580001227983 */ /* 0x000ea80000100a00 */
[----:B------:R-:W2:Y:S04]  /*339d0*/  LDL.64 R12, [R1+0x8a8] ;  /* 0x0008a800010c7983 */ /* 0x000ea80000100a00 */
[----:B------:R-:W2:Y:S04]  /*339e0*/  LDL.64 R14, [R1+0x868] ;  /* 0x00086800010e7983 */ /* 0x000ea80000100a00 */
[----:B----4-:R1:W-:Y:S04]  /*339f0*/  LDGSTS.E [R249+0x7000], [R48.64], P1 ;  /* 0x0700000030f97fae */ /* 0x0103e80008921844 */
[----:B------:R4:W-:Y:S04]  /*33a00*/  LDGSTS.E [R249+0x7800], [R16.64], P1 ;  /* 0x0780000010f97fae */ /* 0x0009e80008921844 */
[----:B------:R4:W-:Y:S04]  /*33a10*/  LDGSTS.E [R249+0x8000], [R18.64], P1 ;  /* 0x0800000012f97fae */ /* 0x0009e80008921844 */
[----:B-1----:R-:W3:Y:S04]  /*33a20*/  LDL.64 R48, [R1+0x1e60] ;  /* 0x001e600001307983 */ /* 0x002ee80000100a00 */
[----:B----4-:R-:W4:Y:S04]  /*33a30*/  LDL.64 R16, [R1+0x7a8] ;  /* 0x0007a80001107983 */ /* 0x010f280000100a00 */
[----:B------:R-:W4:Y:S04]  /*33a40*/  LDL.64 R18, [R1+0x758] ;  /* 0x0007580001127983 */ /* 0x000f280000100a00 */
[----:B--2---:R1:W-:Y:S04]  /*33a50*/  LDGSTS.E [R249+0x8800], [R50.64], P1 ;  /* 0x0880000032f97fae */ /* 0x0043e80008921844 */
[----:B------:R2:W-:Y:S04]  /*33a60*/  LDGSTS.E [R249+0x9000], [R20.64], P1 ;  /* 0x0900000014f97fae */ /* 0x0005e80008921844 */
[----:B------:R1:W-:Y:S04]  /*33a70*/  LDGSTS.E [R249+0x9800], [R40.64], P1 ;  /* 0x0980000028f97fae */ /* 0x0003e80008921844 */
[----:B-1----:R-:W4:Y:S04]  /*33a80*/  LDL.64 R50, [R1+0xac8] ;  /* 0x000ac80001327983 */ /* 0x002f280000100a00 */
[----:B------:R1:W-:Y:S04]  /*33a90*/  LDGSTS.E [R249+0xa000], [R22.64], P1 ;  /* 0x0a00000016f97fae */ /* 0x0003e80008921844 */
[----:B------:R1:W-:Y:S04]  /*33aa0*/  LDGSTS.E [R249+0xa800], [R24.64], P1 ;  /* 0x0a80000018f97fae */ /* 0x0003e80008921844 */
[----:B------:R-:W4:Y:S04]  /*33ab0*/  LDL.64 R40, [R1+0xa88] ;  /* 0x000a880001287983 */ /* 0x000f280000100a00 */
[----:B------:R1:W-:Y:S04]  /*33ac0*/  LDGSTS.E [R249+0xb000], [R26.64], P1 ;  /* 0x0b0000001af97fae */ /* 0x0003e80008921844 */
[----:B------:R1:W-:Y:S04]  /*33ad0*/  LDGSTS.E [R249+0xb800], [R28.64], P1 ;  /* 0x0b8000001cf97fae */ /* 0x0003e80008921844 */
[----:B------:R1:W-:Y:S04]  /*33ae0*/  LDGSTS.E [R249+0xc000], [R36.64], P1 ;  /* 0x0c00000024f97fae */ /* 0x0003e80008921844 */
[----:B------:R1:W-:Y:S04]  /*33af0*/  LDGSTS.E [R249+0xc800], [R44.64], P1 ;  /* 0x0c8000002cf97fae */ /* 0x0003e80008921844 */
[----:B------:R2:W-:Y:S04]  /*33b00*/  LDGSTS.E [R249+0xd000], [R30.64], P1 ;  /* 0x0d0000001ef97fae */ /* 0x0005e80008921844 */
[----:B-1----:R-:W4:Y:S04]  /*33b10*/  LDL.64 R36, [R1+0xa48] ;  /* 0x000a480001247983 */ /* 0x002f280000100a00 */
[----:B------:R-:W4:Y:S04]  /*33b20*/  LDL.64 R44, [R1+0xa08] ;  /* 0x000a0800012c7983 */ /* 0x000f280000100a00 */
        /* <DEDUP_REMOVED lines=9> */
[----:B--2---:R-:W2:Y:S04]  /*33bc0*/  LDL.64 R46, [R1+0x7e8] ;  /* 0x0007e800012e7983 */ /* 0x004ea80000100a00 */
[----:B------:R-:W2:Y:S04]  /*33bd0*/  LDL.64 R20, [R1+0x6d8] ;  /* 0x0006d80001147983 */ /* 0x000ea80000100a00 */
[----:B------:R-:W2:Y:S04]  /*33be0*/  LDL.64 R22, [R1+0x658] ;  /* 0x0006580001167983 */ /* 0x000ea80000100a00 */
[----:B------:R-:W2:Y:S04]  /*33bf0*/  LDL.64 R24, [R1+0x618] ;  /* 0x0006180001187983 */ /* 0x000ea80000100a00 */
[----:B------:R-:W2:Y:S04]  /*33c00*/  LDL.64 R26, [R1+0x5d8] ;  /* 0x0005d800011a7983 */ /* 0x000ea80000100a00 */
[----:B------:R-:W2:Y:S04]  /*33c10*/  LDL.64 R28, [R1+0x598] ;  /* 0x00059800011c7983 */ /* 0x000ea80000100a00 */
[----:B------:R-:W2:Y:S04]  /*33c20*/  LDL.64 R34, [R1+0x558] ;  /* 0x0005580001227983 */ /* 0x000ea80000100a00 */
[----:B------:R-:W2:Y:S04]  /*33c30*/  LDL.64 R30, [R1+0x4d8] ;  /* 0x0004d800011e7983 */ /* 0x000ea80000100a00 */
[----:B------:R-:W2:Y:S04]  /*33c40*/  LDL.64 R32, [R1+0x418] ;  /* 0x0004180001207983 */ /* 0x000ea80000100a00 */
[----:B---3--:R1:W-:Y:S04]  /*33c50*/  LDGSTS.E [R249+0x10800], [R48.64], P1 ;  /* 0x1080000030f97fae */ /* 0x0083e80008921844 */
[----:B-1----:R-:W3:Y:S04]  /*33c60*/  LDL.64 R48, [R1+0x718] ;  /* 0x0007180001307983 */ /* 0x002ee80000100a00 */
[----:B----4-:R1:W-:Y:S04]  /*33c70*/  LDGSTS.E [R249+0x11000], [R50.64], P1 ;  /* 0x1100000032f97fae */ /* 0x0103e80008921844 */
[----:B-1----:R-:W4:Y:S04]  /*33c80*/  LDL.64 R50, [R1+0x698] ;  /* 0x0006980001327983 */ /* 0x002f280000100a00 */
[----:B------:R1:W-:Y:S04]  /*33c90*/  LDGSTS.E [R249+0x11800], [R40.64], P1 ;  /* 0x1180000028f97fae */ /* 0x0003e80008921844 */
[----:B-1----:R-:W4:Y:S04]  /*33ca0*/  LDL.64 R40, [R1+0x518] ;  /* 0x0005180001287983 */ /* 0x002f280000100a00 */
        /* <DEDUP_REMOVED lines=12> */
[----:B------:R1:W-:Y:S04]  /*33d70*/  LDGSTS.E [R249+0x16000], [R42.64], P1 ;  /* 0x160000002af97fae */ /* 0x0003e80008921844 */
[----:B--2---:R2:W-:Y:S04]  /*33d80*/  LDGSTS.E [R249+0x16800], [R46.64], P1 ;  /* 0x168000002ef97fae */ /* 0x0045e80008921844 */
[----:B------:R2:W-:Y:S04]  /*33d90*/  LDGSTS.E [R249+0x17000], [R16.64], P1 ;  /* 0x1700000010f97fae */ /* 0x0005e80008921844 */
[----:B-1----:R-:W4:Y:S04]  /*33da0*/  LDL.64 R42, [R1+0x1a90] ;  /* 0x001a9000012a7983 */ /* 0x002f280000100a00 */
[----:B--2---:R-:W2:Y:S04]  /*33db0*/  LDL.64 R46, [R1+0x1a58] ;  /* 0x001a5800012e7983 */ /* 0x004ea80000100a00 */
[----:B------:R1:W-:Y:S04]  /*33dc0*/  LDGSTS.E [R249+0x17800], [R18.64], P1 ;  /* 0x1780000012f97fae */ /* 0x0003e80008921844 */
[----:B---3--:R3:W-:Y:S04]  /*33dd0*/  LDGSTS.E [R249+0x18000], [R48.64], P1 ;  /* 0x1800000030f97fae */ /* 0x0087e80008921844 */
[----:B------:R1:W-:Y:S04]  /*33de0*/  LDGSTS.E [R249+0x18800], [R20.64], P1 ;  /* 0x1880000014f97fae */ /* 0x0003e80008921844 */
[----:B---3--:R-:W3:Y:S04]  /*33df0*/  LDL.64 R48, [R1+0x1a20] ;  /* 0x001a200001307983 */ /* 0x008ee80000100a00 */
[----:B----4-:R4:W-:Y:S04]  /*33e00*/  LDGSTS.E [R249+0x19000], [R50.64], P1 ;  /* 0x1900000032f97fae */ /* 0x0109e80008921844 */
[----:B------:R1:W-:Y:S04]  /*33e10*/  LDGSTS.E [R249+0x19800], [R22.64], P1 ;  /* 0x1980000016f97fae */ /* 0x0003e80008921844 */
[----:B------:R1:W-:Y:S04]  /*33e20*/  LDGSTS.E [R249+0x1a000], [R24.64], P1 ;  /* 0x1a00000018f97fae */ /* 0x0003e80008921844 */
[----:B------:R1:W-:Y:S04]  /*33e30*/  LDGSTS.E [R249+0x1a800], [R26.64], P1 ;  /* 0x1a8000001af97fae */ /* 0x0003e80008921844 */
[----:B----4-:R-:W4:Y:S04]  /*33e40*/  LDL.64 R50, [R1+0x19e8] ;  /* 0x0019e80001327983 */ /* 0x010f280000100a00 */
        /* <DEDUP_REMOVED lines=12> */
[----:B------:R-:W4:Y:S04]  /*33f10*/  LDL.64 R32, [R1+0x18d0] ;  /* 0x0018d00001207983 */ /* 0x000f280000100a00 */
[----:B------:R1:W-:Y:S04]  /*33f20*/  LDGSTS.E [R249+0x1f000], [R52.64], P1 ;  /* 0x1f00000034f97fae */ /* 0x0003e80008921844 */
[----:B-1----:R-:W4:Y:S04]  /*33f30*/  LDL.64 R38, [R1+0x1898] ;  /* 0x0018980001267983 */ /* 0x002f280000100a00 */
[----:B------:R1:W-:Y:S04]  /*33f40*/  LDGSTS.E [R249+0x1f800], [R242.64], P1 ;  /* 0x1f800000f2f97fae */ /* 0x0003e80008921844 */
[----:B------:R-:W4:Y:S04]  /*33f50*/  LDL.64 R52, [R1+0x1860] ;  /* 0x0018600001347983 */ /* 0x000f280000100a00 */
[----:B------:R1:W-:Y:S04]  /*33f60*/  STL.64 [R1+0x3d08], R242 ;  /* 0x003d08f201007387 */ /* 0x0003e80000100a00 */
[----:B------:R1:W-:Y:S04]  /*33f70*/  LDGSTS.E [R251+0x100], [R42.64], P1 ;  /* 0x001000002afb7fae */ /* 0x0003e80008921844 */
[----:B--2---:R2:W-:Y:S04]  /*33f80*/  LDGSTS.E [R251+0x900], [R46.64], P1 ;  /* 0x009000002efb7fae */ /* 0x0045e80008921844 */
[----:B-1----:R-:W4:Y:S04]  /*33f90*/  LDL.LU.64 R242, [R1+0x8a0] ;  /* 0x0008a00001f27983 */ /* 0x002f280000300a00 */
[----:B------:R-:W4:Y:S04]  /*33fa0*/  LDL.64 R10, [R1+0x1828] ;  /* 0x00182800010a7983 */ /* 0x000f280000100a00 */
[----:B------:R-:W4:Y:S04]  /*33fb0*/  LDL.64 R12, [R1+0x17f0] ;  /* 0x0017f000010c7983 */ /* 0x000f280000100a00 */
        /* <DEDUP_REMOVED lines=16> */
[----:B------:R1:W-:Y:S04]  /*340c0*/  LDGSTS.E [R251+0x2900], [R40.64], P1 ;  /* 0x0290000028fb7fae */ /* 0x0003e80008921844 */
[----:B-1----:R-:W4:Y:S04]  /*340d0*/  LDL.64 R34, [R1+0x1570] ;  /* 0x0015700001227983 */ /* 0x002f280000100a00 */
[----:B------:R-:W4:Y:S04]  /*340e0*/  LDL.64 R40, [R1+0x1538] ;  /* 0x0015380001287983 */ /* 0x000f280000100a00 */
        /* <DEDUP_REMOVED lines=9> */
[----:B------:R-:W4:Y:S04]  /*34180*/  LDL.64 R52, [R1+0xb38] ;  /* 0x000b380001347983 */ /* 0x000f280000100a00 */
[----:B------:R1:W-:Y:S04]  /*34190*/  LDGSTS.E [R251+0x5900], [R10.64], P1 ;  /* 0x059000000afb7fae */ /* 0x0003e80008921844 */
[----:B------:R1:W-:Y:S04]  /*341a0*/  LDGSTS.E [R251+0x6100], [R12.64], P1 ;  /* 0x061000000cfb7fae */ /* 0x0003e80008921844 */
[----:B--2---:R2:W-:Y:S04]  /*341b0*/  LDGSTS.E [R251+0x6900], [R46.64], P1 ;  /* 0x069000002efb7fae */ /* 0x0045e80008921844 */
[----:B------:R1:W-:Y:S04]  /*341c0*/  LDGSTS.E [R251+0x7100], [R14.64], P1 ;  /* 0x071000000efb7fae */ /* 0x0003e80008921844 */
[----:B------:R1:W-:Y:S04]  /*341d0*/  LDGSTS.E [R251+0x7900], [R42.64], P1 ;  /* 0x079000002afb7fae */ /* 0x0003e80008921844 */
[----:B--2---:R-:W2:Y:S04]  /*341e0*/  LDL.64 R46, [R1+0xb00] ;  /* 0x000b0000012e7983 */ /* 0x004ea80000100a00 */
[----:B------:R1:W-:Y:S04]  /*341f0*/  LDGSTS.E [R251+0x8100], [R16.64], P1 ;  /* 0x0810000010fb7fae */ /* 0x0003e80008921844 */
[----:B-1----:R-:W2:Y:S04]  /*34200*/  LDL.64 R42, [R1+0xac0] ;  /* 0x000ac000012a7983 */ /* 0x002ea80000100a00 */
[----:B------:R1:W-:Y:S04]  /*34210*/  LDGSTS.E [R251+0x8900], [R18.64], P1 ;  /* 0x0890000012fb7fae */ /* 0x0003e80008921844 */
[----:B------:R1:W-:Y:S04]  /*34220*/  LDGSTS.E [R251+0x9100], [R20.64], P1 ;  /* 0x0910000014fb7fae */ /* 0x0003e80008921844 */
[----:B------:R1:W-:Y:S04]  /*34230*/  LDGSTS.E [R251+0x9900], [R22.64], P1 ;  /* 0x0990000016fb7fae */ /* 0x0003e80008921844 */
[----:B------:R-:W2:Y:S04]  /*34240*/  LDL.64 R12, [R1+0x980] ;  /* 0x00098000010c7983 */ /* 0x000ea80000100a00 */
[----:B------:R-:W2:Y:S04]  /*34250*/  LDL.64 R14, [R1+0x860] ;  /* 0x00086000010e7983 */ /* 0x000ea80000100a00 */
[----:B------:R-:W2:Y:S04]  /*34260*/  LDL.64 R16, [R1+0x820] ;  /* 0x0008200001107983 */ /* 0x000ea80000100a00 */
[----:B-1----:R-:W2:Y:S04]  /*34270*/  LDL.64 R18, [R1+0x7a0] ;  /* 0x0007a00001127983 */ /* 0x002ea80000100a00 */
[----:B------:R-:W2:Y:S04]  /*34280*/  LDL.64 R20, [R1+0x710] ;  /* 0x0007100001147983 */ /* 0x000ea80000100a00 */
[----:B------:R-:W2:Y:S04]  /*34290*/  LDL.64 R22, [R1+0x6d0] ;  /* 0x0006d00001167983 */ /* 0x000ea80000100a00 */
[----:B---3--:R1:W-:Y:S04]  /*342a0*/  LDGSTS.E [R251+0xa100], [R48.64], P1 ;  /* 0x0a10000030fb7fae */ /* 0x0083e80008921844 */
[----:B-1----:R-:W2:Y:S04]  /*342b0*/  LDL.64 R48, [R1+0xa80] ;  /* 0x000a800001307983 */ /* 0x002ea80000100a00 */
[----:B----4-:R1:W-:Y:S04]  /*342c0*/  LDGSTS.E [R251+0xa900], [R50.64], P1 ;  /* 0x0a90000032fb7fae */ /* 0x0103e80008921844 */
[----:B------:R4:W-:Y:S04]  /*342d0*/  LDGSTS.E [R251+0xb100], [R24.64], P1 ;  /* 0x0b10000018fb7fae */ /* 0x0009e80008921844 */
[----:B-1----:R-:W3:Y:S04]  /*342e0*/  LDL.64 R50, [R1+0xa40] ;  /* 0x000a400001327983 */ /* 0x002ee80000100a00 */
[----:B----4-:R-:W4:Y:S04]  /*342f0*/  LDL.64 R24, [R1+0x690] ;  /* 0x0006900001187983 */ /* 0x010f280000100a00 */
        /* <DEDUP_REMOVED lines=14> */
[----:B------:R-:W4:Y:S04]  /*343e0*/  LDL.64 R26, [R1+0x650] ;  /* 0x00065000011a7983 */ /* 0x000f280000100a00 */
[----:B-1----:R-:W4:Y:S04]  /*343f0*/  LDL.64 R38, [R1+0x610] ;  /* 0x0006100001267983 */ /* 0x002f280000100a00 */
[----:B------:R-:W4:Y:S04]  /*34400*/  LDL.64 R52, [R1+0x7e0] ;  /* 0x0007e00001347983 */ /* 0x000f280000100a00 */
[----:B------:R-:W4:Y:S04]  /*34410*/  LDL.64 R28, [R1+0x590] ;  /* 0x00059000011c7983 */ /* 0x000f280000100a00 */
[----:B------:R-:W4:Y:S04]  /*34420*/  LDL.64 R30, [R1+0x4d0] ;  /* 0x0004d000011e7983 */ /* 0x000f280000100a00 */
[----:B--2---:R1:W-:Y:S04]  /*34430*/  LDGSTS.E [R251+0x10900], [R46.64], P1 ;  /* 0x109000002efb7fae */ /* 0x0043e80008921844 */
[----:B------:R-:W4:Y:S04]  /*34440*/  LDL.64 R32, [R1+0x490] ;  /* 0x0004900001207983 */ /* 0x000f280000100a00 */
[----:B------:R1:W-:Y:S04]  /*34450*/  LDGSTS.E [R251+0x11100], [R42.64], P1 ;  /* 0x111000002afb7fae */ /* 0x0003e80008921844 */
[----:B-1----:R-:W4:Y:S04]  /*34460*/  LDL.64 R46, [R1+0x750] ;  /* 0x00075000012e7983 */ /* 0x002f280000100a00 */
[----:B------:R-:W4:Y:S04]  /*34470*/  LDL.64 R42, [R1+0x5d0] ;  /* 0x0005d000012a7983 */ /* 0x000f280000100a00 */
[----:B------:R1:W-:Y:S04]  /*34480*/  LDGSTS.E [R251+0x11900], [R48.64], P1 ;  /* 0x1190000030fb7fae */ /* 0x0003e80008921844 */
[----:B-1----:R-:W2:Y:S04]  /*34490*/  LDL.64 R48, [R1+0x550] ;  /* 0x0005500001307983 */ /* 0x002ea80000100a00 */
[----:B---3--:R1:W-:Y:S04]  /*344a0*/  LDGSTS.E [R251+0x12100], [R50.64], P1 ;  /* 0x1210000032fb7fae */ /* 0x0083e80008921844 */
[----:B-1----:R-:W3:Y:S04]  /*344b0*/  LDL.64 R50, [R1+0x510] ;  /* 0x0005100001327983 */ /* 0x002ee80000100a00 */
[----:B----4-:R1:W-:Y:S04]  /*344c0*/  LDGSTS.E [R251+0x12900], [R34.64], P1 ;  /* 0x1290000022fb7fae */ /* 0x0103e80008921844 */
[----:B------:R4:W-:Y:S04]  /*344d0*/  LDGSTS.E [R251+0x13100], [R40.64], P1 ;  /* 0x1310000028fb7fae */ /* 0x0009e80008921844 */
        /* <DEDUP_REMOVED lines=10> */
[----:B------:R-:W-:Y:S04]  /*34580*/  STL.64 [R1+0x3d18], R242 ;  /* 0x003d18f201007387 */ /* 0x000fe80000100a00 */
[----:B------:R1:W-:Y:S04]  /*34590*/  LDGSTS.E [R251+0x16900], [R52.64], P1 ;  /* 0x1690000034fb7fae */ /* 0x0003e80008921844 */
[----:B------:R2:W-:Y:S01]  /*345a0*/  LDGSTS.E [R251+0x17100], [R18.64], P1 ;  /* 0x1710000012fb7fae */ /* 0x0005e20008921844 */
[----:B------:R-:W-:-:S03]  /*345b0*/  LOP3.LUT R250, R249, 0x20, RZ, 0x3c, !PT ;  /* 0x00000020f9fa7812 */ /* 0x000fc600078e3cff */
[----:B------:R-:W4:Y:S04]  /*345c0*/  LDL.64 R10, [R1+0x1890] ;  /* 0x00189000010a7983 */ /* 0x000f280000100a00 */
[----:B-1----:R-:W4:Y:S04]  /*345d0*/  LDL.64 R52, [R1+0x1a88] ;  /* 0x001a880001347983 */ /* 0x002f280000100a00 */
[----:B------:R1:W-:Y:S04]  /*345e0*/  LDGSTS.E [R251+0x17900], [R46.64], P1 ;  /* 0x179000002efb7fae */ /* 0x0003e80008921844 */
[----:B------:R2:W-:Y:S04]  /*345f0*/  LDGSTS.E [R251+0x18100], [R20.64], P1 ;  /* 0x1810000014fb7fae */ /* 0x0005e80008921844 */
[----:B------:R2:W-:Y:S04]  /*34600*/  LDGSTS.E [R251+0x18900], [R22.64], P1 ;  /* 0x1890000016fb7fae */ /* 0x0005e80008921844 */
[----:B-1----:R-:W4:Y:S04]  /*34610*/  LDL.64 R46, [R1+0x1a50] ;  /* 0x001a5000012e7983 */ /* 0x002f280000100a00 */
[----:B------:R1:W-:Y:S04]  /*34620*/  LDGSTS.E [R251+0x19100], [R24.64], P1 ;  /* 0x1910000018fb7fae */ /* 0x0003e80008921844 */
[----:B------:R1:W-:Y:S04]  /*34630*/  LDGSTS.E [R251+0x19900], [R26.64], P1 ;  /* 0x199000001afb7fae */ /* 0x0003e80008921844 */
[----:B------:R1:W-:Y:S04]  /*34640*/  LDGSTS.E [R251+0x1a100], [R38.64], P1 ;  /* 0x1a10000026fb7fae */ /* 0x0003e80008921844 */
[----:B------:R1:W-:Y:S04]  /*34650*/  LDGSTS.E [R251+0x1a900], [R42.64], P1 ;  /* 0x1a9000002afb7fae */ /* 0x0003e80008921844 */
[----:B------:R2:W-:Y:S04]  /*34660*/  LDGSTS.E [R251+0x1b100], [R28.64], P1 ;  /* 0x1b1000001cfb7fae */ /* 0x0005e80008921844 */
[----:B-1----:R-:W4:Y:S04]  /*34670*/  LDL.64 R38, [R1+0x1a18] ;  /* 0x001a180001267983 */ /* 0x002f280000100a00 */
[----:B------:R-:W4:Y:S04]  /*34680*/  LDL.64 R42, [R1+0x19e0] ;  /* 0x0019e000012a7983 */ /* 0x000f280000100a00 */
[----:B--2---:R1:W-:Y:S04]  /*34690*/  LDGSTS.E [R251+0x1b900], [R48.64], P1 ;  /* 0x1b90000030fb7fae */ /* 0x0043e80008921844 */
[----:B-1----:R-:W4:Y:S04]  /*346a0*/  LDL.64 R48, [R1+0x19a8] ;  /* 0x0019a80001307983 */ /* 0x002f280000100a00 */
[----:B---3--:R1:W-:Y:S04]  /*346b0*/  LDGSTS.E [R251+0x1c100], [R50.64], P1 ;  /* 0x1c10000032fb7fae */ /* 0x0083e80008921844 */
[----:B------:R3:W-:Y:S04]  /*346c0*/  LDGSTS.E [R251+0x1c900], [R30.64], P1 ;  /* 0x1c9000001efb7fae */ /* 0x0007e80008921844 */
[----:B------:R3:W-:Y:S04]  /*346d0*/  LDGSTS.E [R251+0x1d100], [R32.64], P1 ;  /* 0x1d10000020fb7fae */ /* 0x0007e80008921844 */
[----:B-1----:R-:W2:Y:S04]  /*346e0*/  LDL.64 R50, [R1+0x1970] ;  /* 0x0019700001327983 */ /* 0x002ea80000100a00 */
[----:B------:R1:W-:Y:S04]  /*346f0*/  LDGSTS.E [R251+0x1d900], [R34.64], P1 ;  /* 0x1d90000022fb7fae */ /* 0x0003e80008921844 */
[----:B---3--:R-:W3:Y:S04]  /*34700*/  LDL.64 R32, [R1+0x1938] ;  /* 0x0019380001207983 */ /* 0x008ee80000100a00 */
[----:B----4-:R4:W-:Y:S04]  /*34710*/  LDGSTS.E [R251+0x1e100], [R40.64], P1 ;  /* 0x1e10000028fb7fae */ /* 0x0109e80008921844 */
[----:B-1----:R-:W3:Y:S04]  /*34720*/  LDL.64 R34, [R1+0x1900] ;  /* 0x0019000001227983 */ /* 0x002ee80000100a00 */
[----:B----4-:R-:W4:Y:S04]  /*34730*/  LDL.64 R40, [R1+0x18c8] ;  /* 0x0018c80001287983 */ /* 0x010f280000100a00 */
[----:B------:R1:W-:Y:S04]  /*34740*/  LDGSTS.E [R251+0x1e900], [R36.64], P1 ;  /* 0x1e90000024fb7fae */ /* 0x0003e80008921844 */
[----:B------:R1:W-:Y:S04]  /*34750*/  LDGSTS.E [R251+0x1f100], [R44.64], P1 ;  /* 0x1f1000002cfb7fae */ /* 0x0003e80008921844 */
[----:B------:R2:W-:Y:S04]  /*34760*/  LDGSTS.E [R251+0x1f900], [R240.64], P1 ;  /* 0x1f900000f0fb7fae */ /* 0x0005e80008921844 */
[----:B-1----:R-:W4:Y:S04]  /*34770*/  LDL.64 R44, [R1+0x1858] ;  /* 0x00185800012c7983 */ /* 0x002f280000100a00 */
[----:B------:R-:W-:Y:S04]  /*34780*/  STL.64 [R1+0x3d10], R240 ;  /* 0x003d10f001007387 */ /* 0x000fe80000100a00 */
[----:B------:R-:W4:Y:S04]  /*34790*/  LDL.64 R12, [R1+0x1820] ;  /* 0x00182000010c7983 */ /* 0x000f280000100a00 */
[----:B------:R-:W4:Y:S04]  /*347a0*/  LDL.64 R14, [R1+0x1798] ;  /* 0x00179800010e7983 */ /* 0x000f280000100a00 */
[----:B------:R1:W-:Y:S04]  /*347b0*/  LDGSTS.E [R250+0x200], [R52.64], P1 ;  /* 0x0020000034fa7fae */ /* 0x0003e80008921844 */
[----:B------:R-:W4:Y:S04]  /*347c0*/  LDL.64 R16, [R1+0x1760] ;  /* 0x0017600001107983 */ /* 0x000f280000100a00 */
[----:B------:R-:W4:Y:S04]  /*347d0*/  LDL.64 R18, [R1+0x1728] ;  /* 0x0017280001127983 */ /* 0x000f280000100a00 */
[----:B-1----:R-:W4:Y:S04]  /*347e0*/  LDL.64 R52, [R1+0x17e8] ;  /* 0x0017e80001347983 */ /* 0x002f280000100a00 */
[----:B------:R-:W4:Y:S04]  /*347f0*/  LDL.64 R20, [R1+0x16f0] ;  /* 0x0016f00001147983 */ /* 0x000f280000100a00 */
[----:B------:R1:W-:Y:S04]  /*34800*/  LDGSTS.E [R250+0xa00], [R46.64], P1 ;  /* 0x00a000002efa7fae */ /* 0x0003e80008921844 */
[----:B------:R-:W4:Y:S04]  /*34810*/  LDL.64 R36, [R1+0x16b8] ;  /* 0x0016b80001247983 */ /* 0x000f280000100a00 */
[----:B------:R-:W4:Y:S04]  /*34820*/  LDL.64 R22, [R1+0x1648] ;  /* 0x0016480001167983 */ /* 0x000f280000100a00 */
[----:B-1----:R-:W4:Y:S04]  /*34830*/  LDL.64 R46, [R1+0x1680] ;  /* 0x00168000012e7983 */ /* 0x002f280000100a00 */
[----:B------:R-:W4:Y:S04]  /*34840*/  LDL.64 R24, [R1+0x15a0] ;  /* 0x0015a00001187983 */ /* 0x000f280000100a00 */
[----:B------:R-:W4:Y:S04]  /*34850*/  LDL.64 R30, [R1+0x1568] ;  /* 0x00156800011e7983 */ /* 0x000f280000100a00 */
[----:B------:R1:W-:Y:S04]  /*34860*/  LDGSTS.E [R250+0x1200], [R38.64], P1 ;  /* 0x0120000026fa7fae */ /* 0x0003e80008921844 */
[----:B------:R1:W-:Y:S04]  /*34870*/  LDGSTS.E [R250+0x1a00], [R42.64], P1 ;  /* 0x01a000002afa7fae */ /* 0x0003e80008921844 */
[----:B------:R-:W4:Y:S04]  /*34880*/  LDL.64 R26, [R1+0x14c0] ;  /* 0x0014c000011a7983 */ /* 0x000f280000100a00 */
[----:B-1----:R-:W4:Y:S04]  /*34890*/  LDL.64 R38, [R1+0x1610] ;  /* 0x0016100001267983 */ /* 0x002f280000100a00 */
[----:B------:R-:W4:Y:S04]  /*348a0*/  LDL.64 R42, [R1+0x15d8] ;  /* 0x0015d800012a7983 */ /* 0x000f280000100a00 */
[----:B------:R-:W4:Y:S04]  /*348b0*/  LDL.64 R28, [R1+0x1488] ;  /* 0x00148800011c7983 */ /* 0x000f280000100a00 */
[----:B------:R1:W-:Y:S04]  /*348c0*/  LDGSTS.E [R250+0x2200], [R48.64], P1 ;  /* 0x0220000030fa7fae */ /* 0x0003e80008921844 */
[----:B-1----:R-:W4:Y:S04]  /*348d0*/  LDL.64 R48, [R1+0x1530] ;  /* 0x0015300001307983 */ /* 0x002f280000100a00 */
[----:B--2---:R1:W-:Y:S04]  /*348e0*/  LDGSTS.E [R250+0x2a00], [R50.64], P1 ;  /* 0x02a0000032fa7fae */ /* 0x0043e80008921844 */
[----:B-1----:R-:W2:Y:S04]  /*348f0*/  LDL.64 R50, [R1+0x14f8] ;  /* 0x0014f80001327983 */ /* 0x002ea80000100a00 */
[----:B---3--:R1:W-:Y:S04]  /*34900*/  LDGSTS.E [R250+0x3200], [R32.64], P1 ;  /* 0x0320000020fa7fae */ /* 0x0083e80008921844 */
[----:B------:R3:W-:Y:S04]  /*34910*/  LDGSTS.E [R250+0x3a00], [R34.64], P1 ;  /* 0x03a0000022fa7fae */ /* 0x0007e80008921844 */
[----:B-1----:R-:W2:Y:S04]  /*34920*/  LDL.64 R32, [R1+0xec0] ;  /* 0x000ec00001207983 */ /* 0x002ea80000100a00 */
[----:B----4-:R1:W-:Y:S04]  /*34930*/  LDGSTS.E [R250+0x4200], [R40.64], P1 ;  /* 0x0420000028fa7fae */ /* 0x0103e80008921844 */
[----:B---3--:R-:W3:Y:S04]  /*34940*/  LDL.64 R34, [R1+0xe88] ;  /* 0x000e880001227983 */ /* 0x008ee80000100a00 */
[----:B------:R4:W-:Y:S04]  /*34950*/  LDGSTS.E [R250+0x4a00], [R10.64], P1 ;  /* 0x04a000000afa7fae */ /* 0x0009e80008921844 */
[----:B-1----:R-:W3:Y:S04]  /*34960*/  LDL.64 R40, [R1+0xd00] ;  /* 0x000d000001287983 */ /* 0x002ee80000100a00 */
[----:B------:R1:W-:Y:S04]  /*34970*/  LDGSTS.E [R250+0x5200], [R44.64], P1 ;  /* 0x052000002cfa7fae */ /* 0x0003e80008921844 */
[----:B----4-:R-:W4:Y:S04]  /*34980*/  LDL.64 R10, [R1+0x928] ;  /* 0x00092800010a7983 */ /* 0x010f280000100a00 */
[----:B------:R1:W-:Y:S04]  /*34990*/  LDGSTS.E [R250+0x5a00], [R12.64], P1 ;  /* 0x05a000000cfa7fae */ /* 0x0003e80008921844 */
[----:B-1----:R-:W4:Y:S04]  /*349a0*/  LDL.64 R44, [R1+0xb80] ;  /* 0x000b8000012c7983 */ /* 0x002f280000100a00 */
[----:B------:R-:W4:Y:S04]  /*349b0*/  LDL.64 R12, [R1+0x898] ;  /* 0x00089800010c7983 */ /* 0x000f280000100a00 */
        /* <DEDUP_REMOVED lines=22> */
[----:B------:R-:W4:Y:S04]  /*34b20*/  LDL.64 R22, [R1+0x688] ;  /* 0x0006880001167983 */ /* 0x000f280000100a00 */
[----:B------:R-:W4:Y:S04]  /*34b30*/  LDL.64 R24, [R1+0x5c8] ;  /* 0x0005c80001187983 */ /* 0x000f280000100a00 */
[----:B------:R1:W-:Y:S04]  /*34b40*/  LDGSTS.E [R250+0xc200], [R48.64], P1 ;  /* 0x0c20000030fa7fae */ /* 0x0003e80008921844 */
[----:B-1----:R-:W4:Y:S04]  /*34b50*/  LDL.64 R48, [R1+0x9b8] ;  /* 0x0009b80001307983 */ /* 0x002f280000100a00 */
[----:B--2---:R1:W-:Y:S04]  /*34b60*/  LDGSTS.E [R250+0xca00], [R50.64], P1 ;  /* 0x0ca0000032fa7fae */ /* 0x0043e80008921844 */
[----:B------:R2:W-:Y:S04]  /*34b70*/  LDGSTS.E [R250+0xd200], [R26.64], P1 ;  /* 0x0d2000001afa7fae */ /* 0x0005e80008921844 */
[----:B------:R2:W-:Y:S04]  /*34b80*/  LDGSTS.E [R250+0xda00], [R28.64], P1 ;  /* 0x0da000001cfa7fae */ /* 0x0005e80008921844 */
[----:B-1----:R-:W4:Y:S04]  /*34b90*/  LDL.64 R50, [R1+0x968] ;  /* 0x0009680001327983 */ /* 0x002f280000100a00 */
[----:B------:R1:W-:Y:S04]  /*34ba0*/  LDGSTS.E [R250+0xe200], [R32.64], P1 ;  /* 0x0e20000020fa7fae */ /* 0x0003e80008921844 */
[----:B--2---:R-:W2:Y:S04]  /*34bb0*/  LDL.64 R26, [R1+0x4c8] ;  /* 0x0004c800011a7983 */ /* 0x004ea80000100a00 */
[----:B---3--:R3:W-:Y:S04]  /*34bc0*/  LDGSTS.E [R250+0xea00], [R34.64], P1 ;  /* 0x0ea0000022fa7fae */ /* 0x0087e80008921844 */
[----:B-1----:R-:W2:Y:S04]  /*34bd0*/  LDL.64 R32, [R1+0x588] ;  /* 0x0005880001207983 */ /* 0x002ea80000100a00 */
[----:B------:R1:W-:Y:S04]  /*34be0*/  LDGSTS.E [R250+0xf200], [R40.64], P1 ;  /* 0x0f20000028fa7fae */ /* 0x0003e80008921844 */
[----:B---3--:R-:W3:Y:S04]  /*34bf0*/  LDL.64 R34, [R1+0x708] ;  /* 0x0007080001227983 */ /* 0x008ee80000100a00 */
[----:B------:R-:W2:Y:S04]  /*34c00*/  LDL.64 R28, [R1+0x488] ;  /* 0x00048800011c7983 */ /* 0x000ea80000100a00 */
[----:B-1----:R-:W2:Y:S04]  /*34c10*/  LDL.64 R40, [R1+0x8d8] ;  /* 0x0008d80001287983 */ /* 0x002ea80000100a00 */
[----:B----4-:R1:W-:Y:S04]  /*34c20*/  LDGSTS.E [R250+0xfa00], [R44.64], P1 ;  /* 0x0fa000002cfa7fae */ /* 0x0103e80008921844 */
[----:B-1----:R-:W4:Y:S04]  /*34c30*/  LDL.64 R44, [R1+0x858] ;  /* 0x00085800012c7983 */ /* 0x002f280000100a00 */
[----:B------:R1:W-:Y:S04]  /*34c40*/  LDGSTS.E [R250+0x10200], [R52.64], P1 ;  /* 0x1020000034fa7fae */ /* 0x0003e80008921844 */
[----:B-1----:R-:W3:Y:S04]  /*34c50*/  LDL.64 R52, [R1+0x6c8] ;  /* 0x0006c80001347983 */ /* 0x002ee80000100a00 */
[----:B------:R1:W-:Y:S04]  /*34c60*/  LDGSTS.E [R250+0x10a00], [R36.64], P1 ;  /* 0x10a0000024fa7fae */ /* 0x0003e80008921844 */
[----:B------:R1:W-:Y:S04]  /*34c70*/  LDGSTS.E [R250+0x11200], [R46.64], P1 ;  /* 0x112000002efa7fae */ /* 0x0003e80008921844 */
[----:B-1----:R-:W3:Y:S04]  /*34c80*/  LDL.64 R36, [R1+0x648] ;  /* 0x0006480001247983 */ /* 0x002ee80000100a00 */
[----:B------:R-:W3:Y:S04]  /*34c90*/  LDL.64 R46, [R1+0x608] ;  /* 0x00060800012e7983 */ /* 0x000ee80000100a00 */
[----:B------:R1:W-:Y:S04]  /*34ca0*/  LDGSTS.E [R250+0x11a00], [R38.64], P1 ;  /* 0x11a0000026fa7fae */ /* 0x0003e80008921844 */
[----:B------:R1:W-:Y:S04]  /*34cb0*/  LDGSTS.E [R250+0x12200], [R42.64], P1 ;  /* 0x122000002afa7fae */ /* 0x0003e80008921844 */
[----:B-1----:R-:W3:Y:S04]  /*34cc0*/  LDL.64 R38, [R1+0x548] ;  /* 0x0005480001267983 */ /* 0x002ee80000100a00 */
[----:B------:R-:W3:Y:S04]  /*34cd0*/  LDL.64 R42, [R1+0x508] ;  /* 0x00050800012a7983 */ /* 0x000ee80000100a00 */
[----:B------:R1:W-:Y:S04]  /*34ce0*/  LDGSTS.E [R250+0x12a00], [R30.64], P1 ;  /* 0x12a000001efa7fae */ /* 0x0003e80008921844 */
[----:B-1----:R-:W3:Y:S04]  /*34cf0*/  LDL.64 R30, [R1+0x448] ;  /* 0x00044800011e7983 */ /* 0x002ee80000100a00 */
[----:B------:R1:W-:Y:S04]  /*34d00*/  LDGSTS.E [R250+0x13200], [R48.64], P1 ;  /* 0x1320000030fa7fae */ /* 0x0003e80008921844 */
[----:B-1----:R-:W3:Y:S04]  /*34d10*/  LDL.64 R48, [R1+0x408] ;  /* 0x0004080001307983 */ /* 0x002ee80000100a00 */
[----:B------:R1:W-:Y:S04]  /*34d20*/  LDGSTS.E [R250+0x13a00], [R50.64], P1 ;  /* 0x13a0000032fa7fae */ /* 0x0003e80008921844 */
[----:B------:R2:W-:Y:S04]  /*34d30*/  LDGSTS.E [R250+0x14200], [R10.64], P1 ;  /* 0x142000000afa7fae */ /* 0x0005e80008921844 */
[----:B-1----:R-:W3:Y:S04]  /*34d40*/  LDL.64 R50, [R1+0x3c8] ;  /* 0x0003c80001327983 */ /* 0x002ee80000100a00 */
[----:B--2---:R1:W-:Y:S04]  /*34d50*/  LDGSTS.E [R250+0x14a00], [R40.64], P1 ;  /* 0x14a0000028fa7fae */ /* 0x0043e80008921844 */
[----:B------:R2:W-:Y:S04]  /*34d60*/  LDGSTS.E [R250+0x15200], [R12.64], P1 ;  /* 0x152000000cfa7fae */ /* 0x0005e80008921844 */
[----:B-1----:R-:W2:Y:S04]  /*34d70*/  LDL.64 R40, [R1+0x2a8] ;  /* 0x0002a80001287983 */ /* 0x002ea80000100a00 */
[----:B----4-:R1:W-:Y:S04]  /*34d80*/  LDGSTS.E [R250+0x15a00], [R44.64], P1 ;  /* 0x15a000002cfa7fae */ /* 0x0103e80008921844 */
[----:B------:R4:W-:Y:S04]  /*34d90*/  LDGSTS.E [R250+0x16200], [R14.64], P1 ;  /* 0x162000000efa7fae */ /* 0x0009e80008921844 */
[----:B------:R2:W-:Y:S04]  /*34da0*/  LDGSTS.E [R250+0x16a00], [R16.64], P1 ;  /* 0x16a0000010fa7fae */ /* 0x0005e80008921844 */
[----:B-1----:R-:W4:Y:S04]  /*34db0*/  LDL.64 R44, [R1+0x1a80] ;  /* 0x001a8000012c7983 */ /* 0x002f280000100a00 */
[----:B------:R1:W-:Y:S04]  /*34dc0*/  LDGSTS.E [R250+0x17200], [R18.64], P1 ;  /* 0x1720000012fa7fae */ /* 0x0003e80008921844 */
[----:B------:R1:W-:Y:S04]  /*34dd0*/  LDGSTS.E [R250+0x17a00], [R20.64], P1 ;  /* 0x17a0000014fa7fae */ /* 0x0003e80008921844 */
[----:B---3--:R3:W-:Y:S04]  /*34de0*/  LDGSTS.E [R250+0x18200], [R34.64], P1 ;  /* 0x1820000022fa7fae */ /* 0x0087e80008921844 */
[----:B------:R1:W-:Y:S04]  /*34df0*/  LDGSTS.E [R250+0x18a00], [R52.64], P1 ;  /* 0x18a0000034fa7fae */ /* 0x0003e80008921844 */
[----:B------:R2:W-:Y:S04]  /*34e00*/  LDGSTS.E [R250+0x19200], [R22.64], P1 ;  /* 0x1920000016fa7fae */ /* 0x0005e80008921844 */
[----:B---3--:R-:W4:Y:S04]  /*34e10*/  LDL.64 R34, [R1+0x1a48] ;  /* 0x001a480001227983 */ /* 0x008f280000100a00 */
[----:B-1----:R-:W4:Y:S04]  /*34e20*/  LDL.64 R52, [R1+0x1a10] ;  /* 0x001a100001347983 */ /* 0x002f280000100a00 */
        /* <DEDUP_REMOVED lines=13> */
[----:B------:R1:W-:Y:S04]  /*34f00*/  LDGSTS.E [R250+0x1da00], [R30.64], P1 ;  /* 0x1da000001efa7fae */ /* 0x0003e80008921844 */
[----:B------:R1:W-:Y:S02]  /*34f10*/  LDGSTS.E [R250+0x1e200], [R48.64], P1 ;  /* 0x1e20000030fa7fae */ /* 0x0003e40008921844 */
[----:B-1----:R-:W-:-:S02]  /*34f20*/  LOP3.LUT R49, R249, 0x30, RZ, 0x3c, !PT ;  /* 0x00000030f9317812 */ /* 0x002fc400078e3cff */
[----:B------:R1:W-:Y:S04]  /*34f30*/  LDGSTS.E [R250+0x1ea00], [R50.64], P1 ;  /* 0x1ea0000032fa7fae */ /* 0x0003e80008921844 */
[----:B-1----:R-:W3:Y:S04]  /*34f40*/  LDL.64 R50, [R1+0x18c0] ;  /* 0x0018c00001327983 */ /* 0x002ee80000100a00 */
[----:B------:R-:W-:Y:S04]  /*34f50*/  STL.64 [R1+0x3d20], R180 ;  /* 0x003d20b401007387 */ /* 0x000fe80000100a00 */
[----:B------:R-:W3:Y:S04]  /*34f60*/  LDL.64 R6, [R1+0x1888] ;  /* 0x0018880001067983 */ /* 0x000ee80000100a00 */
[----:B------:R-:W3:Y:S04]  /*34f70*/  LDL.64 R8, [R1+0x1850] ;  /* 0x0018500001087983 */ /* 0x000ee80000100a00 */
[----:B------:R-:W3:Y:S04]  /*34f80*/  LDL.64 R10, [R1+0x1818] ;  /* 0x00181800010a7983 */ /* 0x000ee80000100a00 */
[----:B--2---:R1:W-:Y:S04]  /*34f90*/  LDGSTS.E [R250+0x1f200], [R40.64], P1 ;  /* 0x1f20000028fa7fae */ /* 0x0043e80008921844 */
[----:B------:R2:W-:Y:S04]  /*34fa0*/  LDGSTS.E [R250+0x1fa00], [R180.64], P1 ;  /* 0x1fa00000b4fa7fae */ /* 0x0005e80008921844 */
[----:B------:R-:W2:Y:S04]  /*34fb0*/  LDL.64 R12, [R1+0x17e0] ;  /* 0x0017e000010c7983 */ /* 0x000ea80000100a00 */
[----:B-1----:R-:W2:Y:S04]  /*34fc0*/  LDL.64 R40, [R1+0x1790] ;  /* 0x0017900001287983 */ /* 0x002ea80000100a00 */
[----:B----4-:R1:W-:Y:S04]  /*34fd0*/  LDGSTS.E [R49+0x300], [R44.64], P1 ;  /* 0x003000002c317fae */ /* 0x0103e80008921844 */
[----:B------:R-:W2:Y:S04]  /*34fe0*/  LDL.64 R14, [R1+0x1720] ;  /* 0x00172000010e7983 */ /* 0x000ea80000100a00 */
[----:B------:R-:W2:Y:S04]  /*34ff0*/  LDL.64 R16, [R1+0x1678] ;  /* 0x0016780001107983 */ /* 0x000ea80000100a00 */
[----:B-1----:R-:W2:Y:S04]  /*35000*/  LDL.64 R44, [R1+0x1758] ;  /* 0x00175800012c7983 */ /* 0x002ea80000100a00 */
[----:B------:R-:W2:Y:S04]  /*35010*/  LDL.64 R30, [R1+0x1640] ;  /* 0x00164000011e7983 */ /* 0x000ea80000100a00 */
[----:B------:R-:W2:Y:S04]  /*35020*/  LDL.64 R18, [R1+0x1598] ;  /* 0x0015980001127983 */ /* 0x000ea80000100a00 */
[----:B------:R1:W-:Y:S04]  /*35030*/  LDGSTS.E [R49+0xb00], [R34.64], P1 ;  /* 0x00b0000022317fae */ /* 0x0003e80008921844 */
[----:B------:R1:W-:Y:S04]  /*35040*/  LDGSTS.E [R49+0x1300], [R52.64], P1 ;  /* 0x0130000034317fae */ /* 0x0003e80008921844 */
[----:B------:R-:W2:Y:S04]  /*35050*/  LDL.64 R20, [R1+0x1560] ;  /* 0x0015600001147983 */ /* 0x000ea80000100a00 */
[----:B-1----:R-:W2:Y:S04]  /*35060*/  LDL.64 R34, [R1+0x16e8] ;  /* 0x0016e80001227983 */ /* 0x002ea80000100a00 */
[----:B------:R-:W2:Y:S04]  /*35070*/  LDL.64 R52, [R1+0x16b0] ;  /* 0x0016b00001347983 */ /* 0x000ea80000100a00 */
[----:B------:R-:W2:Y:S04]  /*35080*/  LDL.64 R22, [R1+0x1528] ;  /* 0x0015280001167983 */ /* 0x000ea80000100a00 */
[----:B------:R-:W2:Y:S04]  /*35090*/  LDL.64 R24, [R1+0x14f0] ;  /* 0x0014f00001187983 */ /* 0x000ea80000100a00 */
[----:B------:R1:W-:Y:S04]  /*350a0*/  LDGSTS.E [R49+0x1b00], [R36.64], P1 ;  /* 0x01b0000024317fae */ /* 0x0003e80008921844 */
[----:B------:R1:W-:Y:S04]  /*350b0*/  LDGSTS.E [R49+0x2300], [R46.64], P1 ;  /* 0x023000002e317fae */ /* 0x0003e80008921844 */
[----:B------:R-:W2:Y:S04]  /*350c0*/  LDL.64 R26, [R1+0x14b8] ;  /* 0x0014b800011a7983 */ /* 0x000ea80000100a00 */
[----:B-1----:R-:W2:Y:S04]  /*350d0*/  LDL.64 R36, [R1+0x1608] ;  /* 0x0016080001247983 */ /* 0x002ea80000100a00 */
[----:B------:R-:W2:Y:S04]  /*350e0*/  LDL.64 R46, [R1+0x15d0] ;  /* 0x0015d000012e7983 */ /* 0x000ea80000100a00 */
[----:B------:R1:W-:Y:S04]  /*350f0*/  LDGSTS.E [R49+0x2b00], [R32.64], P1 ;  /* 0x02b0000020317fae */ /* 0x0003e80008921844 */
[----:B------:R1:W-:Y:S04]  /*35100*/  LDGSTS.E [R49+0x3300], [R38.64], P1 ;  /* 0x0330000026317fae */ /* 0x0003e80008921844 */
[----:B------:R1:W-:Y:S04]  /*35110*/  LDGSTS.E [R49+0x3b00], [R42.64], P1 ;  /* 0x03b000002a317fae */ /* 0x0003e80008921844 */
[----:B------:R-:W2:Y:S04]  /*35120*/  LDL.64 R28, [R1+0xeb8] ;  /* 0x000eb800011c7983 */ /* 0x000ea80000100a00 */
[----:B-1----:R-:W2:Y:S04]  /*35130*/  LDL.64 R32, [R1+0xe80] ;  /* 0x000e800001207983 */ /* 0x002ea80000100a00 */
[----:B------:R-:W2:Y:S04]  /*35140*/  LDL.64 R42, [R1+0x1480] ;  /* 0x00148000012a7983 */ /* 0x000ea80000100a00 */
[----:B------:R-:W2:Y:S04]  /*35150*/  LDL.64 R38, [R1+0xcf8] ;  /* 0x000cf80001267983 */ /* 0x000ea80000100a00 */
[----:B---3--:R1:W-:Y:S04]  /*35160*/  LDGSTS.E [R49+0x4300], [R50.64], P1 ;  /* 0x0430000032317fae */ /* 0x0083e80008921844 */
[----:B------:R3:W-:Y:S04]  /*35170*/  LDGSTS.E [R49+0x4b00], [R6.64], P1 ;  /* 0x04b0000006317fae */ /* 0x0007e80008921844 */
[----:B-1----:R-:W4:Y:S04]  /*35180*/  LDL.64 R50, [R1+0xb78] ;  /* 0x000b780001327983 */ /* 0x002f280000100a00 */
[----:B------:R1:W-:Y:S04]  /*35190*/  LDGSTS.E [R49+0x5300], [R8.64], P1 ;  /* 0x0530000008317fae */ /* 0x0003e80008921844 */
[----:B------:R1:W-:Y:S04]  /*351a0*/  LDGSTS.E [R49+0x5b00], [R10.64], P1 ;  /* 0x05b000000a317fae */ /* 0x0003e80008921844 */
[----:B---3--:R-:W3:Y:S04]  /*351b0*/  LDL.64 R6, [R1+0x920] ;  /* 0x0009200001067983 */ /* 0x008ee80000100a00 */
[----:B--2---:R2:W-:Y:S04]  /*351c0*/  LDGSTS.E [R49+0x6300], [R12.64], P1 ;  /* 0x063000000c317fae */ /* 0x0045e80008921844 */
[----:B------:R1:W-:Y:S04]  /*351d0*/  LDGSTS.E [R49+0x6b00], [R40.64], P1 ;  /* 0x06b0000028317fae */ /* 0x0003e80008921844 */
[----:B-1----:R-:W3:Y:S04]  /*351e0*/  LDL.64 R8, [R1+0x8d0] ;  /* 0x0008d00001087983 */ /* 0x002ee80000100a00 */
[----:B------:R-:W3:Y:S04]  /*351f0*/  LDL.64 R10, [R1+0x890] ;  /* 0x00089000010a7983 */ /* 0x000ee80000100a00 */
[----:B------:R-:W3:Y:S04]  /*35200*/  LDL.64 R40, [R1+0xb28] ;  /* 0x000b280001287983 */ /* 0x000ee80000100a00 */
[----:B------:R1:W-:Y:S04]  /*35210*/  LDGSTS.E [R49+0x7300], [R44.64], P1 ;  /* 0x073000002c317fae */ /* 0x0003e80008921844 */
[----:B------:R2:W-:Y:S04]  /*35220*/  LDGSTS.E [R49+0x7b00], [R14.64], P1 ;  /* 0x07b000000e317fae */ /* 0x0005e80008921844 */
[----:B--2---:R-:W2:Y:S04]  /*35230*/  LDL.64 R12, [R1+0x850] ;  /* 0x00085000010c7983 */ /* 0x004ea80000100a00 */
        /* <DEDUP_REMOVED lines=17> */
[----:B------:R1:W-:Y:S04]  /*35350*/  LDGSTS.E [R49+0xcb00], [R24.64], P1 ;  /* 0x0cb0000018317fae */ /* 0x0003e80008921844 */
[----:B------:R1:W-:Y:S04]  /*35360*/  LDGSTS.E [R49+0xd300], [R26.64], P1 ;  /* 0x0d3000001a317fae */ /* 0x0003e80008921844 */
[----:B------:R1:W-:Y:S04]  /*35370*/  LDGSTS.E [R49+0xdb00], [R42.64], P1 ;  /* 0x0db000002a317fae */ /* 0x0003e80008921844 */
[----:B------:R1:W-:Y:S04]  /*35380*/  LDGSTS.E [R49+0xe300], [R28.64], P1 ;  /* 0x0e3000001c317fae */ /* 0x0003e80008921844 */
[----:B------:R1:W-:Y:S04]  /*35390*/  LDGSTS.E [R49+0xeb00], [R32.64], P1 ;  /* 0x0eb0000020317fae */ /* 0x0003e80008921844 */
[----:B-1----:R-:W2:Y:S04]  /*353a0*/  LDL.64 R42, [R1+0x960] ;  /* 0x00096000012a7983 */ /* 0x002ea80000100a00 */
[----:B------:R1:W-:Y:S04]  /*353b0*/  LDGSTS.E [R49+0xf300], [R38.64], P1 ;  /* 0x0f30000026317fae */ /* 0x0003e80008921844 */
[----:B------:R-:W2:Y:S04]  /*353c0*/  LDL.64 R32, [R1+0x680] ;  /* 0x0006800001207983 */ /* 0x000ea80000100a00 */
[----:B------:R-:W2:Y:S04]  /*353d0*/  LDL.64 R18, [R1+0x5c0] ;  /* 0x0005c00001127983 */ /* 0x000ea80000100a00 */
[----:B-1----:R-:W2:Y:S04]  /*353e0*/  LDL.64 R38, [R1+0x810] ;  /* 0x0008100001267983 */ /* 0x002ea80000100a00 */
[----:B------:R-:W2:Y:S04]  /*353f0*/  LDL.64 R20, [R1+0x580] ;  /* 0x0005800001147983 */ /* 0x000ea80000100a00 */
[----:B------:R-:W2:Y:S04]  /*35400*/  LDL.64 R22, [R1+0x540] ;  /* 0x0005400001167983 */ /* 0x000ea80000100a00 */
[----:B------:R-:W2:Y:S04]  /*35410*/  LDL.64 R24, [R1+0x500] ;  /* 0x0005000001187983 */ /* 0x000ea80000100a00 */
[----:B------:R-:W2:Y:S04]  /*35420*/  LDL.64 R26, [R1+0x4c0] ;  /* 0x0004c000011a7983 */ /* 0x000ea80000100a00 */
[----:B------:R-:W2:Y:S04]  /*35430*/  LDL.64 R28, [R1+0x440] ;  /* 0x00044000011c7983 */ /* 0x000ea80000100a00 */
[----:B----4-:R1:W-:Y:S04]  /*35440*/  LDGSTS.E [R49+0xfb00], [R50.64], P1 ;  /* 0x0fb0000032317fae */ /* 0x0103e80008921844 */
[----:B-1----:R-:W4:Y:S04]  /*35450*/  LDL.64 R50, [R1+0x7d0] ;  /* 0x0007d00001327983 */ /* 0x002f280000100a00 */
[----:B---3--:R1:W-:Y:S04]  /*35460*/  LDGSTS.E [R49+0x10300], [R40.64], P1 ;  /* 0x1030000028317fae */ /* 0x0083e80008921844 */
[----:B-1----:R-:W3:Y:S04]  /*35470*/  LDL.64 R40, [R1+0x740] ;  /* 0x0007400001287983 */ /* 0x002ee80000100a00 */
[----:B--2---:R1:W-:Y:S04]  /*35480*/  LDGSTS.E [R49+0x10b00], [R44.64], P1 ;  /* 0x10b000002c317fae */ /* 0x0043e80008921844 */
        /* <DEDUP_REMOVED lines=18> */
[----:B-1----:R-:W4:Y:S04]  /*355b0*/  LDL.64 R38, [R1+0x1a78] ;  /* 0x001a780001267983 */ /* 0x002f280000100a00 */
[----:B----4-:R1:W-:Y:S04]  /*355c0*/  LDGSTS.E [R49+0x16b00], [R50.64], P1 ;  /* 0x16b0000032317fae */ /* 0x0103e80008921844 */
        /* <DEDUP_REMOVED lines=8> */
[----:B------:R-:W3:Y:S04]  /*35650*/  LDL.64 R32, [R1+0x1998] ;  /* 0x0019980001207983 */ /* 0x000ee80000100a00 */
[----:B------:R1:W-:Y:S04]  /*35660*/  LDGSTS.E [R49+0x19b00], [R34.64], P1 ;  /* 0x19b0000022317fae */ /* 0x0003e80008921844 */
[----:B------:R1:W-:Y:S04]  /*35670*/  LDGSTS.E [R49+0x1a300], [R52.64], P1 ;  /* 0x1a30000034317fae */ /* 0x0003e80008921844 */
[----:B------:R4:W-:Y:S04]  /*35680*/  LDGSTS.E [R49+0x1ab00], [R18.64], P1 ;  /* 0x1ab0000012317fae */ /* 0x0009e80008921844 */
[----:B-1----:R-:W3:Y:S04]  /*35690*/  LDL.64 R34, [R1+0x1960] ;  /* 0x0019600001227983 */ /* 0x002ee80000100a00 */
[----:B------:R-:W3:Y:S04]  /*356a0*/  LDL.64 R52, [R1+0x1928] ;  /* 0x0019280001347983 */ /* 0x000ee80000100a00 */
[----:B------:R4:W-:Y:S04]  /*356b0*/  LDGSTS.E [R49+0x1b300], [R20.64], P1 ;  /* 0x1b30000014317fae */ /* 0x0009e80008921844 */
[----:B------:R4:W-:Y:S04]  /*356c0*/  LDGSTS.E [R49+0x1bb00], [R22.64], P1 ;  /* 0x1bb0000016317fae */ /* 0x0009e80008921844 */
[----:B------:R4:W-:Y:S04]  /*356d0*/  LDGSTS.E [R49+0x1c300], [R24.64], P1 ;  /* 0x1c30000018317fae */ /* 0x0009e80008921844 */
[----:B------:R4:W-:Y:S04]  /*356e0*/  LDGSTS.E [R49+0x1cb00], [R26.64], P1 ;  /* 0x1cb000001a317fae */ /* 0x0009e80008921844 */
[----:B------:R1:W-:Y:S04]  /*356f0*/  LDGSTS.E [R49+0x1d300], [R46.64], P1 ;  /* 0x1d3000002e317fae */ /* 0x0003e80008921844 */
[----:B------:R4:W-:Y:S04]  /*35700*/  LDGSTS.E [R49+0x1db00], [R28.64], P1 ;  /* 0x1db000001c317fae */ /* 0x0009e80008921844 */
[----:B------:R4:W-:Y:S04]  /*35710*/  LDGSTS.E [R49+0x1e300], [R30.64], P1 ;  /* 0x1e3000001e317fae */ /* 0x0009e80008921844 */
[----:B-1----:R-:W3:Y:S04]  /*35720*/  LDL.64 R46, [R1+0x18f0] ;  /* 0x0018f000012e7983 */ /* 0x002ee80000100a00 */
[----:B------:R4:W-:Y:S04]  /*35730*/  LDGSTS.E [R49+0x1eb00], [R36.64], P1 ;  /* 0x1eb0000024317fae */ /* 0x0009e80008921844 */
[----:B------:R1:W-:Y:S04]  /*35740*/  LDGSTS.E [R49+0x1f300], [R42.64], P1 ;  /* 0x1f3000002a317fae */ /* 0x0003e80008921844 */
[----:B------:R4:W-:Y:S04]  /*35750*/  LDGSTS.E [R49+0x1fb00], [R178.64], P1 ;  /* 0x1fb00000b2317fae */ /* 0x0009e80008921844 */
[----:B-1----:R-:W3:Y:S04]  /*35760*/  LDL.64 R42, [R1+0x18b8] ;  /* 0x0018b800012a7983 */ /* 0x002ee80000100a00 */
[----:B----4-:R-:W4:Y:S01]  /*35770*/  LDL.64 R48, [R1+0x1880] ;  /* 0x0018800001307983 */ /* 0x010f220000100a00 */
[----:B------:R-:W-:-:S03]  /*35780*/  LOP3.LUT R251, R249, 0x40, RZ, 0x3c, !PT ;  /* 0x00000040f9fb7812 */ /* 0x000fc600078e3cff */
[----:B------:R1:W-:Y:S04]  /*35790*/  STL.64 [R1+0x3d28], R178 ;  /* 0x003d28b201007387 */ /* 0x0003e80000100a00 */
[----:B------:R1:W-:Y:S04]  /*357a0*/  LDGSTS.E [R251+0x400], [R38.64], P1 ;  /* 0x0040000026fb7fae */ /* 0x0003e80008921844 */
[----:B-1----:R-:W4:Y:S04]  /*357b0*/  LDL.LU.64 R178, [R1+0x8c8] ;  /* 0x0008c80001b27983 */ /* 0x002f280000300a00 */
[----:B------:R-:W4:Y:S04]  /*357c0*/  LDL.64 R8, [R1+0x1848] ;  /* 0x0018480001087983 */ /* 0x000f280000100a00 */
        /* <DEDUP_REMOVED lines=13> */
[----:B--2---:R1:W-:Y:S04]  /*358a0*/  LDGSTS.E [R251+0xc00], [R50.64], P1 ;  /* 0x00c0000032fb7fae */ /* 0x0043e80008921844 */
[----:B-1----:R-:W2:Y:S04]  /*358b0*/  LDL.64 R50, [R1+0x17d8] ;  /* 0x0017d80001327983 */ /* 0x002ea80000100a00 */
[----:B---3--:R1:W-:Y:S04]  /*358c0*/  LDGSTS.E [R251+0x1400], [R40.64], P1 ;  /* 0x0140000028fb7fae */ /* 0x0083e80008921844 */
        /* <DEDUP_REMOVED lines=12> */
[----:B----4-:R4:W-:Y:S04]  /*35990*/  LDGSTS.E [R251+0x4c00], [R48.64], P1 ;  /* 0x04c0000030fb7fae */ /* 0x0109e80008921844 */
[----:B-1----:R-:W3:Y:S04]  /*359a0*/  LDL.64 R42, [R1+0xb70] ;  /* 0x000b7000012a7983 */ /* 0x002ee80000100a00 */
[----:B----4-:R-:W3:Y:S04]  /*359b0*/  LDL.64 R48, [R1+0xb20] ;  /* 0x000b200001307983 */ /* 0x010ee80000100a00 */
[----:B------:R1:W-:Y:S04]  /*359c0*/  LDGSTS.E [R251+0x5400], [R8.64], P1 ;  /* 0x0540000008fb7fae */ /* 0x0003e80008921844 */
[----:B------:R1:W-:Y:S04]  /*359d0*/  LDGSTS.E [R251+0x5c00], [R36.64], P1 ;  /* 0x05c0000024fb7fae */ /* 0x0003e80008921844 */
[----:B-1----:R-:W3:Y:S04]  /*359e0*/  LDL.64 R36, [R1+0xae8] ;  /* 0x000ae80001247983 */ /* 0x002ee80000100a00 */
[----:B--2---:R1:W-:Y:S04]  /*359f0*/  LDGSTS.E [R251+0x6400], [R50.64], P1 ;  /* 0x0640000032fb7fae */ /* 0x0043e80008921844 */
[----:B------:R2:W-:Y:S04]  /*35a00*/  LDGSTS.E [R251+0x6c00], [R10.64], P1 ;  /* 0x06c000000afb7fae */ /* 0x0005e80008921844 */
[----:B------:R2:W-:Y:S04]  /*35a10*/  LDGSTS.E [R251+0x7400], [R38.64], P1 ;  /* 0x0740000026fb7fae */ /* 0x0005e80008921844 */
[----:B-1----:R-:W4:Y:S04]  /*35a20*/  LDL.64 R50, [R1+0xaa8] ;  /* 0x000aa80001327983 */ /* 0x002f280000100a00 */
[----:B--2---:R-:W2:Y:S04]  /*35a30*/  LDL.64 R10, [R1+0x908] ;  /* 0x00090800010a7983 */ /* 0x004ea80000100a00 */
[----:B------:R-:W2:Y:S04]  /*35a40*/  LDL.64 R38, [R1+0xa68] ;  /* 0x000a680001267983 */ /* 0x000ea80000100a00 */
[----:B---3--:R1:W-:Y:S04]  /*35a50*/  LDGSTS.E [R251+0x7c00], [R40.64], P1 ;  /* 0x07c0000028fb7fae */ /* 0x0083e80008921844 */
[----:B-1----:R-:W3:Y:S04]  /*35a60*/  LDL.64 R40, [R1+0xa28] ;  /* 0x000a280001287983 */ /* 0x002ee80000100a00 */
[----:B------:R1:W-:Y:S04]  /*35a70*/  LDGSTS.E [R251+0x8400], [R44.64], P1 ;  /* 0x084000002cfb7fae */ /* 0x0003e80008921844 */
[----:B------:R1:W-:Y:S04]  /*35a80*/  LDGSTS.E [R251+0x8c00], [R12.64], P1 ;  /* 0x08c000000cfb7fae */ /* 0x0003e80008921844 */
[----:B------:R1:W-:Y:S04]  /*35a90*/  LDGSTS.E [R251+0x9400], [R14.64], P1 ;  /* 0x094000000efb7fae */ /* 0x0003e80008921844 */
[----:B-1----:R-:W3:Y:S04]  /*35aa0*/  LDL.64 R44, [R1+0x9e8] ;  /* 0x0009e800012c7983 */ /* 0x002ee80000100a00 */
        /* <DEDUP_REMOVED lines=9> */
[----:B------:R-:W3:Y:S04]  /*35b40*/  LDL.64 R12, [R1+0x888] ;  /* 0x00088800010c7983 */ /* 0x000ee80000100a00 */
[----:B------:R-:W3:Y:S04]  /*35b50*/  LDL.64 R14, [R1+0x7c8] ;  /* 0x0007c800010e7983 */ /* 0x000ee80000100a00 */
[----:B------:R1:W-:Y:S04]  /*35b60*/  LDGSTS.E [R251+0xdc00], [R46.64], P1 ;  /* 0x0dc000002efb7fae */ /* 0x0003e80008921844 */
[----:B------:R1:W-:Y:S04]  /*35b70*/  LDGSTS.E [R251+0xe400], [R30.64], P1 ;  /* 0x0e4000001efb7fae */ /* 0x0003e80008921844 */
[----:B------:R1:W-:Y:S04]  /*35b80*/  LDGSTS.E [R251+0xec00], [R32.64], P1 ;  /* 0x0ec0000020fb7fae */ /* 0x0003e80008921844 */
[----:B-1----:R-:W3:Y:S04]  /*35b90*/  LDL.64 R46, [R1+0x958] ;  /* 0x00095800012e7983 */ /* 0x002ee80000100a00 */
[----:B------:R1:W-:Y:S04]  /*35ba0*/  LDGSTS.E [R251+0xf400], [R34.64], P1 ;  /* 0x0f40000022fb7fae */ /* 0x0003e80008921844 */
[----:B------:R-:W3:Y:S04]  /*35bb0*/  LDL.64 R32, [R1+0x778] ;  /* 0x0007780001207983 */ /* 0x000ee80000100a00 */
[----:B------:R-:W3:Y:S04]  /*35bc0*/  LDL.64 R16, [R1+0x6b8] ;  /* 0x0006b80001107983 */ /* 0x000ee80000100a00 */
[----:B-1----:R-:W3:Y:S04]  /*35bd0*/  LDL.64 R34, [R1+0x738] ;  /* 0x0007380001227983 */ /* 0x002ee80000100a00 */
[----:B------:R1:W-:Y:S04]  /*35be0*/  LDGSTS.E [R251+0xfc00], [R42.64], P1 ;  /* 0x0fc000002afb7fae */ /* 0x0003e80008921844 */
[----:B------:R1:W-:Y:S04]  /*35bf0*/  LDGSTS.E [R251+0x10400], [R48.64], P1 ;  /* 0x1040000030fb7fae */ /* 0x0003e80008921844 */
[----:B------:R-:W3:Y:S04]  /*35c00*/  LDL.64 R18, [R1+0x678] ;  /* 0x0006780001127983 */ /* 0x000ee80000100a00 */
[----:B-1----:R-:W3:Y:S04]  /*35c10*/  LDL.64 R42, [R1+0x848] ;  /* 0x00084800012a7983 */ /* 0x002ee80000100a00 */
[----:B------:R-:W3:Y:S04]  /*35c20*/  LDL.64 R48, [R1+0x808] ;  /* 0x0008080001307983 */ /* 0x000ee80000100a00 */
[----:B------:R-:W3:Y:S04]  /*35c30*/  LDL.64 R20, [R1+0x638] ;  /* 0x0006380001147983 */ /* 0x000ee80000100a00 */
[----:B------:R-:W3:Y:S04]  /*35c40*/  LDL.64 R22, [R1+0x5f8] ;  /* 0x0005f80001167983 */ /* 0x000ee80000100a00 */
[----:B------:R1:W-:Y:S04]  /*35c50*/  LDGSTS.E [R251+0x10c00], [R36.64], P1 ;  /* 0x10c0000024fb7fae */ /* 0x0003e80008921844 */
[----:B------:R-:W3:Y:S04]  /*35c60*/  LDL.64 R24, [R1+0x5b8] ;  /* 0x0005b80001187983 */ /* 0x000ee80000100a00 */
[----:B------:R-:W3:Y:S04]  /*35c70*/  LDL.64 R26, [R1+0x538] ;  /* 0x00053800011a7983 */ /* 0x000ee80000100a00 */
[----:B------:R-:W3:Y:S04]  /*35c80*/  LDL.64 R28, [R1+0x4f8] ;  /* 0x0004f800011c7983 */ /* 0x000ee80000100a00 */
[----:B------:R-:W3:Y:S04]  /*35c90*/  LDL.64 R30, [R1+0x4b8] ;  /* 0x0004b800011e7983 */ /* 0x000ee80000100a00 */
[----:B-1----:R-:W3:Y:S04]  /*35ca0*/  LDL.64 R36, [R1+0x478] ;  /* 0x0004780001247983 */ /* 0x002ee80000100a00 */
[----:B----4-:R1:W-:Y:S04]  /*35cb0*/  LDGSTS.E [R251+0x11400], [R50.64], P1 ;  /* 0x1140000032fb7fae */ /* 0x0103e80008921844 */
[----:B--2---:R2:W-:Y:S04]  /*35cc0*/  LDGSTS.E [R251+0x11c00], [R38.64], P1 ;  /* 0x11c0000026fb7fae */ /* 0x0045e80008921844 */
[----:B-1----:R-:W4:Y:S04]  /*35cd0*/  LDL.64 R50, [R1+0x6f8] ;  /* 0x0006f80001327983 */ /* 0x002f280000100a00 */
[----:B--2---:R-:W2:Y:S04]  /*35ce0*/  LDL.64 R38, [R1+0x3f8] ;  /* 0x0003f80001267983 */ /* 0x004ea80000100a00 */
[----:B---3--:R1:W-:Y:S04]  /*35cf0*/  LDGSTS.E [R251+0x12400], [R40.64], P1 ;  /* 0x1240000028fb7fae */ /* 0x0083e80008921844 */
[----:B-1----:R-:W3:Y:S04]  /*35d00*/  LDL.64 R40, [R1+0x368] ;  /* 0x0003680001287983 */ /* 0x002ee80000100a00 */
[----:B------:R1:W-:Y:S04]  /*35d10*/  LDGSTS.E [R251+0x12c00], [R44.64], P1 ;  /* 0x12c000002cfb7fae */ /* 0x0003e80008921844 */
[----:B-1----:R-:W2:Y:S04]  /*35d20*/  LDL.64 R44, [R1+0x578] ;  /* 0x00057800012c7983 */ /* 0x002ea80000100a00 */
[----:B------:R1:W-:Y:S04]  /*35d30*/  LDGSTS.E [R251+0x13400], [R52.64], P1 ;  /* 0x1340000034fb7fae */ /* 0x0003e80008921844 */
[----:B-1----:R-:W3:Y:S04]  /*35d40*/  LDL.64 R52, [R1+0x438] ;  /* 0x0004380001347983 */ /* 0x002ee80000100a00 */
[----:B------:R1:W-:Y:S04]  /*35d50*/  LDGSTS.E [R251+0x13c00], [R46.64], P1 ;  /* 0x13c000002efb7fae */ /* 0x0003e80008921844 */
[----:B------:R2:W-:Y:S04]  /*35d60*/  LDGSTS.E [R251+0x14400], [R10.64], P1 ;  /* 0x144000000afb7fae */ /* 0x0005e80008921844 */
[----:B------:R2:W-:Y:S04]  /*35d70*/  LDGSTS.E [R251+0x14c00], [R178.64], P1 ;  /* 0x14c00000b2fb7fae */ /* 0x0005e80008921844 */
[----:B-1----:R-:W3:Y:S04]  /*35d80*/  LDL.64 R46, [R1+0x288] ;  /* 0x00028800012e7983 */ /* 0x002ee80000100a00 */
[----:B------:R1:W-:Y:S04]  /*35d90*/  LDGSTS.E [R251+0x15400], [R12.64], P1 ;  /* 0x154000000cfb7fae */ /* 0x0003e80008921844 */
[----:B------:R-:W-:Y:S04]  /*35da0*/  STL.64 [R1+0x3d30], R178 ;  /* 0x003d30b201007387 */ /* 0x000fe80000100a00 */
[----:B------:R1:W-:Y:S04]  /*35db0*/  LDGSTS.E [R251+0x15c00], [R42.64], P1 ;  /* 0x15c000002afb7fae */ /* 0x0003e80008921844 */
        /* <DEDUP_REMOVED lines=8> */
[----:B----4-:R1:W-:Y:S04]  /*35e40*/  LDGSTS.E [R251+0x18400], [R50.64], P1 ;  /* 0x1840000032fb7fae */ /* 0x0103e80008921844 */
[----:B------:R2:W-:Y:S04]  /*35e50*/  LDGSTS.E [R251+0x18c00], [R16.64], P1 ;  /* 0x18c0000010fb7fae */ /* 0x0005e80008921844 */
[----:B------:R2:W-:Y:S04]  /*35e60*/  LDGSTS.E [R251+0x19400], [R18.64], P1 ;  /* 0x1940000012fb7fae */ /* 0x0005e80008921844 */
[----:B-1----:R-:W4:Y:S04]  /*35e70*/  LDL.64 R50, [R1+0x1990] ;  /* 0x0019900001327983 */ /* 0x002f280000100a00 */
[----:B------:R1:W-:Y:S04]  /*35e80*/  LDGSTS.E [R251+0x19c00], [R20.64], P1 ;  /* 0x19c0000014fb7fae */ /* 0x0003e80008921844 */
[----:B------:R1:W-:Y:S04]  /*35e90*/  LDGSTS.E [R251+0x1a400], [R22.64], P1 ;  /* 0x1a40000016fb7fae */ /* 0x0003e80008921844 */
[----:B------:R1:W-:Y:S04]  /*35ea0*/  LDGSTS.E [R251+0x1ac00], [R24.64], P1 ;  /* 0x1ac0000018fb7fae */ /* 0x0003e80008921844 */
[----:B--2---:R2:W-:Y:S04]  /*35eb0*/  LDGSTS.E [R251+0x1b400], [R44.64], P1 ;  /* 0x1b4000002cfb7fae */ /* 0x0045e80008921844 */
[----:B------:R1:W-:Y:S04]  /*35ec0*/  LDGSTS.E [R251+0x1bc00], [R26.64], P1 ;  /* 0x1bc000001afb7fae */ /* 0x0003e80008921844 */
[----:B------:R1:W-:Y:S04]  /*35ed0*/  LDGSTS.E [R251+0x1c400], [R28.64], P1 ;  /* 0x1c4000001cfb7fae */ /* 0x0003e80008921844 */
[----:B--2---:R-:W2:Y:S04]  /*35ee0*/  LDL.64 R44, [R1+0x1958] ;  /* 0x00195800012c7983 */ /* 0x004ea80000100a00 */
[----:B------:R1:W-:Y:S04]  /*35ef0*/  LDGSTS.E [R251+0x1cc00], [R30.64], P1 ;  /* 0x1cc000001efb7fae */ /* 0x0003e80008921844 */
[----:B------:R1:W-:Y:S04]  /*35f00*/  LDGSTS.E [R251+0x1d400], [R36.64], P1 ;  /* 0x1d40000024fb7fae */ /* 0x0003e80008921844 */
[----:B---3--:R3:W-:Y:S04]  /*35f10*/  LDGSTS.E [R251+0x1dc00], [R52.64], P1 ;  /* 0x1dc0000034fb7fae */ /* 0x0087e80008921844 */
[----:B------:R1:W-:Y:S04]  /*35f20*/  LDGSTS.E [R251+0x1e400], [R38.64], P1 ;  /* 0x1e40000026fb7fae */ /* 0x0003e80008921844 */
[----:B------:R3:W-:Y:S04]  /*35f30*/  LDGSTS.E [R251+0x1ec00], [R40.64], P1 ;  /* 0x1ec0000028fb7fae */ /* 0x0007e80008921844 */
[----:B---3--:R-:W3:Y:S04]  /*35f40*/  LDL.64 R52, [R1+0x1920] ;  /* 0x0019200001347983 */ /* 0x008ee80000100a00 */
[----:B-1----:R-:W3:Y:S04]  /*35f50*/  LDL.64 R36, [R1+0x18e8] ;  /* 0x0018e80001247983 */ /* 0x002ee80000100a00 */
[----:B------:R-:W3:Y:S04]  /*35f60*/  LDL.64 R38, [R1+0x18b0] ;  /* 0x0018b00001267983 */ /* 0x000ee80000100a00 */
[----:B------:R1:W-:Y:S04]  /*35f70*/  LDGSTS.E [R251+0x1f400], [R46.64], P1 ;  /* 0x1f4000002efb7fae */ /* 0x0003e80008921844 */
[----:B------:R2:W-:Y:S04]  /*35f80*/  LDGSTS.E [R251+0x1fc00], [R176.64], P1 ;  /* 0x1fc00000b0fb7fae */ /* 0x0005e80008921844 */
[----:B-1----:R-:W3:Y:S04]  /*35f90*/  LDL.64 R46, [R1+0x1878] ;  /* 0x00187800012e7983 */ /* 0x002ee80000100a00 */
[----:B------:R-:W3:Y:S04]  /*35fa0*/  LDL.LU.64 R180, [R1+0x8c0] ;  /* 0x0008c00001b47983 */ /* 0x000ee80000300a00 */
[----:B------:R-:W-:Y:S04]  /*35fb0*/  STL.64 [R1+0x3d00], R176 ;  /* 0x003d00b001007387 */ /* 0x000fe80000100a00 */
[----:B------:R-:W3:Y:S04]  /*35fc0*/  LDL.64 R8, [R1+0x1840] ;  /* 0x0018400001087983 */ /* 0x000ee80000100a00 */
[----:B------:R-:W3:Y:S04]  /*35fd0*/  LDL.64 R40, [R1+0x1808] ;  /* 0x0018080001287983 */ /* 0x000ee80000100a00 */
[----:B------:R1:W-:Y:S04]  /*35fe0*/  LDGSTS.E [R248+0x500], [R42.64], P1 ;  /* 0x005000002af87fae */ /* 0x0003e80008921844 */
[----:B------:R1:W-:Y:S04]  /*35ff0*/  LDGSTS.E [R248+0xd00], [R48.64], P1 ;  /* 0x00d0000030f87fae */ /* 0x0003e80008921844 */
[----:B------:R-:W3:Y:S04]  /*36000*/  LDL.64 R10, [R1+0x1748] ;  /* 0x00174800010a7983 */ /* 0x000ee80000100a00 */
[----:B-1----:R-:W3:Y:S04]  /*36010*/  LDL.64 R42, [R1+0x17d0] ;  /* 0x0017d000012a7983 */ /* 0x002ee80000100a00 */
[----:B------:R-:W3:Y:S04]  /*36020*/  LDL.64 R48, [R1+0x1780] ;  /* 0x0017800001307983 */ /* 0x000ee80000100a00 */
[----:B------:R-:W3:Y:S04]  /*36030*/  LDL.64 R12, [R1+0x1710] ;  /* 0x00171000010c7983 */ /* 0x000ee80000100a00 */
[----:B------:R1:W-:Y:S04]  /*36040*/  LDGSTS.E [R248+0x1500], [R32.64], P1 ;  /* 0x0150000020f87fae */ /* 0x0003e80008921844 */
[----:B------:R-:W3:Y:S04]  /*36050*/  LDL.64 R14, [R1+0x16d8] ;  /* 0x0016d800010e7983 */ /* 0x000ee80000100a00 */
[----:B------:R1:W-:Y:S04]  /*36060*/  LDGSTS.E [R248+0x1d00], [R34.64], P1 ;  /* 0x01d0000022f87fae */ /* 0x0003e80008921844 */
        /* <DEDUP_REMOVED lines=8> */
[----:B-1----:R-:W3:Y:S04]  /*360f0*/  LDL.64 R32, [R1+0x1470] ;  /* 0x0014700001207983 */ /* 0x002ee80000100a00 */
[----:B------:R-:W3:Y:S04]  /*36100*/  LDL.64 R34, [R1+0xea8] ;  /* 0x000ea80001227983 */ /* 0x000ee80000100a00 */
[----:B----4-:R1:W-:Y:S04]  /*36110*/  LDGSTS.E [R248+0x2500], [R50.64], P1 ;  /* 0x0250000032f87fae */ /* 0x0103e80008921844 */
[----:B-1----:R-:W4:Y:S04]  /*36120*/  LDL.64 R50, [R1+0x1630] ;  /* 0x0016300001327983 */ /* 0x002f280000100a00 */
[----:B--2---:R1:W-:Y:S04]  /*36130*/  LDGSTS.E [R248+0x2d00], [R44.64], P1 ;  /* 0x02d000002cf87fae */ /* 0x0043e80008921844 */
[----:B-1----:R-:W2:Y:S04]  /*36140*/  LDL.64 R44, [R1+0x1518] ;  /* 0x00151800012c7983 */ /* 0x002ea80000100a00 */
[----:B---3--:R1:W-:Y:S04]  /*36150*/  LDGSTS.E [R248+0x3500], [R52.64], P1 ;  /* 0x0350000034f87fae */ /* 0x0083e80008921844 */
[----:B------:R3:W-:Y:S04]  /*36160*/  LDGSTS.E [R248+0x3d00], [R36.64], P1 ;  /* 0x03d0000024f87fae */ /* 0x0007e80008921844 */
[----:B------:R3:W-:Y:S04]  /*36170*/  LDGSTS.E [R248+0x4500], [R38.64], P1 ;  /* 0x0450000026f87fae */ /* 0x0007e80008921844 */
[----:B-1----:R-:W2:Y:S04]  /*36180*/  LDL.64 R52, [R1+0xe70] ;  /* 0x000e700001347983 */ /* 0x002ea80000100a00 */
[----:B---3--:R-:W2:Y:S04]  /*36190*/  LDL.64 R36, [R1+0xce8] ;  /* 0x000ce80001247983 */ /* 0x008ea80000100a00 */
[----:B------:R-:W2:Y:S04]  /*361a0*/  LDL.64 R38, [R1+0xb58] ;  /* 0x000b580001267983 */ /* 0x000ea80000100a00 */
[----:B------:R1:W-:Y:S04]  /*361b0*/  LDGSTS.E [R248+0x4d00], [R46.64], P1 ;  /* 0x04d000002ef87fae */ /* 0x0003e80008921844 */
[----:B-1----:R-:W2:Y:S04]  /*361c0*/  LDL.64 R46, [R1+0xb18] ;  /* 0x000b1800012e7983 */ /* 0x002ea80000100a00 */
[----:B------:R1:W-:Y:S04]  /*361d0*/  LDGSTS.E [R248+0x5500], [R8.64], P1 ;  /* 0x0550000008f87fae */ /* 0x0003e80008921844 */
[----:B------:R1:W-:Y:S04]  /*361e0*/  LDGSTS.E [R248+0x5d00], [R40.64], P1 ;  /* 0x05d0000028f87fae */ /* 0x0003e80008921844 */
[----:B-1----:R-:W2:Y:S04]  /*361f0*/  LDL.64 R8, [R1+0x950] ;  /* 0x0009500001087983 */ /* 0x002ea80000100a00 */
[----:B------:R1:W-:Y:S04]  /*36200*/  LDGSTS.E [R248+0x6500], [R42.64], P1 ;  /* 0x065000002af87fae */ /* 0x0003e80008921844 */
[----:B------:R-:W2:Y:S04]  /*36210*/  LDL.64 R40, [R1+0xae0] ;  /* 0x000ae00001287983 */ /* 0x000ea80000100a00 */
[----:B------:R1:W-:Y:S04]  /*36220*/  LDGSTS.E [R248+0x6d00], [R48.64], P1 ;  /* 0x06d0000030f87fae */ /* 0x0003e80008921844 */
[----:B-1----:R-:W2:Y:S04]  /*36230*/  LDL.64 R42, [R1+0xaa0] ;  /* 0x000aa000012a7983 */ /* 0x002ea80000100a00 */
[----:B------:R1:W-:Y:S04]  /*36240*/  LDGSTS.E [R248+0x7500], [R10.64], P1 ;  /* 0x075000000af87fae */ /* 0x0003e80008921844 */
[----:B------:R-:W2:Y:S04]  /*36250*/  LDL.64 R48, [R1+0xa60] ;  /* 0x000a600001307983 */ /* 0x000ea80000100a00 */
        /* <DEDUP_REMOVED lines=13> */
[----:B------:R1:W-:Y:S04]  /*36330*/  LDGSTS.E [R248+0xb500], [R24.64], P1 ;  /* 0x0b50000018f87fae */ /* 0x0003e80008921844 */
[----:B------:R1:W-:Y:S04]  /*36340*/  LDGSTS.E [R248+0xbd00], [R26.64], P1 ;  /* 0x0bd000001af87fae */ /* 0x0003e80008921844 */
[----:B----4-:R-:W4:Y:S04]  /*36350*/  LDL.64 R20, [R1+0x6b0] ;  /* 0x0006b00001147983 */ /* 0x010f280000100a00 */
[----:B------:R-:W4:Y:S04]  /*36360*/  LDL.64 R22, [R1+0x670] ;  /* 0x0006700001167983 */ /* 0x000f280000100a00 */
[----:B-1----:R-:W4:Y:S04]  /*36370*/  LDL.64 R24, [R1+0x5f0] ;  /* 0x0005f00001187983 */ /* 0x002f280000100a00 */
[----:B------:R-:W4:Y:S04]  /*36380*/  LDL.64 R26, [R1+0x5b0] ;  /* 0x0005b000011a7983 */ /* 0x000f280000100a00 */
[----:B--2---:R1:W-:Y:S04]  /*36390*/  LDGSTS.E [R248+0xc500], [R44.64], P1 ;  /* 0x0c5000002cf87fae */ /* 0x0043e80008921844 */
[----:B------:R2:W-:Y:S04]  /*363a0*/  LDGSTS.E [R248+0xcd00], [R28.64], P1 ;  /* 0x0cd000001cf87fae */ /* 0x0005e80008921844 */
[----:B------:R1:W-:Y:S04]  /*363b0*/  LDGSTS.E [R248+0xd500], [R30.64], P1 ;  /* 0x0d5000001ef87fae */ /* 0x0003e80008921844 */
[----:B------:R2:W-:Y:S04]  /*363c0*/  LDGSTS.E [R248+0xdd00], [R32.64], P1 ;  /* 0x0dd0000020f87fae */ /* 0x0005e80008921844 */
[----:B------:R2:W-:Y:S04]  /*363d0*/  LDGSTS.E [R248+0xe500], [R34.64], P1 ;  /* 0x0e50000022f87fae */ /* 0x0005e80008921844 */
[----:B-1----:R-:W4:Y:S04]  /*363e0*/  LDL.64 R44, [R1+0x9e0] ;  /* 0x0009e000012c7983 */ /* 0x002f280000100a00 */
[----:B--2---:R-:W2:Y:S04]  /*363f0*/  LDL.64 R28, [R1+0x570] ;  /* 0x00057000011c7983 */ /* 0x004ea80000100a00 */
        /* <DEDUP_REMOVED lines=8> */
[----:B------:R1:W-:Y:S04]  /*36480*/  LDGSTS.E [R248+0x10500], [R46.64], P1 ;  /* 0x105000002ef87fae */ /* 0x0003e80008921844 */
[----:B------:R-:W2:Y:S04]  /*36490*/  LDL.64 R34, [R1+0x470] ;  /* 0x0004700001227983 */ /* 0x000ea80000100a00 */
[----:B-1----:R-:W2:Y:S04]  /*364a0*/  LDL.64 R46, [R1+0x7c0] ;  /* 0x0007c000012e7983 */ /* 0x002ea80000100a00 */
[----:B------:R1:W-:Y:S04]  /*364b0*/  LDGSTS.E [R248+0x10d00], [R40.64], P1 ;  /* 0x10d0000028f87fae */ /* 0x0003e80008921844 */
[----:B------:R1:W-:Y:S04]  /*364c0*/  LDGSTS.E [R248+0x11500], [R42.64], P1 ;  /* 0x115000002af87fae */ /* 0x0003e80008921844 */
[----:B-1----:R-:W2:Y:S04]  /*364d0*/  LDL.64 R40, [R1+0x430] ;  /* 0x0004300001287983 */ /* 0x002ea80000100a00 */
[----:B------:R1:W-:Y:S04]  /*364e0*/  LDGSTS.E [R248+0x11d00], [R48.64], P1 ;  /* 0x11d0000030f87fae */ /* 0x0003e80008921844 */
[----:B------:R-:W2:Y:S04]  /*364f0*/  LDL.64 R42, [R1+0x3f0] ;  /* 0x0003f000012a7983 */ /* 0x000ea80000100a00 */
[----:B-1----:R-:W2:Y:S04]  /*36500*/  LDL.64 R48, [R1+0x630] ;  /* 0x0006300001307983 */ /* 0x002ea80000100a00 */
[----:B---3--:R1:W-:Y:S04]  /*36510*/  LDGSTS.E [R248+0x12500], [R50.64], P1 ;  /* 0x1250000032f87fae */ /* 0x0083e80008921844 */
[----:B-1----:R-:W3:Y:S04]  /*36520*/  LDL.64 R50, [R1+0x4f0] ;  /* 0x0004f00001327983 */ /* 0x002ee80000100a00 */
[----:B----4-:R1:W-:Y:S04]  /*36530*/  LDGSTS.E [R248+0x12d00], [R44.64], P1 ;  /* 0x12d000002cf87fae */ /* 0x0103e80008921844 */
[----:B-1----:R-:W4:Y:S04]  /*36540*/  LDL.64 R44, [R1+0x360] ;  /* 0x00036000012c7983 */ /* 0x002f280000100a00 */
[----:B--2---:R1:W-:Y:S04]  /*36550*/  LDGSTS.E [R248+0x13500], [R52.64], P1 ;  /* 0x1350000034f87fae */ /* 0x0043e80008921844 */
[----:B------:R2:W-:Y:S04]  /*36560*/  LDGSTS.E [R248+0x13d00], [R8.64], P1 ;  /* 0x13d0000008f87fae */ /* 0x0005e80008921844 */
[----:B------:R2:W-:Y:S04]  /*36570*/  LDGSTS.E [R248+0x14500], [R10.64], P1 ;  /* 0x145000000af87fae */ /* 0x0005e80008921844 */
[----:B-1----:R-:W2:Y:S04]  /*36580*/  LDL.64 R52, [R1+0x280] ;  /* 0x0002800001347983 */ /* 0x002ea80000100a00 */
[----:B------:R1:W-:Y:S04]  /*36590*/  LDGSTS.E [R248+0x14d00], [R180.64], P1 ;  /* 0x14d00000b4f87fae */ /* 0x0003e80008921844 */
[----:B------:R1:W-:Y:S04]  /*365a0*/  LDGSTS.E [R248+0x15500], [R12.64], P1 ;  /* 0x155000000cf87fae */ /* 0x0003e80008921844 */
[----:B------:R1:W-:Y:S04]  /*365b0*/  LDGSTS.E [R248+0x15d00], [R36.64], P1 ;  /* 0x15d0000024f87fae */ /* 0x0003e80008921844 */
[----:B------:R1:W-:Y:S04]  /*365c0*/  STL.64 [R1+0x3d38], R180 ;  /* 0x003d38b401007387 */ /* 0x0003e80000100a00 */
        /* <DEDUP_REMOVED lines=15> */
[----:B------:R1:W-:Y:S04]  /*366c0*/  LDGSTS.E [R248+0x1bd00], [R30.64], P1 ;  /* 0x1bd000001ef87fae */ /* 0x0003e80008921844 */
[----:B---3--:R3:W-:Y:S04]  /*366d0*/  LDGSTS.E [R248+0x1c500], [R50.64], P1 ;  /* 0x1c50000032f87fae */ /* 0x0087e80008921844 */
[----:B------:R1:W-:Y:S04]  /*366e0*/  LDGSTS.E [R248+0x1cd00], [R32.64], P1 ;  /* 0x1cd0000020f87fae */ /* 0x0003e80008921844 */
[----:B------:R1:W-:Y:S04]  /*366f0*/  LDGSTS.E [R248+0x1d500], [R34.64], P1 ;  /* 0x1d50000022f87fae */ /* 0x0003e80008921844 */
[----:B---3--:R-:W3:Y:S04]  /*36700*/  LDL.64 R50, [R1+0x1988] ;  /* 0x0019880001327983 */ /* 0x008ee80000100a00 */
[----:B------:R1:W-:Y:S04]  /*36710*/  LDGSTS.E [R248+0x1dd00], [R40.64], P1 ;  /* 0x1dd0000028f87fae */ /* 0x0003e80008921844 */
[----:B------:R1:W-:Y:S04]  /*36720*/  LDGSTS.E [R248+0x1e500], [R42.64], P1 ;  /* 0x1e5000002af87fae */ /* 0x0003e80008921844 */
[----:B-1----:R-:W3:Y:S04]  /*36730*/  LDL.64 R40, [R1+0x1950] ;  /* 0x0019500001287983 */ /* 0x002ee80000100a00 */
[----:B------:R-:W3:Y:S04]  /*36740*/  LDL.64 R42, [R1+0x1918] ;  /* 0x00191800012a7983 */ /* 0x000ee80000100a00 */
[----:B----4-:R1:W-:Y:S04]  /*36750*/  LDGSTS.E [R248+0x1ed00], [R44.64], P1 ;  /* 0x1ed000002cf87fae */ /* 0x0103e80008921844 */
[----:B-1----:R-:W4:Y:S04]  /*36760*/  LDL.64 R44, [R1+0x18e0] ;  /* 0x0018e000012c7983 */ /* 0x002f280000100a00 */
[----:B--2---:R1:W-:Y:S01]  /*36770*/  LDGSTS.E [R248+0x1f500], [R52.64], P1 ;  /* 0x1f50000034f87fae */ /* 0x0043e20008921844 */
[----:B------:R-:W-:-:S03]  /*36780*/  IMAD.SHL.U32 R245, R245, 0x4, RZ ;  /* 0x00000004f5f57824 */ /* 0x000fc600078e00ff */
[----:B------:R2:W-:Y:S04]  /*36790*/  LDGSTS.E [R248+0x1fd00], [R142.64], P1 ;  /* 0x1fd000008ef87fae */ /* 0x0005e80008921844 */
[----:B-1----:R-:W2:Y:S01]  /*367a0*/  LDL.64 R52, [R1+0x18a8] ;  /* 0x0018a80001347983 */ /* 0x002ea20000100a00 */
[----:B------:R-:W-:-:S03]  /*367b0*/  LOP3.LUT R245, R245, 0x60, RZ, 0x3c, !PT ;  /* 0x00000060f5f57812 */ /* 0x000fc600078e3cff */
[----:B------:R-:W2:Y:S04]  /*367c0*/  LDL.LU.64 R180, [R1+0x8f8] ;  /* 0x0008f80001b47983 */ /* 0x000ea80000300a00 */
[----:B------:R-:W2:Y:S04]  /*367d0*/  LDL.LU.64 R242, [R1+0x8b8] ;  /* 0x0008b80001f27983 */ /* 0x000ea80000300a00 */
[----:B------:R-:W-:Y:S04]  /*367e0*/  STL.64 [R1+0x3cf8], R142 ;  /* 0x003cf88e01007387 */ /* 0x000fe80000100a00 */
[----:B------:R-:W2:Y:S04]  /*367f0*/  LDL.64 R4, [R1+0x1870] ;  /* 0x0018700001047983 */ /* 0x000ea80000100a00 */
[----:B------:R-:W2:Y:S04]  /*36800*/  LDL.64 R6, [R1+0x1838] ;  /* 0x0018380001067983 */ /* 0x000ea80000100a00 */
[----:B------:R1:W-:Y:S04]  /*36810*/  LDGSTS.E [R245+0x600], [R36.64], P1 ;  /* 0x0060000024f57fae */ /* 0x0003e80008921844 */
[----:B------:R-:W2:Y:S04]  /*36820*/  LDL.64 R8, [R1+0x1800] ;  /* 0x0018000001087983 */ /* 0x000ea80000100a00 */
[----:B------:R1:W-:Y:S04]  /*36830*/  LDGSTS.E [R245+0xe00], [R38.64], P1 ;  /* 0x00e0000026f57fae */ /* 0x0003e80008921844 */
[----:B------:R-:W2:Y:S04]  /*36840*/  LDL.64 R10, [R1+0x17b0] ;  /* 0x0017b000010a7983 */ /* 0x000ea80000100a00 */
[----:B------:R1:W-:Y:S04]  /*36850*/  LDGSTS.E [R245+0x1600], [R46.64], P1 ;  /* 0x016000002ef57fae */ /* 0x0003e80008921844 */
[----:B------:R-:W2:Y:S04]  /*36860*/  LDL.64 R12, [R1+0x1778] ;  /* 0x00177800010c7983 */ /* 0x000ea80000100a00 */
[----:B------:R-:W2:Y:S04]  /*36870*/  LDL.64 R14, [R1+0x1708] ;  /* 0x00170800010e7983 */ /* 0x000ea80000100a00 */
[----:B-1----:R-:W2:Y:S04]  /*36880*/  LDL.64 R46, [R1+0x1740] ;  /* 0x00174000012e7983 */ /* 0x002ea80000100a00 */
[----:B------:R-:W2:Y:S04]  /*36890*/  LDL.64 R16, [R1+0x16d0] ;  /* 0x0016d00001107983 */ /* 0x000ea80000100a00 */
[----:B------:R-:W2:Y:S04]  /*368a0*/  LDL.64 R18, [R1+0x1698] ;  /* 0x0016980001127983 */ /* 0x000ea80000100a00 */
        /* <DEDUP_REMOVED lines=14> */
[----:B------:R1:W-:Y:S04]  /*36990*/  LDGSTS.E [R245+0x2e00], [R40.64], P1 ;  /* 0x02e0000028f57fae */ /* 0x0003e80008921844 */
[----:B------:R1:W-:Y:S04]  /*369a0*/  LDGSTS.E [R245+0x3600], [R42.64], P1 ;  /* 0x036000002af57fae */ /* 0x0003e80008921844 */
[----:B-1----:R-:W3:Y:S04]  /*369b0*/  LDL.64 R40, [R1+0xce0] ;  /* 0x000ce00001287983 */ /* 0x002ee80000100a00 */
[----:B------:R-:W3:Y:S04]  /*369c0*/  LDL.64 R42, [R1+0xb48] ;  /* 0x000b4800012a7983 */ /* 0x000ee80000100a00 */
[----:B----4-:R1:W-:Y:S04]  /*369d0*/  LDGSTS.E [R245+0x3e00], [R44.64], P1 ;  /* 0x03e000002cf57fae */ /* 0x0103e80008921844 */
[----:B-1----:R-:W4:Y:S04]  /*369e0*/  LDL.64 R44, [R1+0xb10] ;  /* 0x000b1000012c7983 */ /* 0x002f280000100a00 */
[----:B--2---:R1:W-:Y:S04]  /*369f0*/  LDGSTS.E [R245+0x4600], [R52.64], P1 ;  /* 0x0460000034f57fae */ /* 0x0043e80008921844 */
[----:B-1----:R-:W2:Y:S04]  /*36a00*/  LDL.64 R52, [R1+0xad8] ;  /* 0x000ad80001347983 */ /* 0x002ea80000100a00 */
[----:B------:R1:W-:Y:S04]  /*36a10*/  LDGSTS.E [R245+0x4e00], [R4.64], P1 ;  /* 0x04e0000004f57fae */ /* 0x0003e80008921844 */
        /* <DEDUP_REMOVED lines=23> */
[----:B------:R-:W2:Y:S04]  /*36b90*/  LDL.64 R18, [R1+0x7b8] ;  /* 0x0007b80001127983 */ /* 0x000ea80000100a00 */
[----:B------:R-:W2:Y:S04]  /*36ba0*/  LDL.64 R20, [R1+0x768] ;  /* 0x0007680001147983 */ /* 0x000ea80000100a00 */
[----:B------:R-:W2:Y:S04]  /*36bb0*/  LDL.64 R22, [R1+0x6e8] ;  /* 0x0006e80001167983 */ /* 0x000ea80000100a00 */
[----:B------:R-:W2:Y:S04]  /*36bc0*/  LDL.64 R24, [R1+0x6a8] ;  /* 0x0006a80001187983 */ /* 0x000ea80000100a00 */
[----:B-1----:R-:W2:Y:S04]  /*36bd0*/  LDL.64 R26, [R1+0x668] ;  /* 0x00066800011a7983 */ /* 0x002ea80000100a00 */
[----:B------:R-:W2:Y:S04]  /*36be0*/  LDL.64 R28, [R1+0x628] ;  /* 0x00062800011c7983 */ /* 0x000ea80000100a00 */
[----:B------:R-:W2:Y:S04]  /*36bf0*/  LDL.64 R30, [R1+0x5a8] ;  /* 0x0005a800011e7983 */ /* 0x000ea80000100a00 */
[----:B---3--:R1:W-:Y:S04]  /*36c00*/  LDGSTS.E [R245+0xce00], [R50.64], P1 ;  /* 0x0ce0000032f57fae */ /* 0x0083e80008921844 */
[----:B------:R3:W-:Y:S04]  /*36c10*/  LDGSTS.E [R245+0xd600], [R32.64], P1 ;  /* 0x0d60000020f57fae */ /* 0x0007e80008921844 */
[----:B------:R3:W-:Y:S04]  /*36c20*/  LDGSTS.E [R245+0xde00], [R34.64], P1 ;  /* 0x0de0000022f57fae */ /* 0x0007e80008921844 */
[----:B-1----:R-:W2:Y:S04]  /*36c30*/  LDL.64 R50, [R1+0xa18] ;  /* 0x000a180001327983 */ /* 0x002ea80000100a00 */
[----:B------:R1:W-:Y:S04]  /*36c40*/  LDGSTS.E [R245+0xe600], [R36.64], P1 ;  /* 0x0e60000024f57fae */ /* 0x0003e80008921844 */
[----:B------:R1:W-:Y:S04]  /*36c50*/  LDGSTS.E [R245+0xee00], [R38.64], P1 ;  /* 0x0ee0000026f57fae */ /* 0x0003e80008921844 */
[----:B------:R1:W-:Y:S04]  /*36c60*/  LDGSTS.E [R245+0xf600], [R40.64], P1 ;  /* 0x0f60000028f57fae */ /* 0x0003e80008921844 */
[----:B------:R1:W-:Y:S04]  /*36c70*/  LDGSTS.E [R245+0xfe00], [R42.64], P1 ;  /* 0x0fe000002af57fae */ /* 0x0003e80008921844 */
[----:B---3--:R-:W4:Y:S04]  /*36c80*/  LDL.64 R32, [R1+0x568] ;  /* 0x0005680001207983 */ /* 0x008f280000100a00 */
[----:B------:R-:W4:Y:S04]  /*36c90*/  LDL.64 R34, [R1+0x528] ;  /* 0x0005280001227983 */ /* 0x000f280000100a00 */
[----:B-1----:R-:W4:Y:S04]  /*36ca0*/  LDL.64 R36, [R1+0x4e8] ;  /* 0x0004e80001247983 */ /* 0x002f280000100a00 */
[----:B------:R-:W4:Y:S04]  /*36cb0*/  LDL.64 R38, [R1+0x4a8] ;  /* 0x0004a80001267983 */ /* 0x000f280000100a00 */
[----:B------:R-:W4:Y:S04]  /*36cc0*/  LDL.64 R40, [R1+0x428] ;  /* 0x0004280001287983 */ /* 0x000f280000100a00 */
[----:B------:R-:W4:Y:S04]  /*36cd0*/  LDL.64 R42, [R1+0x3e8] ;  /* 0x0003e800012a7983 */ /* 0x000f280000100a00 */
[----:B----4-:R1:W-:Y:S04]  /*36ce0*/  LDGSTS.E [R245+0x10600], [R44.64], P1 ;  /* 0x106000002cf57fae */ /* 0x0103e80008921844 */
[----:B-1----:R-:W4:Y:S04]  /*36cf0*/  LDL.64 R44, [R1+0x5e8] ;  /* 0x0005e800012c7983 */ /* 0x002f280000100a00 */
[----:B--2---:R1:W-:Y:S04]  /*36d00*/  LDGSTS.E [R245+0x10e00], [R52.64], P1 ;  /* 0x10e0000034f57fae */ /* 0x0043e80008921844 */
[----:B-1----:R-:W2:Y:S04]  /*36d10*/  LDL.64 R52, [R1+0x728] ;  /* 0x0007280001347983 */ /* 0x002ea80000100a00 */
[----:B------:R1:W-:Y:S04]  /*36d20*/  LDGSTS.E [R245+0x11600], [R46.64], P1 ;  /* 0x116000002ef57fae */ /* 0x0003e80008921844 */
[----:B-1----:R-:W4:Y:S04]  /*36d30*/  LDL.64 R46, [R1+0x328] ;  /* 0x00032800012e7983 */ /* 0x002f280000100a00 */
[----:B------:R1:W-:Y:S04]  /*36d40*/  LDGSTS.E [R245+0x11e00], [R48.64], P1 ;  /* 0x11e0000030f57fae */ /* 0x0003e80008921844 */
[----:B-1----:R-:W4:Y:S04]  /*36d50*/  LDL.64 R48, [R1+0x468] ;  /* 0x0004680001307983 */ /* 0x002f280000100a00 */
[----:B------:R1:W-:Y:S04]  /*36d60*/  LDGSTS.E [R245+0x12600], [R50.64], P1 ;  /* 0x1260000032f57fae */ /* 0x0003e80008921844 */
        /* <DEDUP_REMOVED lines=10> */
[----:B------:R-:W-:Y:S04]  /*36e10*/  STL.64 [R1+0x3d40], R180 ;  /* 0x003d40b401007387 */ /* 0x000fe80000100a00 */
[----:B------:R1:W-:Y:S04]  /*36e20*/  LDGSTS.E [R245+0x17600], [R20.64], P1 ;  /* 0x1760000014f57fae */ /* 0x0003e80008921844 */
[----:B------:R1:W-:Y:S04]  /*36e30*/  STL.64 [R1+0x3d48], R242 ;  /* 0x003d48f201007387 */ /* 0x0003e80000100a00 */
[----:B--2---:R2:W-:Y:S04]  /*36e40*/  LDGSTS.E [R245+0x17e00], [R52.64], P1 ;  /* 0x17e0000034f57fae */ /* 0x0045e80008921844 */
[----:B------:R1:W-:Y:S04]  /*36e50*/  LDGSTS.E [R245+0x18600], [R22.64], P1 ;  /* 0x1860000016f57fae */ /* 0x0003e80008921844 */
[----:B------:R1:W-:Y:S04]  /*36e60*/  LDGSTS.E [R245+0x18e00], [R24.64], P1 ;  /* 0x18e0000018f57fae */ /* 0x0003e80008921844 */
[----:B--2---:R-:W2:Y:S04]  /*36e70*/  LDL.64 R52, [R1+0x1a60] ;  /* 0x001a600001347983 */ /* 0x004ea80000100a00 */
[----:B------:R1:W-:Y:S04]  /*36e80*/  LDGSTS.E [R245+0x19600], [R26.64], P1 ;  /* 0x196000001af57fae */ /* 0x0003e80008921844 */
[----:B------:R1:W-:Y:S04]  /*36e90*/  LDGSTS.E [R245+0x19e00], [R28.64], P1 ;  /* 0x19e000001cf57fae */ /* 0x0003e80008921844 */
[----:B----4-:R4:W-:Y:S04]  /*36ea0*/  LDGSTS.E [R245+0x1a600], [R44.64], P1 ;  /* 0x1a6000002cf57fae */ /* 0x0109e80008921844 */
[----:B------:R1:W-:Y:S04]  /*36eb0*/  LDGSTS.E [R245+0x1ae00], [R30.64], P1 ;  /* 0x1ae000001ef57fae */ /* 0x0003e80008921844 */
[----:B------:R1:W-:Y:S04]  /*36ec0*/  LDGSTS.E [R245+0x1b600], [R32.64], P1 ;  /* 0x1b60000020f57fae */ /* 0x0003e80008921844 */
[----:B------:R1:W-:Y:S04]  /*36ed0*/  LDGSTS.E [R245+0x1be00], [R34.64], P1 ;  /* 0x1be0000022f57fae */ /* 0x0003e80008921844 */
[----:B------:R1:W-:Y:S04]  /*36ee0*/  LDGSTS.E [R245+0x1c600], [R36.64], P1 ;  /* 0x1c60000024f57fae */ /* 0x0003e80008921844 */
[----:B------:R4:W-:Y:S04]  /*36ef0*/  LDGSTS.E [R245+0x1ce00], [R38.64], P1 ;  /* 0x1ce0000026f57fae */ /* 0x0009e80008921844 */
[----:B----4-:R-:W2:Y:S04]  /*36f00*/  LDL.64 R44, [R1+0x1a28] ;  /* 0x001a2800012c7983 */ /* 0x010ea80000100a00 */
[----:B-1----:R-:W2:Y:S04]  /*36f10*/  LDL.64 R36, [R1+0x1980] ;  /* 0x0019800001247983 */ /* 0x002ea80000100a00 */
[----:B------:R-:W2:Y:S04]  /*36f20*/  LDL.64 R38, [R1+0x1948] ;  /* 0x0019480001267983 */ /* 0x000ea80000100a00 */
[----:B------:R1:W-:Y:S04]  /*36f30*/  LDGSTS.E [R245+0x1d600], [R48.64], P1 ;  /* 0x1d60000030f57fae */ /* 0x0003e80008921844 */
[----:B------:R1:W-:Y:S04]  /*36f40*/  LDGSTS.E [R245+0x1de00], [R40.64], P1 ;  /* 0x1de0000028f57fae */ /* 0x0003e80008921844 */
[----:B------:R2:W-:Y:S04]  /*36f50*/  LDGSTS.E [R245+0x1e600], [R42.64], P1 ;  /* 0x1e6000002af57fae */ /* 0x0005e80008921844 */
[----:B-1----:R-:W2:Y:S04]  /*36f60*/  LDL.64 R48, [R1+0x19f0] ;  /* 0x0019f00001307983 */ /* 0x002ea80000100a00 */
[----:B------:R1:W-:Y:S04]  /*36f70*/  LDGSTS.E [R245+0x1ee00], [R46.64], P1 ;  /* 0x1ee000002ef57fae */ /* 0x0003e80008921844 */
[----:B------:R-:W2:Y:S04]  /*36f80*/  LDL.64 R40, [R1+0x1910] ;  /* 0x0019100001287983 */ /* 0x000ea80000100a00 */
[----:B-1----:R-:W2:Y:S04]  /*36f90*/  LDL.64 R46, [R1+0x19b8] ;  /* 0x0019b800012e7983 */ /* 0x002ea80000100a00 */
[----:B------:R-:W2:Y:S04]  /*36fa0*/  LDL.LU.64 R242, [R1+0x990] ;  /* 0x0009900001f27983 */ /* 0x000ea80000300a00 */
[----:B------:R-:W2:Y:S04]  /*36fb0*/  LDL.LU.64 R180, [R1+0x940] ;  /* 0x0009400001b47983 */ /* 0x000ea80000300a00 */
[----:B------:R-:W2:Y:S04]  /*36fc0*/  LDL.LU.64 R178, [R1+0x8f0] ;  /* 0x0008f00001b27983 */ /* 0x000ea80000300a00 */
[----:B------:R-:W2:Y:S04]  /*36fd0*/  LDL.LU.64 R240, [R1+0x8b0] ;  /* 0x0008b00001f07983 */ /* 0x000ea80000300a00 */
[----:B------:R-:W2:Y:S04]  /*36fe0*/  LDL.LU.64 R176, [R1+0x870] ;  /* 0x0008700001b07983 */ /* 0x000ea80000300a00 */
[----:B------:R-:W2:Y:S04]  /*36ff0*/  LDL.LU.64 R142, [R1+0x6e0] ;  /* 0x0006e000018e7983 */ /* 0x000ea80000300a00 */
[----:B------:R1:W-:Y:S04]  /*37000*/  STL.64 [R1+0x3cf0], R132 ;  /* 0x003cf08401007387 */ /* 0x0003e80000100a00 */
[----:B---3--:R3:W-:Y:S04]  /*37010*/  LDGSTS.E [R245+0x1f600], [R50.64], P1 ;  /* 0x1f60000032f57fae */ /* 0x0087e80008921844 */
[----:B------:R1:W-:Y:S04]  /*37020*/  LDGSTS.E [R245+0x1fe00], [R132.64], P1 ;  /* 0x1fe0000084f57fae */ /* 0x0003e80008921844 */
[----:B-1----:R-:W4:Y:S04]  /*37030*/  LDL.LU.64 R132, [R1+0x520] ;  /* 0x0005200001847983 */ /* 0x002f280000300a00 */
[----:B---3--:R-:W3:Y:S04]  /*37040*/  LDL.64 R50, [R1+0x18a0] ;  /* 0x0018a00001327983 */ /* 0x008ee80000100a00 */
[----:B------:R-:W3:Y:S04]  /*37050*/  LDL.64 R4, [R1+0x1868] ;  /* 0x0018680001047983 */ /* 0x000ee80000100a00 */
[----:B------:R-:W3:Y:S04]  /*37060*/  LDL.64 R6, [R1+0x1830] ;  /* 0x0018300001067983 */ /* 0x000ee80000100a00 */
[----:B------:R-:W3:Y:S04]  /*37070*/  LDL.64 R30, [R1+0x17f8] ;  /* 0x0017f800011e7983 */ /* 0x000ee80000100a00 */
[----:B------:R-:W3:Y:S04]  /*37080*/  LDL.64 R8, [R1+0x17a8] ;  /* 0x0017a80001087983 */ /* 0x000ee80000100a00 */
[----:B------:R-:W3:Y:S04]  /*37090*/  LDL.64 R10, [R1+0x1770] ;  /* 0x00177000010a7983 */ /* 0x000ee80000100a00 */
[----:B------:R-:W3:Y:S04]  /*370a0*/  LDL.64 R12, [R1+0x1738] ;  /* 0x00173800010c7983 */ /* 0x000ee80000100a00 */
[----:B------:R-:W3:Y:S04]  /*370b0*/  LDL.64 R14, [R1+0x1700] ;  /* 0x00170000010e7983 */ /* 0x000ee80000100a00 */
[----:B--2---:R1:W-:Y:S04]  /*370c0*/  LDGSTS.E [R246+0x700], [R52.64], P1 ;  /* 0x0070000034f67fae */ /* 0x0043e80008921844 */
[----:B------:R-:W2:Y:S04]  /*370d0*/  LDL.64 R16, [R1+0x16c8] ;  /* 0x0016c80001107983 */ /* 0x000ea80000100a00 */
[----:B------:R-:W2:Y:S04]  /*370e0*/  LDL.64 R18, [R1+0x1690] ;  /* 0x0016900001127983 */ /* 0x000ea80000100a00 */
[----:B-1----:R-:W2:Y:S04]  /*370f0*/  LDL.64 R52, [R1+0x18d8] ;  /* 0x0018d80001347983 */ /* 0x002ea80000100a00 */
[----:B------:R-:W3:Y:S04]  /*37100*/  LDL.64 R20, [R1+0x1658] ;  /* 0x0016580001147983 */ /* 0x000ee80000100a00 */
[----:B------:R-:W4:Y:S04]  /*37110*/  LDL.64 R22, [R1+0x1620] ;  /* 0x0016200001167983 */ /* 0x000f280000100a00 */
[----:B------:R-:W4:Y:S04]  /*37120*/  LDL.64 R24, [R1+0x15e8] ;  /* 0x0015e80001187983 */ /* 0x000f280000100a00 */
        /* <DEDUP_REMOVED lines=8> */
[----:B-1----:R-:W4:Y:S04]  /*371b0*/  LDL.64 R48, [R1+0x14d0] ;  /* 0x0014d00001307983 */ /* 0x002f280000100a00 */
[----:B------:R1:W-:Y:S04]  /*371c0*/  LDGSTS.E [R246+0x1f00], [R46.64], P1 ;  /* 0x01f000002ef67fae */ /* 0x0003e80008921844 */
[----:B------:R1:W-:Y:S04]  /*371d0*/  LDGSTS.E [R246+0x2700], [R36.64], P1 ;  /* 0x0270000024f67fae */ /* 0x0003e80008921844 */
[----:B------:R1:W-:Y:S04]  /*371e0*/  LDGSTS.E [R246+0x2f00], [R38.64], P1 ;  /* 0x02f0000026f67fae */ /* 0x0003e80008921844 */
[----:B-1----:R-:W4:Y:S04]  /*371f0*/  LDL.64 R46, [R1+0x1498] ;  /* 0x00149800012e7983 */ /* 0x002f280000100a00 */
[----:B------:R-:W4:Y:S04]  /*37200*/  LDL.64 R36, [R1+0xe50] ;  /* 0x000e500001247983 */ /* 0x000f280000100a00 */
[----:B------:R1:W-:Y:S04]  /*37210*/  LDGSTS.E [R246+0x3700], [R40.64], P1 ;  /* 0x0370000028f67fae */ /* 0x0003e80008921844 */
[----:B------:R-:W4:Y:S04]  /*37220*/  LDL.64 R38, [R1+0xb98] ;  /* 0x000b980001267983 */ /* 0x000f280000100a00 */
[----:B-1----:R-:W4:Y:S04]  /*37230*/  LDL.64 R40, [R1+0xb40] ;  /* 0x000b400001287983 */ /* 0x002f280000100a00 */
[----:B--2---:R1:W-:Y:S04]  /*37240*/  LDGSTS.E [R246+0x3f00], [R52.64], P1 ;  /* 0x03f0000034f67fae */ /* 0x0043e80008921844 */
[----:B---3--:R2:W-:Y:S04]  /*37250*/  LDGSTS.E [R246+0x4700], [R50.64], P1 ;  /* 0x0470000032f67fae */ /* 0x0085e80008921844 */
[----:B------:R2:W-:Y:S04]  /*37260*/  LDGSTS.E [R246+0x4f00], [R4.64], P1 ;  /* 0x04f0000004f67fae */ /* 0x0005e80008921844 */
[----:B-1----:R-:W3:Y:S04]  /*37270*/  LDL.LU.64 R52, [R1+0x3e10] ;  /* 0x003e100001347983 */ /* 0x002ee80000300a00 */
[----:B------:R1:W-:Y:S04]  /*37280*/  LDGSTS.E [R246+0x5700], [R6.64], P1 ;  /* 0x0570000006f67fae */ /* 0x0003e80008921844 */
[----:B--2---:R-:W2:Y:S04]  /*37290*/  LDL.LU.64 R50, [R1+0x3e08] ;  /* 0x003e080001327983 */ /* 0x004ea80000300a00 */
[----:B------:R1:W-:Y:S04]  /*372a0*/  LDGSTS.E [R246+0x5f00], [R30.64], P1 ;  /* 0x05f000001ef67fae */ /* 0x0003e80008921844 */
[----:B------:R4:W-:Y:S04]  /*372b0*/  LDGSTS.E [R246+0x6700], [R8.64], P1 ;  /* 0x0670000008f67fae */ /* 0x0009e80008921844 */
[----:B------:R4:W-:Y:S04]  /*372c0*/  LDGSTS.E [R246+0x6f00], [R10.64], P1 ;  /* 0x06f000000af67fae */ /* 0x0009e80008921844 */
[----:B-1----:R-:W2:Y:S04]  /*372d0*/  LDL.64 R30, [R1+0xb08] ;  /* 0x000b0800011e7983 */ /* 0x002ea80000100a00 */
[----:B------:R1:W-:Y:S04]  /*372e0*/  LDGSTS.E [R246+0x7700], [R12.64], P1 ;  /* 0x077000000cf67fae */ /* 0x0003e80008921844 */
[----:B------:R1:W-:Y:S04]  /*372f0*/  LDGSTS.E [R246+0x7f00], [R14.64], P1 ;  /* 0x07f000000ef67fae */ /* 0x0003e80008921844 */
[----:B------:R1:W-:Y:S04]  /*37300*/  LDGSTS.E [R246+0x8700], [R16.64], P1 ;  /* 0x0870000010f67fae */ /* 0x0003e80008921844 */
[----:B------:R1:W-:Y:S04]  /*37310*/  LDGSTS.E [R246+0x8f00], [R18.64], P1 ;  /* 0x08f0000012f67fae */ /* 0x0003e80008921844 */
[----:B------:R4:W-:Y:S04]  /*37320*/  LDGSTS.E [R246+0x9700], [R20.64], P1 ;  /* 0x0970000014f67fae */ /* 0x0009e80008921844 */
[----:B----4-:R4:W-:Y:S04]  /*37330*/  LDGSTS.E [R246+0x9f00], [R22.64], P1 ;  /* 0x09f0000016f67fae */ /* 0x0109e80008921844 */
[----:B-1----:R-:W3:Y:S04]  /*37340*/  LDL.64 R18, [R1+0xad0] ;  /* 0x000ad00001127983 */ /* 0x002ee80000100a00 */
        /* <DEDUP_REMOVED lines=8> */
[----:B------:R-:W3:Y:S04]  /*373d0*/  LDL.64 R48, [R1+0xa90] ;  /* 0x000a900001307983 */ /* 0x000ee80000100a00 */
[----:B------:R-:W3:Y:S04]  /*373e0*/  LDL.64 R46, [R1+0xa50] ;  /* 0x000a5000012e7983 */ /* 0x000ee80000100a00 */
[----:B------:R-:W3:Y:S04]  /*373f0*/  LDL.64 R42, [R1+0x9d0] ;  /* 0x0009d000012a7983 */ /* 0x000ee80000100a00 */
[----:B------:R1:W-:Y:S04]  /*37400*/  LDGSTS.E [R246+0xdf00], [R32.64], P1 ;  /* 0x0df0000020f67fae */ /* 0x0003e80008921844 */
[----:B------:R1:W-:Y:S04]  /*37410*/  LDGSTS.E [R246+0xe700], [R34.64], P1 ;  /* 0x0e70000022f67fae */ /* 0x0003e80008921844 */
[----:B------:R1:W-:Y:S04]  /*37420*/  LDGSTS.E [R246+0xef00], [R36.64], P1 ;  /* 0x0ef0000024f67fae */ /* 0x0003e80008921844 */
[----:B------:R4:W-:Y:S04]  /*37430*/  LDGSTS.E [R246+0xf700], [R38.64], P1 ;  /* 0x0f70000026f67fae */ /* 0x0009e80008921844 */
[----:B------:R4:W-:Y:S04]  /*37440*/  LDGSTS.E [R246+0xff00], [R40.64], P1 ;  /* 0x0ff0000028f67fae */ /* 0x0009e80008921844 */
[----:B-1----:R-:W3:Y:S04]  /*37450*/  LDL.64 R36, [R1+0x7b0] ;  /* 0x0007b00001247983 */ /* 0x002ee80000100a00 */
[----:B----4-:R-:W4:Y:S04]  /*37460*/  LDL.64 R38, [R1+0x7f0] ;  /* 0x0007f00001267983 */ /* 0x010f280000100a00 */
        /* <DEDUP_REMOVED lines=21> */
[----:B------:R4:W-:Y:S04]  /*375c0*/  LDGSTS.E [R246+0x12700], [R44.64], P1 ;  /* 0x127000002cf67fae */ /* 0x0009e80008921844 */
[----:B-1----:R-:W3:Y:S04]  /*375d0*/  LDL.LU.64 R48, [R1+0x3e00] ;  /* 0x003e000001307983 */ /* 0x002ee80000300a00 */
[----:B------:R-:W3:Y:S04]  /*375e0*/  LDL.LU R245, [R1+0x790] ;  /* 0x0007900001f57983 */ /* 0x000ee80000300800 */
[----:B------:R1:W-:Y:S04]  /*375f0*/  LDGSTS.E [R246+0x12f00], [R42.64], P1 ;  /* 0x12f000002af67fae */ /* 0x0003e80008921844 */
[----:B------:R1:W-:Y:S04]  /*37600*/  LDGSTS.E [R246+0x13700], [R242.64], P1 ;  /* 0x13700000f2f67fae */ /* 0x0003e80008921844 */
[----:B------:R1:W-:Y:S04]  /*37610*/  LDGSTS.E [R246+0x13f00], [R180.64], P1 ;  /* 0x13f00000b4f67fae */ /* 0x0003e80008921844 */
[----:B------:R1:W-:Y:S04]  /*37620*/  LDGSTS.E [R246+0x14700], [R178.64], P1 ;  /* 0x14700000b2f67fae */ /* 0x0003e80008921844 */
[----:B------:R1:W-:Y:S04]  /*37630*/  LDGSTS.E [R246+0x14f00], [R240.64], P1 ;  /* 0x14f00000f0f67fae */ /* 0x0003e80008921844 */
[----:B------:R1:W-:Y:S04]  /*37640*/  LDGSTS.E [R246+0x15700], [R176.64], P1 ;  /* 0x15700000b0f67fae */ /* 0x0003e80008921844 */
[----:B------:R-:W3:Y:S04]  /*37650*/  LDL.LU.64 R46, [R1+0x3df8] ;  /* 0x003df800012e7983 */ /* 0x000ee80000300a00 */
[----:B----4-:R4:W-:Y:S04]  /*37660*/  LDGSTS.E [R246+0x15f00], [R40.64], P1 ;  /* 0x15f0000028f67fae */ /* 0x0109e80008921844 */
[----:B------:R-:W3:Y:S04]  /*37670*/  LDL.LU.64 R44, [R1+0x3df0] ;  /* 0x003df000012c7983 */ /* 0x000ee80000300a00 */
[----:B------:R4:W-:Y:S04]  /*37680*/  LDGSTS.E [R246+0x16700], [R38.64], P1 ;  /* 0x1670000026f67fae */ /* 0x0009e80008921844 */
[----:B-1----:R-:W3:Y:S04]  /*37690*/  LDL.LU.64 R42, [R1+0x3de8] ;  /* 0x003de800012a7983 */ /* 0x002ee80000300a00 */
[----:B------:R1:W-:Y:S04]  /*376a0*/  LDGSTS.E [R246+0x16f00], [R36.64], P1 ;  /* 0x16f0000024f67fae */ /* 0x0003e80008921844 */
[----:B----4-:R-:W4:Y:S04]  /*376b0*/  LDL.LU.64 R40, [R1+0x3de0] ;  /* 0x003de00001287983 */ /* 0x010f280000300a00 */
[----:B------:R1:W-:Y:S04]  /*376c0*/  LDGSTS.E [R246+0x17700], [R34.64], P1 ;  /* 0x1770000022f67fae */ /* 0x0003e80008921844 */
[----:B------:R-:W4:Y:S04]  /*376d0*/  LDL.LU.64 R38, [R1+0x3dd8] ;  /* 0x003dd80001267983 */ /* 0x000f280000300a00 */
[----:B------:R1:W-:Y:S04]  /*376e0*/  LDGSTS.E [R246+0x17f00], [R32.64], P1 ;  /* 0x17f0000020f67fae */ /* 0x0003e80008921844 */
[----:B-1----:R-:W4:Y:S04]  /*376f0*/  LDL.LU.64 R36, [R1+0x3dd0] ;  /* 0x003dd00001247983 */ /* 0x002f280000300a00 */
[----:B------:R1:W-:Y:S04]  /*37700*/  LDGSTS.E [R246+0x18700], [R142.64], P1 ;  /* 0x187000008ef67fae */ /* 0x0003e80008921844 */
[----:B------:R-:W4:Y:S04]  /*37710*/  LDL.LU.64 R34, [R1+0x3dc8] ;  /* 0x003dc80001227983 */ /* 0x000f280000300a00 */
[----:B------:R-:W4:Y:S04]  /*37720*/  LDL.LU.64 R32, [R1+0x3dc0] ;  /* 0x003dc00001207983 */ /* 0x000f280000300a00 */
[----:B--2---:R2:W-:Y:S04]  /*37730*/  LDGSTS.E [R246+0x18f00], [R30.64], P1 ;  /* 0x18f000001ef67fae */ /* 0x0045e80008921844 */
[----:B------:R1:W-:Y:S04]  /*37740*/  LDGSTS.E [R246+0x19700], [R28.64], P1 ;  /* 0x197000001cf67fae */ /* 0x0003e80008921844 */
[----:B------:R1:W-:Y:S04]  /*37750*/  LDGSTS.E [R246+0x19f00], [R26.64], P1 ;  /* 0x19f000001af67fae */ /* 0x0003e80008921844 */
[----:B--2---:R-:W2:Y:S04]  /*37760*/  LDL.LU.64 R30, [R1+0x3db8] ;  /* 0x003db800011e7983 */ /* 0x004ea80000300a00 */
[----:B-1----:R-:W2:Y:S04]  /*37770*/  LDL.LU.64 R28, [R1+0x3db0] ;  /* 0x003db000011c7983 */ /* 0x002ea80000300a00 */
[----:B------:R1:W-:Y:S04]  /*37780*/  LDGSTS.E [R246+0x1a700], [R24.64], P1 ;  /* 0x1a70000018f67fae */ /* 0x0003e80008921844 */
[----:B------:R-:W2:Y:S04]  /*37790*/  LDL.LU.64 R26, [R1+0x3da8] ;  /* 0x003da800011a7983 */ /* 0x000ea80000300a00 */
[----:B------:R1:W-:Y:S04]  /*377a0*/  LDGSTS.E [R246+0x1af00], [R22.64], P1 ;  /* 0x1af0000016f67fae */ /* 0x0003e80008921844 */
[----:B-1----:R-:W2:Y:S04]  /*377b0*/  LDL.LU.64 R24, [R1+0x3da0] ;  /* 0x003da00001187983 */ /* 0x002ea80000300a00 */
[----:B------:R1:W-:Y:S04]  /*377c0*/  LDGSTS.E [R246+0x1b700], [R20.64], P1 ;  /* 0x1b70000014f67fae */ /* 0x0003e80008921844 */
[----:B------:R-:W2:Y:S04]  /*377d0*/  LDL.LU.64 R22, [R1+0x3d98] ;  /* 0x003d980001167983 */ /* 0x000ea80000300a00 */
[----:B------:R2:W-:Y:S04]  /*377e0*/  LDGSTS.E [R246+0x1bf00], [R132.64], P1 ;  /* 0x1bf0000084f67fae */ /* 0x0005e80008921844 */
[----:B-1----:R-:W2:Y:S04]  /*377f0*/  LDL.LU.64 R20, [R1+0x3d90] ;  /* 0x003d900001147983 */ /* 0x002ea80000300a00 */
[----:B---3--:R1:W-:Y:S04]  /*37800*/  LDGSTS.E [R246+0x1c700], [R18.64], P1 ;  /* 0x1c70000012f67fae */ /* 0x0083e80008921844 */
[----:B------:R3:W-:Y:S04]  /*37810*/  LDGSTS.E [R246+0x1cf00], [R16.64], P1 ;  /* 0x1cf0000010f67fae */ /* 0x0007e80008921844 */
[----:B------:R3:W-:Y:S04]  /*37820*/  LDGSTS.E [R246+0x1d700], [R14.64], P1 ;  /* 0x1d7000000ef67fae */ /* 0x0007e80008921844 */
[----:B-1----:R-:W2:Y:S04]  /*37830*/  LDL.LU.64 R18, [R1+0x3d88] ;  /* 0x003d880001127983 */ /* 0x002ea80000300a00 */
[----:B---3--:R-:W3:Y:S04]  /*37840*/  LDL.LU.64 R16, [R1+0x3d80] ;  /* 0x003d800001107983 */ /* 0x008ee80000300a00 */
[----:B------:R-:W2:Y:S04]  /*37850*/  LDL.LU.64 R14, [R1+0x3d78] ;  /* 0x003d7800010e7983 */ /* 0x000ea80000300a00 */
[----:B------:R1:W-:Y:S04]  /*37860*/  LDGSTS.E [R246+0x1df00], [R12.64], P1 ;  /* 0x1df000000cf67fae */ /* 0x0003e80008921844 */
[----:B------:R1:W-:Y:S04]  /*37870*/  LDGSTS.E [R246+0x1e700], [R10.64], P1 ;  /* 0x1e7000000af67fae */ /* 0x0003e80008921844 */
[----:B------:R1:W-:Y:S04]  /*37880*/  LDGSTS.E [R246+0x1ef00], [R8.64], P1 ;  /* 0x1ef0000008f67fae */ /* 0x0003e80008921844 */
[----:B-1----:R-:W2:Y:S04]  /*37890*/  LDL.LU.64 R12, [R1+0x3d70] ;  /* 0x003d7000010c7983 */ /* 0x002ea80000300a00 */
[----:B------:R-:W2:Y:S04]  /*378a0*/  LDL.LU.64 R10, [R1+0x3d68] ;  /* 0x003d6800010a7983 */ /* 0x000ea80000300a00 */
[----:B------:R-:W2:Y:S04]  /*378b0*/  LDL.LU.64 R8, [R1+0x3d60] ;  /* 0x003d600001087983 */ /* 0x000ea80000300a00 */
[----:B------:R1:W-:Y:S04]  /*378c0*/  LDGSTS.E [R246+0x1f700], [R6.64], P1 ;  /* 0x1f70000006f67fae */ /* 0x0003e80008921844 */
[----:B------:R1:W-:Y:S04]  /*378d0*/  LDGSTS.E [R246+0x1ff00], [R4.64], P1 ;  /* 0x1ff0000004f67fae */ /* 0x0003e80008921844 */
[----:B------:R-:W0:Y:S04]  /*378e0*/  LDGDEPBAR ;  /* 0x00000000000079af */ /* 0x000e280000000000 */
[----:B-1----:R-:W2:Y:S04]  /*378f0*/  LDL.LU.64 R6, [R1+0x3d58] ;  /* 0x003d580001067983 */ /* 0x002ea80000300a00 */
[----:B------:R-:W2:Y:S01]  /*37900*/  LDL.LU.64 R4, [R1+0x3d50] ;  /* 0x003d500001047983 */ /* 0x000ea20000300a00 */
[----:B------:R-:W-:Y:S01]  /*37910*/  ISETP.GE.U32.AND P1, PT, R0, 0x7fffff6c, PT ;  /* 0x7fffff6c0000780c */ /* 0x000fe20003f26070 */
[----:B------:R-:W-:-:S02]  /*37920*/  IMAD.WIDE R238, R252, 0x4, R238 ;  /* 0x00000004fcee7825 */ /* 0x000fc400078e02ee */
[----:B------:R-:W-:Y:S01]  /*37930*/  BAR.SYNC.DEFER_BLOCKING 0x0 ;  /* 0x0000000000007b1d */ /* 0x000fe20000010000 */
[----:B------:R-:W-:Y:S02]  /*37940*/  SEL R0, R245, RZ, P0 ;  /* 0x000000fff5007207 */ /* 0x000fe40000000000 */
[----:B------:R-:W-:Y:S01]  /*37950*/  ISETP.GE.U32.AND P0, PT, R244, 0x7fffff68, PT ;  /* 0x7fffff68f400780c */ /* 0x000fe20003f06070 */
[----:B------:R-:W-:Y:S01]  /*37960*/  IMAD.WIDE R244, R252, 0x4, R2 ;  /* 0x00000004fcf47825 */ /* 0x000fe200078e0202 */
[----:B------:R-:W-:-:S03]  /*37970*/  IADD3 R2, R247, -0x5d, RZ ;  /* 0xffffffa3f7027810 */ /* 0x000fc60007ffe0ff */
[----:B------:R-:W-:Y:S01]  /*37980*/  IMAD.WIDE R236, R252, 0x4, R236 ;  /* 0x00000004fcec7825 */ /* 0x000fe200078e02ec */
[----:B------:R-:W-:-:S03]  /*37990*/  IADD3 R3, R247, -0x61, RZ ;  /* 0xffffff9ff7037810 */ /* 0x000fc60007ffe0ff */
[----:B------:R-:W-:-:S04]  /*379a0*/  IMAD.WIDE R234, R252, 0x4, R234 ;  /* 0x00000004fcea7825 */ /* 0x000fc800078e02ea */
[----:B------:R-:W-:-:S04]  /*379b0*/  IMAD.WIDE R232, R252, 0x4, R232 ;  /* 0x00000004fce87825 */ /* 0x000fc800078e02e8 */
[C---:B------:R-:W-:Y:S01]  /*379c0*/  IMAD.WIDE R230, R252.reuse, 0x4, R230 ;  /* 0x00000004fce67825 */ /* 0x040fe200078e02e6 */
[----:B------:R-:W-:Y:S01]  /*379d0*/  @!PT LDS RZ, [RZ] ;  /* 0x00000000fffff984 */ /* 0x000fe20000000800 */
[----:B------:R-:W-:Y:S01]  /*379e0*/  @!PT LDS RZ, [RZ] ;  /* 0x00000000fffff984 */ /* 0x000fe20000000800 */
[----:B------:R-:W-:Y:S01]  /*379f0*/  @!PT LDS RZ, [RZ] ;  /* 0x00000000fffff984 */ /* 0x000fe20000000800 */
[----:B------:R1:W-:Y:S03]  /*37a00*/  LDGSTS.E [R249+0x48000], [R238.64], !P5 ;  /* 0x48000000eef97fae */ /* 0x0003e6000e921844 */
[----:B------:R-:W-:Y:S01]  /*37a10*/  IMAD.WIDE R228, R252, 0x4, R228 ;  /* 0x00000004fce47825 */ /* 0x000fe200078e02e4 */
[----:B------:R1:W-:Y:S01]  /*37a20*/  LDGSTS.E [R249+0x48100], [R244.64], !P5 ;  /* 0x48100000f4f97fae */ /* 0x0003e2000e921844 */
[----:B------:R-:W-:Y:S02]  /*37a30*/  ISETP.GE.U32.AND P5, PT, R2, 0x7fffff64, PT ;  /* 0x7fffff640200780c */ /* 0x000fe40003fa6070 */
[C---:B------:R-:W-:Y:S01]  /*37a40*/  IMAD.WIDE R226, R252.reuse, 0x4, R226 ;  /* 0x00000004fce27825 */ /* 0x040fe200078e02e2 */
[----:B------:R-:W-:Y:S01]  /*37a50*/  IADD3 R2, R247, -0x65, RZ ;  /* 0xffffff9bf7027810 */ /* 0x000fe20007ffe0ff */
[----:B------:R1:W-:Y:S02]  /*37a60*/  LDGSTS.E [R249+0x48800], [R236.64], !P3 ;  /* 0x48800000ecf97fae */ /* 0x0003e4000d921844 */
[----:B------:R-:W-:-:S02]  /*37a70*/  IMAD.WIDE R224, R252, 0x4, R224 ;  /* 0x00000004fce07825 */ /* 0x000fc400078e02e0 */
[----:B------:R1:W-:Y:S01]  /*37a80*/  LDGSTS.E [R249+0x48900], [R234.64], !P3 ;  /* 0x48900000eaf97fae */ /* 0x0003e2000d921844 */
[----:B------:R-:W-:Y:S01]  /*37a90*/  ISETP.GE.U32.AND P3, PT, R3, 0x7fffff60, PT ;  /* 0x7fffff600300780c */ /* 0x000fe20003f66070 */
[C---:B------:R-:W-:Y:S01]  /*37aa0*/  IMAD.WIDE R222, R252.reuse, 0x4, R222 ;  /* 0x00000004fcde7825 */ /* 0x040fe200078e02de */
[----:B------:R-:W-:Y:S01]  /*37ab0*/  IADD3 R3, R247, -0x69, RZ ;  /* 0xffffff97f7037810 */ /* 0x000fe20007ffe0ff */
[----:B------:R-:W-:Y:S04]  /*37ac0*/  STL.64 [R1+0x1d48], R238 ;  /* 0x001d48ee01007387 */ /* 0x000fe80000100a00 */
[----:B------:R1:W-:Y:S01]  /*37ad0*/  LDGSTS.E [R249+0x49000], [R232.64], !P4 ;  /* 0x49000000e8f97fae */ /* 0x0003e2000e121844 */
[----:B------:R-:W-:-:S03]  /*37ae0*/  IMAD.WIDE R220, R252, 0x4, R220 ;  /* 0x00000004fcdc7825 */ /* 0x000fc600078e02dc */
[----:B------:R-:W-:Y:S01]  /*37af0*/  STL.64 [R1+0x1d50], R244 ;  /* 0x001d50f401007387 */ /* 0x000fe20000100a00 */
[----:B------:R-:W-:-:S03]  /*37b00*/  IMAD.WIDE R218, R252, 0x4, R218 ;  /* 0x00000004fcda7825 */ /* 0x000fc600078e02da */
[----:B------:R1:W-:Y:S01]  /*37b10*/  LDGSTS.E [R249+0x49100], [R230.64], !P4 ;  /* 0x49100000e6f97fae */ /* 0x0003e2000e121844 */
[----:B------:R-:W-:Y:S02]  /*37b20*/  ISETP.GE.U32.AND P4, PT, R2, 0x7fffff5c, PT ;  /* 0x7fffff5c0200780c */ /* 0x000fe40003f86070 */
[----:B------:R-:W-:Y:S01]  /*37b30*/  IADD3 R2, R247, -0x6d, RZ ;  /* 0xffffff93f7027810 */ /* 0x000fe20007ffe0ff */
[----:B------:R-:W-:Y:S01]  /*37b40*/  STL.64 [R1+0x1a98], R236 ;  /* 0x001a98ec01007387 */ /* 0x000fe20000100a00 */
[----:B------:R-:W-:-:S03]  /*37b50*/  IMAD.WIDE R216, R252, 0x4, R216 ;  /* 0x00000004fcd87825 */ /* 0x000fc600078e02d8 */
[----:B------:R-:W-:Y:S01]  /*37b60*/  STL.64 [R1+0x1aa8], R234 ;  /* 0x001aa8ea01007387 */ /* 0x000fe20000100a00 */
[----:B------:R-:W-:-:S03]  /*37b70*/  IMAD.WIDE R214, R252, 0x4, R214 ;  /* 0x00000004fcd67825 */ /* 0x000fc600078e02d6 */
[----:B------:R1:W-:Y:S04]  /*37b80*/  LDGSTS.E [R249+0x49800], [R228.64], !P6 ;  /* 0x49800000e4f97fae */ /* 0x0003e8000f121844 */
[----:B------:R-:W-:Y:S04]  /*37b90*/  STL.64 [R1+0x1ac8], R232 ;  /* 0x001ac8e801007387 */ /* 0x000fe80000100a00 */
[----:B------:R1:W-:Y:S01]  /*37ba0*/  LDGSTS.E [R249+0x49900], [R226.64], !P6 ;  /* 0x49900000e2f97fae */ /* 0x0003e2000f121844 */
[----:B------:R-:W-:Y:S02]  /*37bb0*/  ISETP.GE.U32.AND P6, PT, R3, 0x7fffff58, PT ;  /* 0x7fffff580300780c */ /* 0x000fe40003fc6070 */
[----:B------:R-:W-:Y:S01]  /*37bc0*/  IADD3 R3, R247, -0x71, RZ ;  /* 0xffffff8ff7037810 */ /* 0x000fe20007ffe0ff */
[----:B------:R-:W-:Y:S01]  /*37bd0*/  STL.64 [R1+0x1ae8], R230 ;  /* 0x001ae8e601007387 */ /* 0x000fe20000100a00 */
[----:B------:R-:W-:-:S03]  /*37be0*/  IMAD.WIDE R212, R252, 0x4, R212 ;  /* 0x00000004fcd47825 */ /* 0x000fc600078e02d4 */
[----:B------:R1:W-:Y:S01]  /*37bf0*/  LDGSTS.E [R249+0x4a000], [R224.64], !P2 ;  /* 0x4a000000e0f97fae */ /* 0x0003e2000d121844 */
[----:B------:R-:W-:-:S03]  /*37c00*/  IMAD.WIDE R210, R252, 0x4, R210 ;  /* 0x00000004fcd27825 */ /* 0x000fc600078e02d2 */
[----:B------:R-:W-:Y:S04]  /*37c10*/  STL.64 [R1+0x1b00], R228 ;  /* 0x001b00e401007387 */ /* 0x000fe80000100a00 */
        /* <DEDUP_REMOVED lines=24> */
[----:B------:R1:W-:Y:S01]  /*37da0*/  LDGSTS.E [R249+0x4b800], [R212.64], !P5 ;  /* 0x4b800000d4f97fae */ /* 0x0003e2000e921844 */
[----:B------:R-:W-:-:S03]  /*37db0*/  IMAD.WIDE R196, R252, 0x4, R196 ;  /* 0x00000004fcc47825 */ /* 0x000fc600078e02c4 */
[----:B------:R-:W-:Y:S04]  /*37dc0*/  STL.64 [R1+0x1be0], R212 ;  /* 0x001be0d401007387 */ /* 0x000fe80000100a00 */
[----:B------:R1:W-:Y:S01]  /*37dd0*/  LDGSTS.E [R249+0x4b900], [R210.64], !P5 ;  /* 0x4b900000d2f97fae */ /* 0x0003e2000e921844 */
[----:B------:R-:W-:-:S03]  /*37de0*/  ISETP.GE.U32.AND P5, PT, R3, 0x7fffff48, PT ;  /* 0x7fffff480300780c */ /* 0x000fc60003fa6070 */
        /* <DEDUP_REMOVED lines=26> */
[----:B------:R1:W-:Y:S04]  /*37f90*/  LDGSTS.E [R249+0x4d900], [R194.64], !P2 ;  /* 0x4d900000c2f97fae */ /* 0x0003e8000d121844 */
[----:B------:R-:W-:Y:S04]  /*37fa0*/  STL.64 [R1+0x1cd0], R192 ;  /* 0x001cd0c001007387 */ /* 0x000fe80000100a00 */
[----:B------:R1:W-:Y:S04]  /*37fb0*/  LDGSTS.E [R249+0x4e000], [R192.64], !P1 ;  /* 0x4e000000c0f97fae */ /* 0x0003e8000c921844 */
[----:B------:R-:W-:Y:S04]  /*37fc0*/  STL.64 [R1+0x1ce0], R190 ;  /* 0x001ce0be01007387 */ /* 0x000fe80000100a00 */
[----:B------:R1:W-:Y:S01]  /*37fd0*/  LDGSTS.E [R249+0x4e100], [R190.64], !P1 ;  /* 0x4e100000bef97fae */ /* 0x0003e2000c921844 */
[----:B------:R-:W-:-:S03]  /*37fe0*/  IADD3 R3, R247, -0x42, RZ ;  /* 0xffffffbef7037810 */ /* 0x000fc60007ffe0ff */
[----:B------:R-:W-:Y:S04]  /*37ff0*/  STL.64 [R1+0x1cf0], R188 ;  /* 0x001cf0bc01007387 */ /* 0x000fe80000100a00 */
[----:B------:R1:W-:Y:S01]  /*38000*/  LDGSTS.E [R249+0x4e800], [R188.64], !P0 ;  /* 0x4e800000bcf97fae */ /* 0x0003e2000c121844 */
[----:B------:R-:W-:-:S03]  /*38010*/  IMAD.WIDE R170, R252, 0x4, R170 ;  /* 0x00000004fcaa7825 */ /* 0x000fc600078e02aa */
[----:B------:R-:W-:Y:S04]  /*38020*/  STL.64 [R1+0x1d00], R186 ;  /* 0x001d00ba01007387 */ /* 0x000fe80000100a00 */
[----:B------:R1:W-:Y:S01]  /*38030*/  LDGSTS.E [R249+0x4e900], [R186.64], !P0 ;  /* 0x4e900000baf97fae */ /* 0x0003e2000c121844 */
[----:B------:R-:W-:-:S03]  /*38040*/  IMAD.WIDE R168, R252, 0x4, R168 ;  /* 0x00000004fca87825 */ /* 0x000fc600078e02a8 */
[----:B------:R1:W-:Y:S04]  /*38050*/  STL.64 [R1+0x1d08], R184 ;  /* 0x001d08b801007387 */ /* 0x0003e80000100a00 */
[----:B------:R1:W-:Y:S01]  /*38060*/  LDGSTS.E [R249+0x4f000], [R184.64], !P5 ;  /* 0x4f000000b8f97fae */ /* 0x0003e2000e921844 */
[----:B------:R-:W-:-:S03]  /*38070*/  IADD3 R2, R247, -0x46, RZ ;  /* 0xffffffbaf7027810 */ /* 0x000fc60007ffe0ff */
[----:B------:R-:W-:Y:S04]  /*38080*/  STL.64 [R1+0x1d10], R182 ;  /* 0x001d10b601007387 */ /* 0x000fe80000100a00 */
[----:B------:R2:W-:Y:S01]  /*38090*/  LDGSTS.E [R249+0x4f100], [R182.64], !P5 ;  /* 0x4f100000b6f97fae */ /* 0x0005e2000e921844 */
[----:B------:R-:W-:-:S03]  /*380a0*/  ISETP.GE.U32.AND P4, PT, R3, 0x7fffff7f, PT ;  /* 0x7fffff7f0300780c */ /* 0x000fc60003f86070 */
[----:B------:R-:W-:Y:S01]  /*380b0*/  STL.64 [R1+0x1d18], R174 ;  /* 0x001d18ae01007387 */ /* 0x000fe20000100a00 */
[----:B-1----:R-:W-:-:S03]  /*380c0*/  IMAD.WIDE R184, R252, 0x4, R164 ;  /* 0x00000004fcb87825 */ /* 0x002fc600078e02a4 */
[----:B------:R3:W-:Y:S01]  /*380d0*/  LDGSTS.E [R249+0x4f800], [R174.64], !P3 ;  /* 0x4f800000aef97fae */ /* 0x0007e2000d921844 */
[----:B------:R-:W-:-:S03]  /*380e0*/  IADD3 R3, R247, -0x4a, RZ ;  /* 0xffffffb6f7037810 */ /* 0x000fc60007ffe0ff */
[----:B------:R1:W-:Y:S01]  /*380f0*/  STL.64 [R1+0x1d20], R172 ;  /* 0x001d20ac01007387 */ /* 0x0003e20000100a00 */
[----:B------:R-:W-:-:S03]  /*38100*/  IMAD.WIDE R190, R252, 0x4, R162 ;  /* 0x00000004fcbe7825 */ /* 0x000fc600078e02a2 */
[----:B------:R1:W-:Y:S01]  /*38110*/  LDGSTS.E [R249+0x4f900], [R172.64], !P3 ;  /* 0x4f900000acf97fae */ /* 0x0003e2000d921844 */
[----:B------:R-:W-:Y:S01]  /*38120*/  IMAD.WIDE R196, R252, 0x4, R160 ;  /* 0x00000004fcc47825 */ /* 0x000fe200078e02a0 */
[----:B------:R-:W-:Y:S02]  /*38130*/  ISETP.GE.U32.AND P6, PT, R2, 0x7fffff7b, PT ;  /* 0x7fffff7b0200780c */ /* 0x000fe40003fc6070 */
[----:B------:R-:W-:Y:S01]  /*38140*/  STL.64 [R1+0x3648], R170 ;  /* 0x003648aa01007387 */ /* 0x000fe20000100a00 */
[C---:B------:R-:W-:Y:S01]  /*38150*/  IMAD.WIDE R156, R252.reuse, 0x4, R156 ;  /* 0x00000004fc9c7825 */ /* 0x040fe200078e029c */
[----:B------:R-:W-:Y:S02]  /*38160*/  IADD3 R2, R247, -0x4e, RZ ;  /* 0xffffffb2f7027810 */ /* 0x000fe40007ffe0ff */
[----:B------:R-:W-:Y:S01]  /*38170*/  STL.64 [R1+0x3650], R168 ;  /* 0x003650a801007387 */ /* 0x000fe20000100a00 */
[----:B-1----:R-:W-:Y:S01]  /*38180*/  IMAD.WIDE R172, R252, 0x4, R166 ;  /* 0x00000004fcac7825 */ /* 0x002fe200078e02a6 */
[----:B------:R-:W-:-:S02]  /*38190*/  ISETP.GE.U32.AND P2, PT, R3, 0x7fffff77, PT ;  /* 0x7fffff770300780c */ /* 0x000fc40003f46070 */
[----:B------:R1:W-:Y:S01]  /*381a0*/  LDGSTS.E [R250+0x48200], [R170.64], !P4 ;  /* 0x48200000aafa7fae */ /* 0x0003e2000e121844 */
[----:B------:R-:W-:-:S03]  /*381b0*/  IMAD.WIDE R202, R252, 0x4, R158 ;  /* 0x00000004fcca7825 */ /* 0x000fc600078e029e */
[----:B------:R-:W-:Y:S01]  /*381c0*/  STL.64 [R1+0x3658], R172 ;  /* 0x003658ac01007387 */ /* 0x000fe20000100a00 */
[----:B------:R-:W-:Y:S01]  /*381d0*/  IADD3 R3, R247, -0x52, RZ ;  /* 0xffffffaef7037810 */ /* 0x000fe20007ffe0ff */
[C---:B------:R-:W-:Y:S02]  /*381e0*/  IMAD.WIDE R154, R252.reuse, 0x4, R154 ;  /* 0x00000004fc9a7825 */ /* 0x040fe400078e029a */
[----:B------:R-:W-:Y:S02]  /*381f0*/  STL.64 [R1+0x3660], R184 ;  /* 0x003660b801007387 */ /* 0x000fe40000100a00 */
[----:B------:R-:W-:Y:S02]  /*38200*/  IMAD.WIDE R152, R252, 0x4, R152 ;  /* 0x00000004fc987825 */ /* 0x000fe400078e0298 */
[----:B------:R-:W-:Y:S01]  /*38210*/  STL.64 [R1+0x3668], R190 ;  /* 0x003668be01007387 */ /* 0x000fe20000100a00 */
[----:B------:R-:W-:Y:S01]  /*38220*/  ISETP.GE.U32.AND P1, PT, R2, 0x7fffff73, PT ;  /* 0x7fffff730200780c */ /* 0x000fe20003f26070 */
[----:B------:R-:W-:-:S02]  /*38230*/  IMAD.WIDE R150, R252, 0x4, R150 ;  /* 0x00000004fc967825 */ /* 0x000fc400078e0296 */
[----:B------:R-:W-:Y:S01]  /*38240*/  STL.64 [R1+0x3670], R196 ;  /* 0x003670c401007387 */ /* 0x000fe20000100a00 */
[----:B------:R-:W-:Y:S01]  /*38250*/  IADD3 R2, R247, -0x56, RZ ;  /* 0xffffffaaf7027810 */ /* 0x000fe20007ffe0ff */
[C---:B------:R-:W-:Y:S02]  /*38260*/  IMAD.WIDE R148, R252.reuse, 0x4, R148 ;  /* 0x00000004fc947825 */ /* 0x040fe400078e0294 */
[----:B------:R-:W-:Y:S01]  /*38270*/  STL.64 [R1+0x1aa0], R156 ;  /* 0x001aa09c01007387 */ /* 0x000fe20000100a00 */
[----:B------:R-:W-:Y:S01]  /*38280*/  ISETP.GE.U32.AND P0, PT, R3, 0x7fffff6f, PT ;  /* 0x7fffff6f0300780c */ /* 0x000fe20003f06070 */
[C---:B------:R-:W-:Y:S02]  /*38290*/  IMAD.WIDE R146, R252.reuse, 0x4, R146 ;  /* 0x00000004fc927825 */ /* 0x040fe400078e0292 */
[----:B------:R-:W-:Y:S01]  /*382a0*/  STL.64 [R1+0x3678], R202 ;  /* 0x003678ca01007387 */ /* 0x000fe20000100a00 */
[----:B------:R-:W-:Y:S01]  /*382b0*/  IADD3 R3, R247, -0x5a, RZ ;  /* 0xffffffa6f7037810 */ /* 0x000fe20007ffe0ff */
[----:B------:R-:W-:-:S02]  /*382c0*/  IMAD.WIDE R144, R252, 0x4, R144 ;  /* 0x00000004fc907825 */ /* 0x000fc400078e0290 */
[----:B------:R-:W-:Y:S02]  /*382d0*/  STL.64 [R1+0x1ac0], R154 ;  /* 0x001ac09a01007387 */ /* 0x000fe40000100a00 */
[----:B------:R-:W-:Y:S02]  /*382e0*/  IMAD.WIDE R140, R252, 0x4, R140 ;  /* 0x00000004fc8c7825 */ /* 0x000fe400078e028c */
[----:B------:R-:W-:Y:S01]  /*382f0*/  STL.64 [R1+0x1ae0], R152 ;  /* 0x001ae09801007387 */ /* 0x000fe20000100a00 */
[----:B------:R-:W-:Y:S01]  /*38300*/  ISETP.GE.U32.AND P5, PT, R2, 0x7fffff6b, PT ;  /* 0x7fffff6b0200780c */ /* 0x000fe20003fa6070 */
[C---:B------:R-:W-:Y:S02]  /*38310*/  IMAD.WIDE R138, R252.reuse, 0x4, R138 ;  /* 0x00000004fc8a7825 */ /* 0x040fe400078e028a */
[----:B------:R1:W-:Y:S02]  /*38320*/  STL.64 [R1+0x1af8], R150 ;  /* 0x001af89601007387 */ /* 0x0003e40000100a00 */
[----:B------:R-:W-:-:S02]  /*38330*/  IMAD.WIDE R136, R252, 0x4, R136 ;  /* 0x00000004fc887825 */ /* 0x000fc400078e0288 */
[----:B------:R-:W-:Y:S01]  /*38340*/  STL.64 [R1+0x1b18], R148 ;  /* 0x001b189401007387 */ /* 0x000fe20000100a00 */
[----:B------:R-:W-:Y:S01]  /*38350*/  ISETP.GE.U32.AND P3, PT, R3, 0x7fffff67, PT ;  /* 0x7fffff670300780c */ /* 0x000fe20003f66070 */
[C---:B------:R-:W-:Y:S02]  /*38360*/  IMAD.WIDE R134, R252.reuse, 0x4, R134 ;  /* 0x00000004fc867825 */ /* 0x040fe400078e0286 */
[----:B------:R1:W-:Y:S02]  /*38370*/  STL.64 [R1+0x1b38], R146 ;  /* 0x001b389201007387 */ /* 0x0003e40000100a00 */
[C---:B------:R-:W-:Y:S02]  /*38380*/  IMAD.WIDE R130, R252.reuse, 0x4, R130 ;  /* 0x00000004fc827825 */ /* 0x040fe400078e0282 */
[----:B------:R-:W-:Y:S02]  /*38390*/  STL.64 [R1+0x1b50], R144 ;  /* 0x001b509001007387 */ /* 0x000fe40000100a00 */
[----:B------:R-:W-:-:S02]  /*383a0*/  IMAD.WIDE R128, R252, 0x4, R128 ;  /* 0x00000004fc807825 */ /* 0x000fc400078e0280 */
[----:B------:R-:W-:Y:S02]  /*383b0*/  STL.64 [R1+0x1b78], R140 ;  /* 0x001b788c01007387 */ /* 0x000fe40000100a00 */
[C---:B------:R-:W-:Y:S02]  /*383c0*/  IMAD.WIDE R126, R252.reuse, 0x4, R126 ;  /* 0x00000004fc7e7825 */ /* 0x040fe400078e027e */
[----:B------:R1:W-:Y:S02]  /*383d0*/  LDGSTS.E [R250+0x48300], [R168.64], !P4 ;  /* 0x48300000a8fa7fae */ /* 0x0003e4000e121844 */
[C---:B------:R-:W-:Y:S02]  /*383e0*/  IMAD.WIDE R124, R252.reuse, 0x4, R124 ;  /* 0x00000004fc7c7825 */ /* 0x040fe400078e027c */
[----:B------:R1:W-:Y:S02]  /*383f0*/  STL.64 [R1+0x1b90], R138 ;  /* 0x001b908a01007387 */ /* 0x0003e40000100a00 */
[----:B------:R-:W-:-:S02]  /*38400*/  IMAD.WIDE R122, R252, 0x4, R122 ;  /* 0x00000004fc7a7825 */ /* 0x000fc400078e027a */
[----:B------:R1:W-:Y:S02]  /*38410*/  LDGSTS.E [R250+0x48a00], [R172.64], !P6 ;  /* 0x48a00000acfa7fae */ /* 0x0003e4000f121844 */
[C---:B------:R-:W-:Y:S02]  /*38420*/  IMAD.WIDE R120, R252.reuse, 0x4, R120 ;  /* 0x00000004fc787825 */ /* 0x040fe400078e0278 */
[----:B------:R1:W-:Y:S02]  /*38430*/  STL.64 [R1+0x1ba8], R136 ;  /* 0x001ba88801007387 */ /* 0x0003e40000100a00 */
[C---:B------:R-:W-:Y:S02]  /*38440*/  IMAD.WIDE R118, R252.reuse, 0x4, R118 ;  /* 0x00000004fc767825 */ /* 0x040fe400078e0276 */
[----:B------:R1:W-:Y:S04]  /*38450*/  LDGSTS.E [R250+0x48b00], [R184.64], !P6 ;  /* 0x48b00000b8fa7fae */ /* 0x0003e8000f121844 */
[----:B------:R1:W-:Y:S01]  /*38460*/  STL.64 [R1+0x1bc0], R134 ;  /* 0x001bc08601007387 */ /* 0x0003e20000100a00 */
[----:B------:R-:W-:-:S03]  /*38470*/  IMAD.WIDE R116, R252, 0x4, R116 ;  /* 0x00000004fc747825 */ /* 0x000fc600078e0274 */
[----:B------:R1:W-:Y:S01]  /*38480*/  LDGSTS.E [R250+0x49200], [R190.64], !P2 ;  /* 0x49200000befa7fae */ /* 0x0003e2000d121844 */
[----:B------:R-:W-:-:S03]  /*38490*/  IMAD.WIDE R114, R252, 0x4, R114 ;  /* 0x00000004fc727825 */ /* 0x000fc600078e0272 */
[----:B------:R-:W-:Y:S01]  /*384a0*/  STL.64 [R1+0x1bd8], R130 ;  /* 0x001bd88201007387 */ /* 0x000fe20000100a00 */
[----:B------:R-:W-:-:S03]  /*384b0*/  IMAD.WIDE R112, R252, 0x4, R112 ;  /* 0x00000004fc707825 */ /* 0x000fc600078e0270 */
[----:B------:R1:W-:Y:S04]  /*384c0*/  LDGSTS.E [R250+0x49300], [R196.64], !P2 ;  /* 0x49300000c4fa7fae */ /* 0x0003e8000d121844 */
        /* <DEDUP_REMOVED lines=12> */
[----:B------:R-:W-:Y:S04]  /*38590*/  STL.64 [R1+0x1c50], R120 ;  /* 0x001c507801007387 */ /* 0x000fe80000100a00 */
[----:B------:R1:W-:Y:S04]  /*385a0*/  LDGSTS.E [R250+0x4aa00], [R150.64], !P5 ;  /* 0x4aa0000096fa7fae */ /* 0x0003e8000e921844 */
[----:B------:R2:W-:Y:S04]  /*385b0*/  STL.64 [R1+0x1c70], R118 ;  /* 0x001c707601007387 */ /* 0x0005e80000100a00 */
[----:B------:R2:W-:Y:S04]  /*385c0*/  LDGSTS.E [R250+0x4ab00], [R148.64], !P5 ;  /* 0x4ab0000094fa7fae */ /* 0x0005e8000e921844 */
[----:B------:R2:W-:Y:S01]  /*385d0*/  STL.64 [R1+0x1c88], R116 ;  /* 0x001c887401007387 */ /* 0x0005e20000100a00 */
[----:B-1----:R-:W-:-:S03]  /*385e0*/  IMAD.WIDE R150, R252, 0x4, R100 ;  /* 0x00000004fc967825 */ /* 0x002fc600078e0264 */
[----:B------:R1:W-:Y:S01]  /*385f0*/  LDGSTS.E [R250+0x4b200], [R146.64], !P3 ;  /* 0x4b20000092fa7fae */ /* 0x0003e2000d921844 */
[----:B------:R-:W-:-:S03]  /*38600*/  IMAD.WIDE R152, R252, 0x4, R98 ;  /* 0x00000004fc987825 */ /* 0x000fc600078e0262 */
[----:B------:R2:W-:Y:S01]  /*38610*/  STL.64 [R1+0x1ca0], R114 ;  /* 0x001ca07201007387 */ /* 0x0005e20000100a00 */
[----:B------:R-:W-:-:S03]  /*38620*/  IMAD.WIDE R154, R252, 0x4, R96 ;  /* 0x00000004fc9a7825 */ /* 0x000fc600078e0260 */
[----:B------:R2:W-:Y:S01]  /*38630*/  STL.64 [R1+0x1cb8], R112 ;  /* 0x001cb87001007387 */ /* 0x0005e20000100a00 */
[----:B-1----:R-:W-:-:S03]  /*38640*/  IMAD.WIDE R146, R252, 0x4, R102 ;  /* 0x00000004fc927825 */ /* 0x002fc600078e0266 */
[----:B------:R1:W-:Y:S04]  /*38650*/  STL.64 [R1+0x1cc8], R110 ;  /* 0x001cc86e01007387 */ /* 0x0003e80000100a00 */
[----:B------:R1:W-:Y:S01]  /*38660*/  STL.64 [R1+0x1cd8], R108 ;  /* 0x001cd86c01007387 */ /* 0x0003e20000100a00 */
[----:B------:R-:W-:-:S03]  /*38670*/  IMAD.WIDE R158, R252, 0x4, R94 ;  /* 0x00000004fc9e7825 */ /* 0x000fc600078e025e */
[----:B------:R1:W-:Y:S01]  /*38680*/  STL.64 [R1+0x1ce8], R106 ;  /* 0x001ce86a01007387 */ /* 0x0003e20000100a00 */
[----:B------:R-:W-:-:S03]  /*38690*/  IMAD.WIDE R162, R252, 0x4, R92 ;  /* 0x00000004fca27825 */ /* 0x000fc600078e025c */
[----:B------:R1:W-:Y:S01]  /*386a0*/  STL.64 [R1+0x1cf8], R104 ;  /* 0x001cf86801007387 */ /* 0x0003e20000100a00 */
[----:B------:R-:W-:-:S03]  /*386b0*/  IMAD.WIDE R166, R252, 0x4, R90 ;  /* 0x00000004fca67825 */ /* 0x000fc600078e025a */
[----:B------:R-:W-:Y:S01]  /*386c0*/  STL.64 [R1+0x3680], R146 ;  /* 0x0036809201007387 */ /* 0x000fe20000100a00 */
[----:B--2---:R-:W-:-:S03]  /*386d0*/  IMAD.WIDE R182, R252, 0x4, R88 ;  /* 0x00000004fcb67825 */ /* 0x004fc600078e0258 */
[----:B------:R-:W-:Y:S01]  /*386e0*/  STL.64 [R1+0x3688], R150 ;  /* 0x0036889601007387 */ /* 0x000fe20000100a00 */
[----:B------:R-:W-:Y:S02]  /*386f0*/  IMAD.MOV.U32 R171, RZ, RZ, c[0x0][0x180] ;  /* 0x00006000ffab7624 */ /* 0x000fe400078e00ff */
[C---:B------:R-:W-:Y:S01]  /*38700*/  IMAD.WIDE R188, R252.reuse, 0x4, R86 ;  /* 0x00000004fcbc7825 */ /* 0x040fe200078e0256 */
[----:B------:R-:W-:Y:S01]  /*38710*/  STL.64 [R1+0x3690], R152 ;  /* 0x0036909801007387 */ /* 0x000fe20000100a00 */
[----:B------:R-:W-:Y:S02]  /*38720*/  IADD3 R2, R247, -0x5e, RZ ;  /* 0xffffffa2f7027810 */ /* 0x000fe40007ffe0ff */
[C---:B------:R-:W-:Y:S01]  /*38730*/  IMAD.WIDE R194, R252.reuse, 0x4, R84 ;  /* 0x00000004fcc27825 */ /* 0x040fe200078e0254 */
[----:B------:R-:W-:Y:S03]  /*38740*/  STL.64 [R1+0x3698], R154 ;  /* 0x0036989a01007387 */ /* 0x000fe60000100a00 */
[----:B------:R-:W-:Y:S01]  /*38750*/  IMAD.WIDE R200, R252, 0x4, R82 ;  /* 0x00000004fcc87825 */ /* 0x000fe200078e0252 */
[----:B------:R-:W-:Y:S01]  /*38760*/  STL.64 [R1+0x36a0], R158 ;  /* 0x0036a09e01007387 */ /* 0x000fe20000100a00 */
[----:B------:R-:W-:-:S02]  /*38770*/  IADD3 R3, R171, -0x62, RZ ;  /* 0xffffff9eab037810 */ /* 0x000fc40007ffe0ff */
[C---:B------:R-:W-:Y:S01]  /*38780*/  IMAD.WIDE R78, R252.reuse, 0x4, R78 ;  /* 0x00000004fc4e7825 */ /* 0x040fe200078e024e */
[----:B------:R-:W-:Y:S03]  /*38790*/  STL.64 [R1+0x36a8], R162 ;  /* 0x0036a8a201007387 */ /* 0x000fe60000100a00 */
[----:B------:R-:W-:Y:S01]  /*387a0*/  IMAD.WIDE R76, R252, 0x4, R76 ;  /* 0x00000004fc4c7825 */ /* 0x000fe200078e024c */
[----:B------:R-:W-:Y:S01]  /*387b0*/  STL.64 [R1+0x36b0], R166 ;  /* 0x0036b0a601007387 */ /* 0x000fe20000100a00 */
[----:B------:R-:W-:Y:S02]  /*387c0*/  ISETP.GE.U32.AND P4, PT, R2, 0x7fffff63, PT ;  /* 0x7fffff630200780c */ /* 0x000fe40003f86070 */
[C---:B------:R-:W-:Y:S01]  /*387d0*/  IMAD.WIDE R210, R252.reuse, 0x4, R80 ;  /* 0x00000004fcd27825 */ /* 0x040fe200078e0250 */
[----:B------:R-:W-:Y:S03]  /*387e0*/  STL.64 [R1+0x36b8], R182 ;  /* 0x0036b8b601007387 */ /* 0x000fe60000100a00 */
[----:B------:R-:W-:Y:S01]  /*387f0*/  IMAD.WIDE R74, R252, 0x4, R74 ;  /* 0x00000004fc4a7825 */ /* 0x000fe200078e024a */
[----:B------:R-:W-:Y:S01]  /*38800*/  STL.64 [R1+0x36c0], R188 ;  /* 0x0036c0bc01007387 */ /* 0x000fe20000100a00 */
[----:B------:R-:W-:-:S02]  /*38810*/  ISETP.GE.U32.AND P6, PT, R3, 0x7fffff5f, PT ;  /* 0x7fffff5f0300780c */ /* 0x000fc40003fc6070 */
[C---:B------:R-:W-:Y:S01]  /*38820*/  IMAD.WIDE R72, R252.reuse, 0x4, R72 ;  /* 0x00000004fc487825 */ /* 0x040fe200078e0248 */
[----:B------:R-:W-:Y:S03]  /*38830*/  STL.64 [R1+0x36c8], R194 ;  /* 0x0036c8c201007387 */ /* 0x000fe60000100a00 */
[C---:B------:R-:W-:Y:S01]  /*38840*/  IMAD.WIDE R70, R252.reuse, 0x4, R70 ;  /* 0x00000004fc467825 */ /* 0x040fe200078e0246 */
[----:B------:R-:W-:Y:S03]  /*38850*/  STL.64 [R1+0x36d0], R200 ;  /* 0x0036d0c801007387 */ /* 0x000fe60000100a00 */
[C---:B------:R-:W-:Y:S01]  /*38860*/  IMAD.WIDE R68, R252.reuse, 0x4, R68 ;  /* 0x00000004fc447825 */ /* 0x040fe200078e0244 */
[----:B------:R-:W-:Y:S03]  /*38870*/  STL.64 [R1+0x1ab8], R78 ;  /* 0x001ab84e01007387 */ /* 0x000fe60000100a00 */
[C---:B------:R-:W-:Y:S01]  /*38880*/  IMAD.WIDE R66, R252.reuse, 0x4, R66 ;  /* 0x00000004fc427825 */ /* 0x040fe200078e0242 */
[----:B------:R2:W-:Y:S03]  /*38890*/  STL.64 [R1+0x1ad8], R76 ;  /* 0x001ad84c01007387 */ /* 0x0005e60000100a00 */
[C---:B------:R-:W-:Y:S01]  /*388a0*/  IMAD.WIDE R64, R252.reuse, 0x4, R64 ;  /* 0x00000004fc407825 */ /* 0x040fe200078e0240 */
[----:B------:R-:W-:Y:S03]  /*388b0*/  STL.64 [R1+0x36d8], R210 ;  /* 0x0036d8d201007387 */ /* 0x000fe60000100a00 */
        /* <DEDUP_REMOVED lines=17> */
[----:B------:R1:W-:Y:S04]  /*389d0*/  LDGSTS.E [R250+0x4b300], [R144.64], !P3 ;  /* 0x4b30000090fa7fae */ /* 0x0003e8000d921844 */
[----:B------:R-:W-:Y:S01]  /*389e0*/  STL.64 [R1+0x1bd0], R58 ;  /* 0x001bd03a01007387 */ /* 0x000fe20000100a00 */
[----:B------:R-:W-:-:S03]  /*389f0*/  IMAD.WIDE R44, R252, 0x4, R44 ;  /* 0x00000004fc2c7825 */ /* 0x000fc600078e022c */
[----:B------:R1:W-:Y:S01]  /*38a00*/  LDGSTS.E [R250+0x4ba00], [R140.64], !P4 ;  /* 0x4ba000008cfa7fae */ /* 0x0003e2000e121844 */
[----:B------:R-:W-:-:S03]  /*38a10*/  IMAD.WIDE R42, R252, 0x4, R42 ;  /* 0x00000004fc2a7825 */ /* 0x000fc600078e022a */
[----:B------:R-:W-:Y:S01]  /*38a20*/  STL.64 [R1+0x1be8], R56 ;  /* 0x001be83801007387 */ /* 0x000fe20000100a00 */
[----:B----4-:R-:W-:-:S03]  /*38a30*/  IMAD.WIDE R40, R252, 0x4, R40 ;  /* 0x00000004fc287825 */ /* 0x010fc600078e0228 */
[----:B------:R4:W-:Y:S04]  /*38a40*/  LDGSTS.E [R250+0x4bb00], [R138.64], !P4 ;  /* 0x4bb000008afa7fae */ /* 0x0009e8000e121844 */
[----:B------:R-:W-:Y:S04]  /*38a50*/  STL.64 [R1+0x1c00], R54 ;  /* 0x001c003601007387 */ /* 0x000fe80000100a00 */
[----:B------:R1:W-:Y:S04]  /*38a60*/  LDGSTS.E [R250+0x4c200], [R136.64], !P6 ;  /* 0x4c20000088fa7fae */ /* 0x0003e8000f121844 */
[----:B------:R-:W-:Y:S01]  /*38a70*/  STL.64 [R1+0x1c18], R52 ;  /* 0x001c183401007387 */ /* 0x000fe20000100a00 */
[----:B----4-:R-:W-:-:S03]  /*38a80*/  IMAD.WIDE R138, R252, 0x4, R34 ;  /* 0x00000004fc8a7825 */ /* 0x010fc600078e0222 */
[----:B------:R4:W-:Y:S04]  /*38a90*/  LDGSTS.E [R250+0x4c300], [R134.64], !P6 ;  /* 0x4c30000086fa7fae */ /* 0x0009e8000f121844 */
[----:B------:R-:W-:Y:S01]  /*38aa0*/  STL.64 [R1+0x1c30], R50 ;  /* 0x001c303201007387 */ /* 0x000fe20000100a00 */
[----:B-1----:R-:W-:-:S03]  /*38ab0*/  IMAD.WIDE R136, R252, 0x4, R36 ;  /* 0x00000004fc887825 */ /* 0x002fc600078e0224 */
[----:B------:R-:W-:Y:S01]  /*38ac0*/  STL.64 [R1+0x1c48], R48 ;  /* 0x001c483001007387 */ /* 0x000fe20000100a00 */
[----:B------:R-:W-:-:S03]  /*38ad0*/  IMAD.WIDE R140, R252, 0x4, R32 ;  /* 0x00000004fc8c7825 */ /* 0x000fc600078e0220 */
[----:B------:R-:W-:Y:S01]  /*38ae0*/  STL.64 [R1+0x1c68], R46 ;  /* 0x001c682e01007387 */ /* 0x000fe20000100a00 */
[----:B----4-:R-:W-:-:S03]  /*38af0*/  IMAD.WIDE R134, R252, 0x4, R38 ;  /* 0x00000004fc867825 */ /* 0x010fc600078e0226 */
[----:B------:R-:W-:Y:S01]  /*38b00*/  STL.64 [R1+0x1c80], R44 ;  /* 0x001c802c01007387 */ /* 0x000fe20000100a00 */
[----:B------:R-:W-:-:S03]  /*38b10*/  IMAD.WIDE R144, R252, 0x4, R30 ;  /* 0x00000004fc907825 */ /* 0x000fc600078e021e */
[----:B------:R-:W-:Y:S01]  /*38b20*/  STL.64 [R1+0x1c98], R42 ;  /* 0x001c982a01007387 */ /* 0x000fe20000100a00 */
[----:B------:R-:W-:-:S03]  /*38b30*/  IMAD.WIDE R148, R252, 0x4, R28 ;  /* 0x00000004fc947825 */ /* 0x000fc600078e021c */
[----:B------:R1:W-:Y:S01]  /*38b40*/  STL.64 [R1+0x1cb0], R40 ;  /* 0x001cb02801007387 */ /* 0x0003e20000100a00 */
[----:B------:R-:W-:-:S03]  /*38b50*/  IMAD.WIDE R26, R252, 0x4, R26 ;  /* 0x00000004fc1a7825 */ /* 0x000fc600078e021a */
[----:B------:R-:W-:Y:S01]  /*38b60*/  STL.64 [R1+0x36e0], R134 ;  /* 0x0036e08601007387 */ /* 0x000fe20000100a00 */
        /* <DEDUP_REMOVED lines=8> */
[----:B---3--:R-:W-:-:S03]  /*38bf0*/  IMAD.WIDE R174, R252, 0x4, R16 ;  /* 0x00000004fcae7825 */ /* 0x008fc600078e0210 */
        /* <DEDUP_REMOVED lines=12> */
[----:B------:R-:W-:Y:S04]  /*38cc0*/  STL.64 [R1+0x3738], R174 ;  /* 0x003738ae01007387 */ /* 0x000fe80000100a00 */
[----:B------:R-:W-:Y:S04]  /*38cd0*/  STL.64 [R1+0x3740], R186 ;  /* 0x003740ba01007387 */ /* 0x000fe80000100a00 */
[----:B------:R-:W-:Y:S04]  /*38ce0*/  STL.64 [R1+0x3748], R192 ;  /* 0x003748c001007387 */ /* 0x000fe80000100a00 */
[----:B------:R-:W-:Y:S04]  /*38cf0*/  STL.64 [R1+0x3750], R198 ;  /* 0x003750c601007387 */ /* 0x000fe80000100a00 */
[----:B------:R3:W-:Y:S04]  /*38d00*/  STL.64 [R1+0x1ab0], R6 ;  /* 0x001ab00601007387 */ /* 0x0007e80000100a00 */
[----:B------:R4:W-:Y:S04]  /*38d10*/  STL.64 [R1+0x1ad0], R4 ;  /* 0x001ad00401007387 */ /* 0x0009e80000100a00 */
[----:B------:R-:W-:Y:S04]  /*38d20*/  STL.64 [R1+0x3758], R208 ;  /* 0x003758d001007387 */ /* 0x000fe80000100a00 */
[----:B------:R-:W-:Y:S04]  /*38d30*/  STL [R1+0x340], RZ ;  /* 0x000340ff01007387 */ /* 0x000fe80000100800 */
        /* <DEDUP_REMOVED lines=219> */
[----:B------:R-:W-:Y:S01]  /*39af0*/  STL [R1+0x1240], RZ ;  /* 0x001240ff01007387 */ /* 0x000fe20000100800 */
[----:B------:R-:W-:-:S03]  /*39b00*/  IADD3 R2, R171, -0x66, RZ ;  /* 0xffffff9aab027810 */ /* 0x000fc60007ffe0ff */
[----:B------:R-:W-:Y:S04]  /*39b10*/  STL [R1+0x1244], RZ ;  /* 0x001244ff01007387 */ /* 0x000fe80000100800 */
[----:B------:R-:W-:Y:S01]  /*39b20*/  STL [R1+0x1248], RZ ;  /* 0x001248ff01007387 */ /* 0x000fe20000100800 */
[----:B------:R-:W-:-:S03]  /*39b30*/  IADD3 R3, R171, -0x6a, RZ ;  /* 0xffffff96ab037810 */ /* 0x000fc60007ffe0ff */
[----:B------:R-:W-:Y:S04]  /*39b40*/  STL [R1+0x124c], RZ ;  /* 0x00124cff01007387 */ /* 0x000fe80000100800 */
[----:B------:R-:W-:Y:S01]  /*39b50*/  STL [R1+0x1230], RZ ;  /* 0x001230ff01007387 */ /* 0x000fe20000100800 */
[----:B------:R-:W-:-:S03]  /*39b60*/  ISETP.GE.U32.AND P2, PT, R2, 0x7fffff5b, PT ;  /* 0x7fffff5b0200780c */ /* 0x000fc60003f46070 */
[----:B------:R-:W-:Y:S01]  /*39b70*/  STL [R1+0x1234], RZ ;  /* 0x001234ff01007387 */ /* 0x000fe20000100800 */
[----:B------:R-:W-:-:S03]  /*39b80*/  IADD3 R2, R171, -0x6e, RZ ;  /* 0xffffff92ab027810 */ /* 0x000fc60007ffe0ff */
[----:B------:R-:W-:Y:S01]  /*39b90*/  STL [R1+0x1238], RZ ;  /* 0x001238ff01007387 */ /* 0x000fe20000100800 */
[----:B------:R-:W-:-:S03]  /*39ba0*/  ISETP.GE.U32.AND P1, PT, R3, 0x7fffff57, PT ;  /* 0x7fffff570300780c */ /* 0x000fc60003f26070 */
        /* <DEDUP_REMOVED lines=14> */
[----:B------:R-:W-:Y:S04]  /*39c90*/  STL [R1+0x121c], RZ ;  /* 0x00121cff01007387 */ /* 0x000fe80000100800 */
[----:B------:R-:W-:Y:S01]  /*39ca0*/  STL [R1+0x1200], RZ ;  /* 0x001200ff01007387 */ /* 0x000fe20000100800 */
[----:B------:R-:W-:-:S03]  /*39cb0*/  ISETP.GE.U32.AND P4, PT, R3, 0x7fffff47, PT ;  /* 0x7fffff470300780c */ /* 0x000fc60003f86070 */
[----:B------:R-:W-:Y:S04]  /*39cc0*/  STL [R1+0x1204], RZ ;  /* 0x001204ff01007387 */ /* 0x000fe80000100800 */
[----:B------:R-:W-:Y:S04]  /*39cd0*/  STL [R1+0x1208], RZ ;  /* 0x001208ff01007387 */ /* 0x000fe80000100800 */
[----:B------:R-:W-:Y:S04]  /*39ce0*/  STL [R1+0x120c], RZ ;  /* 0x00120cff01007387 */ /* 0x000fe80000100800 */
[----:B------:R-:W-:Y:S04]  /*39cf0*/  STL [R1+0x11f0], RZ ;  /* 0x0011f0ff01007387 */ /* 0x000fe80000100800 */
[----:B------:R-:W-:Y:S04]  /*39d00*/  STL [R1+0x11f4], RZ ;  /* 0x0011f4ff01007387 */ /* 0x000fe80000100800 */
[----:B------:R-:W-:Y:S04]  /*39d10*/  STL [R1+0x11f8], RZ ;  /* 0x0011f8ff01007387 */ /* 0x000fe80000100800 */
[----:B------:R1:W-:Y:S04]  /*39d20*/  LDGSTS.E [R250+0x4ca00], [R130.64], !P2 ;  /* 0x4ca0000082fa7fae */ /* 0x0003e8000d121844 */
        /* <DEDUP_REMOVED lines=14> */
[----:B------:R-:W-:Y:S01]  /*39e10*/  STL [R1+0x11d8], RZ ;  /* 0x0011d8ff01007387 */ /* 0x000fe20000100800 */
[----:B-1----:R-:W-:-:S03]  /*39e20*/  CS2R R118, SRZ ;  /* 0x0000000000767805 */ /* 0x002fc6000001ff00 */
[----:B------:R1:W-:Y:S04]  /*39e30*/  LDGSTS.E [R250+0x4ea00], [R114.64], !P3 ;  /* 0x4ea0000072fa7fae */ /* 0x0003e8000d921844 */
[----:B------:R-:W-:Y:S01]  /*39e40*/  STL [R1+0x11dc], RZ ;  /* 0x0011dcff01007387 */ /* 0x000fe20000100800 */
[----:B--2---:R-:W-:-:S03]  /*39e50*/  CS2R R116, SRZ ;  /* 0x0000000000747805 */ /* 0x004fc6000001ff00 */
        /* <DEDUP_REMOVED lines=9> */
[----:B------:R-:W-:Y:S01]  /*39ef0*/  STL [R1+0x11cc], RZ ;  /* 0x0011ccff01007387 */ /* 0x000fe20000100800 */
[----:B--2---:R-:W-:-:S03]  /*39f00*/  CS2R R108, SRZ ;  /* 0x00000000006c7805 */ /* 0x004fc6000001ff00 */
[----:B------:R-:W-:Y:S04]  /*39f10*/  STL.64 [R1+0x3760], R116 ;  /* 0x0037607401007387 */ /* 0x000fe80000100a00 */
[----:B------:R-:W-:Y:S04]  /*39f20*/  STL.64 [R1+0x3768], R118 ;  /* 0x0037687601007387 */ /* 0x000fe80000100a00 */
[----:B------:R-:W-:Y:S04]  /*39f30*/  STL.64 [R1+0x3770], R112 ;  /* 0x0037707001007387 */ /* 0x000fe80000100a00 */
[----:B------:R-:W-:Y:S04]  /*39f40*/  STL.64 [R1+0x3778], R114 ;  /* 0x0037787201007387 */ /* 0x000fe80000100a00 */
[----:B------:R-:W-:Y:S04]  /*39f50*/  STL.64 [R1+0x3780], R108 ;  /* 0x0037806c01007387 */ /* 0x000fe80000100a00 */
        /* <DEDUP_REMOVED lines=92> */
[----:B------:R-:W-:Y:S04]  /*3a520*/  STL [R1+0x10d8], RZ ;  /* 0x0010d8ff01007387 */ /* 0x000fe80000100800 */
        /* <DEDUP_REMOVED lines=19> */
[----:B------:R1:W-:Y:S04]  /*3a660*/  LDGSTS.E [R250+0x4fa00], [R106.64], !P6 ;  /* 0x4fa000006afa7fae */ /* 0x0003e8000f121844 */
[----:B------:R-:W-:Y:S01]  /*3a670*/  STL [R1+0x1084], RZ ;  /* 0x001084ff01007387 */ /* 0x000fe20000100800 */
[----:B------:R-:W-:-:S03]  /*3a680*/  CS2R R100, SRZ ;  /* 0x0000000000647805 */ /* 0x000fc6000001ff00 */
[----:B------:R2:W-:Y:S04]  /*3a690*/  LDGSTS.E [R250+0x4fb00], [R104.64], !P6 ;  /* 0x4fb0000068fa7fae */ /* 0x0005e8000f121844 */
[----:B------:R-:W-:Y:S01]  /*3a6a0*/  STL [R1+0x1088], RZ ;  /* 0x001088ff01007387 */ /* 0x000fe20000100800 */
[----:B-1----:R-:W-:-:S03]  /*3a6b0*/  CS2R R106, SRZ ;  /* 0x00000000006a7805 */ /* 0x002fc6000001ff00 */
[----:B------:R-:W-:Y:S01]  /*3a6c0*/  STL [R1+0x108c], RZ ;  /* 0x00108cff01007387 */ /* 0x000fe20000100800 */
[----:B------:R-:W-:Y:S01]  /*3a6d0*/  CS2R R102, SRZ ;  /* 0x0000000000667805 */ /* 0x000fe2000001ff00 */
[----:B--2---:R-:W-:Y:S02]  /*3a6e0*/  CS2R R104, SRZ ;  /* 0x0000000000687805 */ /* 0x004fe4000001ff00 */
[----:B------:R-:W-:Y:S01]  /*3a6f0*/  STL [R1+0x1070], RZ ;  /* 0x001070ff01007387 */ /* 0x000fe20000100800 */
[----:B------:R-:W-:-:S03]  /*3a700*/  CS2R R96, SRZ ;  /* 0x0000000000607805 */ /* 0x000fc6000001ff00 */
[----:B------:R-:W-:Y:S01]  /*3a710*/  STL [R1+0x1074], RZ ;  /* 0x001074ff01007387 */ /* 0x000fe20000100800 */
[----:B------:R-:W-:-:S03]  /*3a720*/  CS2R R98, SRZ ;  /* 0x0000000000627805 */ /* 0x000fc6000001ff00 */
[----:B------:R-:W-:Y:S04]  /*3a730*/  STL [R1+0x1078], RZ ;  /* 0x001078ff01007387 */ /* 0x000fe80000100800 */
[----:B------:R-:W-:Y:S04]  /*3a740*/  STL [R1+0x107c], RZ ;  /* 0x00107cff01007387 */ /* 0x000fe80000100800 */
        /* <DEDUP_REMOVED lines=109> */
[----:B------:R-:W-:Y:S04]  /*3ae20*/  STL [R1+0xf6c], RZ ;  /* 0x000f6cff01007387 */ /* 0x000fe80000100800 */
[----:B------:R-:W-:Y:S04]  /*3ae30*/  STL [R1+0xf50], RZ ;  /* 0x000f50ff01007387 */ /* 0x000fe80000100800 */
[----:B------:R1:W-:Y:S04]  /*3ae40*/  LDGSTS.E [R251+0x48400], [R146.64], !P2 ;  /* 0x4840000092fb7fae */ /* 0x0003e8000d121844 */
[----:B------:R-:W-:Y:S04]  /*3ae50*/  STL [R1+0xf54], RZ ;  /* 0x000f54ff01007387 */ /* 0x000fe80000100800 */
[----:B------:R1:W-:Y:S01]  /*3ae60*/  LDGSTS.E [R251+0x48500], [R150.64], !P2 ;  /* 0x4850000096fb7fae */ /* 0x0003e2000d121844 */
[----:B------:R-:W-:-:S03]  /*3ae70*/  ISETP.GE.U32.AND P2, PT, R2, 0x7fffff62, PT ;  /* 0x7fffff620200780c */ /* 0x000fc60003f46070 */
[----:B------:R-:W-:Y:S01]  /*3ae80*/  STL [R1+0xf58], RZ ;  /* 0x000f58ff01007387 */ /* 0x000fe20000100800 */
[----:B------:R-:W-:-:S03]  /*3ae90*/  IADD3 R2, R171, -0x67, RZ ;  /* 0xffffff99ab027810 */ /* 0x000fc60007ffe0ff */
[----:B------:R-:W-:Y:S04]  /*3aea0*/  STL [R1+0xf5c], RZ ;  /* 0x000f5cff01007387 */ /* 0x000fe80000100800 */
[----:B------:R1:W-:Y:S04]  /*3aeb0*/  LDGSTS.E [R251+0x48c00], [R152.64], !P1 ;  /* 0x48c0000098fb7fae */ /* 0x0003e8000c921844 */
[----:B------:R-:W-:Y:S04]  /*3aec0*/  STL [R1+0xf40], RZ ;  /* 0x000f40ff01007387 */ /* 0x000fe80000100800 */
[----:B------:R1:W-:Y:S01]  /*3aed0*/  LDGSTS.E [R251+0x48d00], [R154.64], !P1 ;  /* 0x48d000009afb7fae */ /* 0x0003e2000c921844 */
[----:B------:R-:W-:-:S03]  /*3aee0*/  ISETP.GE.U32.AND P1, PT, R3, 0x7fffff5e, PT ;  /* 0x7fffff5e0300780c */ /* 0x000fc60003f26070 */
[----:B------:R-:W-:Y:S01]  /*3aef0*/  STL [R1+0xf44], RZ ;  /* 0x000f44ff01007387 */ /* 0x000fe20000100800 */
[----:B------:R-:W-:-:S03]  /*3af00*/  IADD3 R3, R171, -0x6b, RZ ;  /* 0xffffff95ab037810 */ /* 0x000fc60007ffe0ff */
[----:B------:R1:W-:Y:S04]  /*3af10*/  LDGSTS.E [R251+0x49400], [R158.64], !P0 ;  /* 0x494000009efb7fae */ /* 0x0003e8000c121844 */
[----:B------:R-:W-:Y:S04]  /*3af20*/  STL [R1+0xf48], RZ ;  /* 0x000f48ff01007387 */ /* 0x000fe80000100800 */
[----:B------:R1:W-:Y:S01]  /*3af30*/  LDGSTS.E [R251+0x49500], [R162.64], !P0 ;  /* 0x49500000a2fb7fae */ /* 0x0003e2000c121844 */
[----:B------:R-:W-:-:S03]  /*3af40*/  ISETP.GE.U32.AND P0, PT, R2, 0x7fffff5a, PT ;  /* 0x7fffff5a0200780c */ /* 0x000fc60003f06070 */
[----:B------:R-:W-:Y:S01]  /*3af50*/  STL [R1+0xf4c], RZ ;  /* 0x000f4cff01007387 */ /* 0x000fe20000100800 */
[----:B------:R-:W-:-:S03]  /*3af60*/  IADD3 R2, R171, -0x6f, RZ ;  /* 0xffffff91ab027810 */ /* 0x000fc60007ffe0ff */
[----:B------:R-:W2:Y:S04]  /*3af70*/  S2R R250, SR_TID.X ;  /* 0x0000000000fa7919 */ /* 0x000ea80000002100 */
        /* <DEDUP_REMOVED lines=28> */
[----:B------:R-:W-:Y:S01]  /*3b140*/  STL [R1+0xf1c], RZ ;  /* 0x000f1cff01007387 */ /* 0x000fe20000100800 */
[----:B------:R-:W-:-:S03]  /*3b150*/  CS2R R92, SRZ ;  /* 0x00000000005c7805 */ /* 0x000fc6000001ff00 */
[----:B------:R1:W-:Y:S01]  /*3b160*/  LDGSTS.E [R251+0x4bd00], [R72.64], !P2 ;  /* 0x4bd0000048fb7fae */ /* 0x0003e2000d121844 */
[----:B------:R-:W-:-:S03]  /*3b170*/  ISETP.GE.U32.AND P2, PT, R3, 0x7fffff46, PT ;  /* 0x7fffff460300780c */ /* 0x000fc60003f46070 */
[----:B------:R-:W-:Y:S01]  /*3b180*/  STL [R1+0xf00], RZ ;  /* 0x000f00ff01007387 */ /* 0x000fe20000100800 */
[----:B------:R-:W-:-:S03]  /*3b190*/  CS2R R94, SRZ ;  /* 0x00000000005e7805 */ /* 0x000fc6000001ff00 */
[----:B------:R1:W-:Y:S04]  /*3b1a0*/  LDGSTS.E [R251+0x4c400], [R70.64], !P1 ;  /* 0x4c40000046fb7fae */ /* 0x0003e8000c921844 */
[----:B------:R-:W-:Y:S01]  /*3b1b0*/  STL [R1+0xf04], RZ ;  /* 0x000f04ff01007387 */ /* 0x000fe20000100800 */
[----:B------:R-:W-:-:S03]  /*3b1c0*/  CS2R R88, SRZ ;  /* 0x0000000000587805 */ /* 0x000fc6000001ff00 */
[----:B------:R1:W-:Y:S01]  /*3b1d0*/  LDGSTS.E [R251+0x4c500], [R68.64], !P1 ;  /* 0x4c50000044fb7fae */ /* 0x0003e2000c921844 */
[----:B------:R-:W-:-:S03]  /*3b1e0*/  ISETP.GE.U32.AND P1, PT, R2, 0x7fffff42, PT ;  /* 0x7fffff420200780c */ /* 0x000fc60003f26070 */
[----:B------:R-:W-:Y:S01]  /*3b1f0*/  STL [R1+0xf08], RZ ;  /* 0x000f08ff01007387 */ /* 0x000fe20000100800 */
[----:B------:R-:W-:-:S03]  /*3b200*/  CS2R R90, SRZ ;  /* 0x00000000005a7805 */ /* 0x000fc6000001ff00 */
[----:B------:R-:W-:Y:S01]  /*3b210*/  STL [R1+0xf0c], RZ ;  /* 0x000f0cff01007387 */ /* 0x000fe20000100800 */
[----:B------:R-:W-:-:S03]  /*3b220*/  CS2R R84, SRZ ;  /* 0x0000000000547805 */ /* 0x000fc6000001ff00 */
[----:B------:R1:W-:Y:S04]  /*3b230*/  LDGSTS.E [R251+0x4cc00], [R66.64], !P0 ;  /* 0x4cc0000042fb7fae */ /* 0x0003e8000c121844 */
[----:B------:R-:W-:Y:S01]  /*3b240*/  STL [R1+0xef0], RZ ;  /* 0x000ef0ff01007387 */ /* 0x000fe20000100800 */
[----:B------:R-:W-:-:S03]  /*3b250*/  CS2R R86, SRZ ;  /* 0x0000000000567805 */ /* 0x000fc6000001ff00 */
[----:B------:R1:W-:Y:S04]  /*3b260*/  LDGSTS.E [R251+0x4cd00], [R64.64], !P0 ;  /* 0x4cd0000040fb7fae */ /* 0x0003e8000c121844 */
[----:B------:R-:W-:Y:S04]  /*3b270*/  STL [R1+0xef4], RZ ;  /* 0x000ef4ff01007387 */ /* 0x000fe80000100800 */
[----:B------:R1:W-:Y:S04]  /*3b280*/  LDGSTS.E [R251+0x4d400], [R62.64], !P5 ;  /* 0x4d4000003efb7fae */ /* 0x0003e8000e921844 */
[----:B------:R-:W-:Y:S04]  /*3b290*/  STL [R1+0xef8], RZ ;  /* 0x000ef8ff01007387 */ /* 0x000fe80000100800 */
[----:B------:R1:W-:Y:S04]  /*3b2a0*/  LDGSTS.E [R251+0x4d500], [R60.64], !P5 ;  /* 0x4d5000003cfb7fae */ /* 0x0003e8000e921844 */
[----:B------:R-:W-:Y:S04]  /*3b2b0*/  STL [R1+0xefc], RZ ;  /* 0x000efcff01007387 */ /* 0x000fe80000100800 */
[----:B------:R1:W-:Y:S04]  /*3b2c0*/  LDGSTS.E [R251+0x4dc00], [R58.64], !P3 ;  /* 0x4dc000003afb7fae */ /* 0x0003e8000d921844 */
[----:B------:R-:W-:Y:S01]  /*3b2d0*/  STL.64 [R1+0x37c0], R92 ;  /* 0x0037c05c01007387 */ /* 0x000fe20000100a00 */
[----:B--2---:R-:W-:-:S03]  /*3b2e0*/  LOP3.LUT R250, R250, 0x3f, RZ, 0xc0, !PT ;  /* 0x0000003ffafa7812 */ /* 0x004fc600078ec0ff */
[----:B------:R1:W-:Y:S04]  /*3b2f0*/  LDGSTS.E [R251+0x4dd00], [R56.64], !P3 ;  /* 0x4dd0000038fb7fae */ /* 0x0003e8000d921844 */
[----:B------:R-:W-:Y:S04]  /*3b300*/  STL.64 [R1+0x37c8], R94 ;  /* 0x0037c85e01007387 */ /* 0x000fe80000100a00 */
[----:B------:R1:W-:Y:S04]  /*3b310*/  LDGSTS.E [R251+0x4e400], [R54.64], !P4 ;  /* 0x4e40000036fb7fae */ /* 0x0003e8000e121844 */
[----:B------:R-:W-:Y:S04]  /*3b320*/  STL.64 [R1+0x37d0], R88 ;  /* 0x0037d05801007387 */ /* 0x000fe80000100a00 */
[----:B------:R1:W-:Y:S04]  /*3b330*/  LDGSTS.E [R251+0x4e500], [R52.64], !P4 ;  /* 0x4e50000034fb7fae */ /* 0x0003e8000e121844 */
[----:B------:R-:W-:Y:S04]  /*3b340*/  STL.64 [R1+0x37d8], R90 ;  /* 0x0037d85a01007387 */ /* 0x000fe80000100a00 */
[----:B------:R1:W-:Y:S04]  /*3b350*/  LDGSTS.E [R251+0x4ec00], [R50.64], !P6 ;  /* 0x4ec0000032fb7fae */ /* 0x0003e8000f121844 */
[----:B------:R-:W-:Y:S04]  /*3b360*/  STL.64 [R1+0x37e0], R84 ;  /* 0x0037e05401007387 */ /* 0x000fe80000100a00 */
[----:B------:R1:W-:Y:S04]  /*3b370*/  LDGSTS.E [R251+0x4ed00], [R48.64], !P6 ;  /* 0x4ed0000030fb7fae */ /* 0x0003e8000f121844 */
[----:B------:R-:W-:Y:S01]  /*3b380*/  STL.64 [R1+0x37e8], R86 ;  /* 0x0037e85601007387 */ /* 0x000fe20000100a00 */
[----:B------:R-:W-:-:S03]  /*3b390*/  IMAD.SHL.U32 R131, R250, 0x4, RZ ;  /* 0x00000004fa837824 */ /* 0x000fc600078e00ff */
[----:B------:R1:W-:Y:S01]  /*3b3a0*/  LDGSTS.E [R251+0x4f400], [R46.64], !P2 ;  /* 0x4f4000002efb7fae */ /* 0x0003e2000d121844 */
[----:B------:R-:W-:-:S03]  /*3b3b0*/  CS2R R248, SRZ ;  /* 0x0000000000f87805 */ /* 0x000fc6000001ff00 */
[----:B------:R-:W-:Y:S04]  /*3b3c0*/  STL [R1+0x10], RZ ;  /* 0x000010ff01007387 */ /* 0x000fe80000100800 */
[----:B------:R1:W-:Y:S04]  /*3b3d0*/  LDGSTS.E [R251+0x4f500], [R44.64], !P2 ;  /* 0x4f5000002cfb7fae */ /* 0x0003e8000d121844 */
[----:B------:R-:W-:Y:S01]  /*3b3e0*/  STL [R1+0x14], RZ ;  /* 0x000014ff01007387 */ /* 0x000fe20000100800 */
[----:B------:R-:W-:-:S03]  /*3b3f0*/  CS2R R244, SRZ ;  /* 0x0000000000f47805 */ /* 0x000fc6000001ff00 */
[----:B------:R1:W-:Y:S04]  /*3b400*/  LDGSTS.E [R251+0x4fc00], [R42.64], !P1 ;  /* 0x4fc000002afb7fae */ /* 0x0003e8000c921844 */
[----:B------:R-:W-:Y:S01]  /*3b410*/  STL [R1+0x18], RZ ;  /* 0x000018ff01007387 */ /* 0x000fe20000100800 */
[----:B------:R-:W-:-:S03]  /*3b420*/  CS2R R246, SRZ ;  /* 0x0000000000f67805 */ /* 0x000fc6000001ff00 */
[----:B------:R1:W-:Y:S04]  /*3b430*/  LDGSTS.E [R251+0x4fd00], [R40.64], !P1 ;  /* 0x4fd0000028fb7fae */ /* 0x0003e8000c921844 */
[----:B------:R-:W-:Y:S04]  /*3b440*/  STL [R1+0x1c], RZ ;  /* 0x00001cff01007387 */ /* 0x000fe80000100800 */
[----:B------:R-:W-:Y:S01]  /*3b450*/  STL [R1], RZ ;  /* 0x000000ff01007387 */ /* 0x000fe20000100800 */
[----:B-1----:R-:W-:-:S03]  /*3b460*/  CS2R R250, SRZ ;  /* 0x0000000000fa7805 */ /* 0x002fc6000001ff00 */
[----:B------:R-:W-:Y:S04]  /*3b470*/  STL [R1+0x4], RZ ;  /* 0x000004ff01007387 */ /* 0x000fe80000100800 */
[----:B------:R-:W-:Y:S04]  /*3b480*/  STL [R1+0x8], RZ ;  /* 0x000008ff01007387 */ /* 0x000fe80000100800 */
[----:B------:R-:W-:Y:S04]  /*3b490*/  STL [R1+0xc], RZ ;  /* 0x00000cff01007387 */ /* 0x000fe80000100800 */
        /* <DEDUP_REMOVED lines=96> */
[----:B------:R-:W-:-:S03]  /*3baa0*/  CS2R R80, SRZ ;  /* 0x0000000000507805 */ /* 0x000fc6000001ff00 */
        /* <DEDUP_REMOVED lines=16> */
[----:B------:R-:W-:Y:S01]  /*3bbb0*/  STL.64 [R1+0x3810], R80 ;  /* 0x0038105001007387 */ /* 0x000fe20000100a00 */
        /* <DEDUP_REMOVED lines=182> */
[----:B------:R-:W2:Y:S04]  /*3c720*/  LDL.LU.64 R172, [R1+0x1b08] ;  /* 0x001b080001ac7983 */ /* 0x000ea80000300a00 */
[----:B------:R-:W-:Y:S04]  /*3c730*/  STL [R1+0x330], RZ ;  /* 0x000330ff01007387 */ /* 0x000fe80000100800 */
[----:B------:R-:W-:Y:S04]  /*3c740*/  STL [R1+0x334], RZ ;  /* 0x000334ff01007387 */ /* 0x000fe80000100800 */
[----:B------:R-:W-:Y:S04]  /*3c750*/  STL [R1+0x338], RZ ;  /* 0x000338ff01007387 */ /* 0x000fe80000100800 */
[----:B------:R-:W-:Y:S04]  /*3c760*/  STL [R1+0x33c], RZ ;  /* 0x00033cff01007387 */ /* 0x000fe80000100800 */
[----:B------:R-:W3:Y:S04]  /*3c770*/  LDL.LU.64 R184, [R1+0x1b28] ;  /* 0x001b280001b87983 */ /* 0x000ee80000300a00 */
[----:B------:R-:W4:Y:S04]  /*3c780*/  LDL.LU.64 R168, [R1+0x1b60] ;  /* 0x001b600001a87983 */ /* 0x000f280000300a00 */
[----:B------:R-:W-:Y:S04]  /*3c790*/  STL [R1+0x310], RZ ;  /* 0x000310ff01007387 */ /* 0x000fe80000100800 */
[----:B------:R-:W-:Y:S04]  /*3c7a0*/  STL [R1+0x314], RZ ;  /* 0x000314ff01007387 */ /* 0x000fe80000100800 */
[----:B------:R-:W-:Y:S04]  /*3c7b0*/  STL [R1+0x318], RZ ;  /* 0x000318ff01007387 */ /* 0x000fe80000100800 */
[----:B------:R-:W-:Y:S04]  /*3c7c0*/  STL [R1+0x31c], RZ ;  /* 0x00031cff01007387 */ /* 0x000fe80000100800 */
[----:B------:R-:W4:Y:S04]  /*3c7d0*/  LDL.LU.64 R196, [R1+0x1b68] ;  /* 0x001b680001c47983 */ /* 0x000f280000300a00 */
        /* <DEDUP_REMOVED lines=12> */
[----:B------:R-:W-:Y:S01]  /*3c8a0*/  STL [R1+0xb6c], RZ ;  /* 0x000b6cff01007387 */ /* 0x000fe20000100800 */
[----:B------:R-:W-:-:S03]  /*3c8b0*/  IADD3 R2, R171, -0x48, RZ ;  /* 0xffffffb8ab027810 */ /* 0x000fc60007ffe0ff */
[----:B------:R-:W4:Y:S01]  /*3c8c0*/  LDL.LU.64 R162, [R1+0x1d58] ;  /* 0x001d580001a27983 */ /* 0x000f220000300a00 */
[----:B------:R-:W-:-:S03]  /*3c8d0*/  ISETP.GE.U32.AND P0, PT, R3, 0x7fffff7d, PT ;  /* 0x7fffff7d0300780c */ /* 0x000fc60003f06070 */
[----:B------:R-:W4:Y:S01]  /*3c8e0*/  LDL.LU.64 R158, [R1+0x1a90] ;  /* 0x001a9000019e7983 */ /* 0x000f220000300a00 */
[----:B------:R-:W-:-:S03]  /*3c8f0*/  IADD3 R3, R171, -0x4c, RZ ;  /* 0xffffffb4ab037810 */ /* 0x000fc60007ffe0ff */
[----:B------:R-:W4:Y:S01]  /*3c900*/  LDL.LU.64 R190, [R1+0x1a88] ;  /* 0x001a880001be7983 */ /* 0x000f220000300a00 */
[----:B------:R-:W-:Y:S02]  /*3c910*/  ISETP.GE.U32.AND P5, PT, R2, 0x7fffff79, PT ;  /* 0x7fffff790200780c */ /* 0x000fe40003fa6070 */
[----:B------:R-:W-:Y:S01]  /*3c920*/  IADD3 R2, R171, -0x50, RZ ;  /* 0xffffffb0ab027810 */ /* 0x000fe20007ffe0ff */
[----:B------:R-:W-:Y:S01]  /*3c930*/  STL [R1+0xb50], RZ ;  /* 0x000b50ff01007387 */ /* 0x000fe20000100800 */
[----:B------:R-:W-:-:S03]  /*3c940*/  ISETP.GE.U32.AND P3, PT, R3, 0x7fffff75, PT ;  /* 0x7fffff750300780c */ /* 0x000fc60003f66070 */
[----:B------:R-:W4:Y:S01]  /*3c950*/  LDL.LU.64 R152, [R1+0x1a80] ;  /* 0x001a800001987983 */ /* 0x000f220000300a00 */
[C---:B------:R-:W-:Y:S02]  /*3c960*/  IADD3 R3, R171.reuse, -0x54, RZ ;  /* 0xffffffacab037810 */ /* 0x040fe40007ffe0ff */
[----:B------:R-:W-:Y:S01]  /*3c970*/  ISETP.GE.U32.AND P4, PT, R2, 0x7fffff71, PT ;  /* 0x7fffff710200780c */ /* 0x000fe20003f86070 */
[----:B------:R-:W4:Y:S01]  /*3c980*/  LDL.LU.64 R150, [R1+0x1a78] ;  /* 0x001a780001967983 */ /* 0x000f220000300a00 */
[----:B------:R-:W-:-:S03]  /*3c990*/  IADD3 R2, R171, -0x58, RZ ;  /* 0xffffffa8ab027810 */ /* 0x000fc60007ffe0ff */
[----:B------:R-:W4:Y:S01]  /*3c9a0*/  LDL.LU.64 R146, [R1+0x1a70] ;  /* 0x001a700001927983 */ /* 0x000f220000300a00 */
[----:B------:R-:W-:Y:S02]  /*3c9b0*/  ISETP.GE.U32.AND P6, PT, R3, 0x7fffff6d, PT ;  /* 0x7fffff6d0300780c */ /* 0x000fe40003fc6070 */
[----:B------:R-:W-:Y:S01]  /*3c9c0*/  IADD3 R3, R171, -0x5c, RZ ;  /* 0xffffffa4ab037810 */ /* 0x000fe20007ffe0ff */
[----:B------:R-:W4:Y:S01]  /*3c9d0*/  LDL.LU.64 R126, [R1+0x1a68] ;  /* 0x001a6800017e7983 */ /* 0x000f220000300a00 */
[----:B------:R-:W-:Y:S02]  /*3c9e0*/  LOP3.LUT R130, R131, 0x60, RZ, 0x3c, !PT ;  /* 0x0000006083827812 */ /* 0x000fe400078e3cff */
[----:B------:R-:W-:Y:S01]  /*3c9f0*/  ISETP.GE.U32.AND P2, PT, R2, 0x7fffff69, PT ;  /* 0x7fffff690200780c */ /* 0x000fe20003f46070 */
[----:B------:R-:W4:Y:S01]  /*3ca00*/  LDL.LU.64 R128, [R1+0x1a60] ;  /* 0x001a600001807983 */ /* 0x000f220000300a00 */
[----:B------:R-:W-:Y:S02]  /*3ca10*/  IADD3 R2, R171, -0x60, RZ ;  /* 0xffffffa0ab027810 */ /* 0x000fe40007ffe0ff */
[----:B------:R-:W-:Y:S01]  /*3ca20*/  ISETP.GE.U32.AND P1, PT, R3, 0x7fffff65, PT ;  /* 0x7fffff650300780c */ /* 0x000fe20003f26070 */
[----:B------:R1:W-:Y:S01]  /*3ca30*/  LDGSTS.E [R130+0x48600], [R134.64], !P0 ;  /* 0x4860000086827fae */ /* 0x0003e2000c121844 */
[----:B------:R-:W-:-:S03]  /*3ca40*/  IADD3 R3, R171, -0x64, RZ ;  /* 0xffffff9cab037810 */ /* 0x000fc60007ffe0ff */
[----:B------:R1:W-:Y:S01]  /*3ca50*/  LDGSTS.E [R130+0x48700], [R136.64], !P0 ;  /* 0x4870000088827fae */ /* 0x0003e2000c121844 */
[----:B------:R-:W-:-:S03]  /*3ca60*/  ISETP.GE.U32.AND P0, PT, R2, 0x7fffff61, PT ;  /* 0x7fffff610200780c */ /* 0x000fc60003f06070 */
[----:B------:R1:W-:Y:S04]  /*3ca70*/  LDGSTS.E [R130+0x48e00], [R138.64], !P5 ;  /* 0x48e000008a827fae */ /* 0x0003e8000e921844 */
[----:B------:R1:W-:Y:S01]  /*3ca80*/  LDGSTS.E [R130+0x48f00], [R140.64], !P5 ;  /* 0x48f000008c827fae */ /* 0x0003e2000e921844 */
[----:B------:R-:W-:-:S03]  /*3ca90*/  ISETP.GE.U32.AND P5, PT, R3, 0x7fffff5d, PT ;  /* 0x7fffff5d0300780c */ /* 0x000fc60003fa6070 */
[----:B------:R1:W-:Y:S04]  /*3caa0*/  LDGSTS.E [R130+0x49600], [R144.64], !P3 ;  /* 0x4960000090827fae */ /* 0x0003e8000d921844 */
        /* <DEDUP_REMOVED lines=8> */
[----:B------:R1:W-:Y:S01]  /*3cb30*/  LDGSTS.E [R130+0x4b700], [R192.64], !P1 ;  /* 0x4b700000c0827fae */ /* 0x0003e2000c921844 */
[----:B------:R-:W-:-:S03]  /*3cb40*/  IADD3 R2, R171, -0x68, RZ ;  /* 0xffffff98ab027810 */ /* 0x000fc60007ffe0ff */
[----:B------:R1:W-:Y:S04]  /*3cb50*/  LDGSTS.E [R130+0x4be00], [R198.64], !P0 ;  /* 0x4be00000c6827fae */ /* 0x0003e8000c121844 */
[----:B------:R1:W-:Y:S04]  /*3cb60*/  LDGSTS.E [R130+0x4bf00], [R208.64], !P0 ;  /* 0x4bf00000d0827fae */ /* 0x0003e8000c121844 */
[----:B------:R4:W-:Y:S01]  /*3cb70*/  LDGSTS.E [R130+0x4c600], [R6.64], !P5 ;  /* 0x4c60000006827fae */ /* 0x0009e2000e921844 */
[----:B------:R-:W-:-:S03]  /*3cb80*/  ISETP.GE.U32.AND P3, PT, R2, 0x7fffff59, PT ;  /* 0x7fffff590200780c */ /* 0x000fc60003f66070 */
[----:B------:R1:W-:Y:S01]  /*3cb90*/  LDGSTS.E [R130+0x4c700], [R4.64], !P5 ;  /* 0x4c70000004827fae */ /* 0x0003e2000e921844 */
[C---:B------:R-:W-:Y:S02]  /*3cba0*/  IADD3 R2, R171.reuse, -0x70, RZ ;  /* 0xffffff90ab027810 */ /* 0x040fe40007ffe0ff */
[C---:B------:R-:W-:Y:S02]  /*3cbb0*/  IADD3 R3, R171.reuse, -0x6c, RZ ;  /* 0xffffff94ab037810 */ /* 0x040fe40007ffe0ff */
[----:B------:R-:W-:Y:S02]  /*3cbc0*/  ISETP.GE.U32.AND P6, PT, R2, 0x7fffff51, PT ;  /* 0x7fffff510200780c */ /* 0x000fe40003fc6070 */
[----:B------:R-:W-:Y:S02]  /*3cbd0*/  IADD3 R2, R171, -0x78, RZ ;  /* 0xffffff88ab027810 */ /* 0x000fe40007ffe0ff */
[----:B------:R-:W-:Y:S02]  /*3cbe0*/  ISETP.GE.U32.AND P4, PT, R3, 0x7fffff55, PT ;  /* 0x7fffff550300780c */ /* 0x000fe40003f86070 */
[----:B------:R-:W-:-:S02]  /*3cbf0*/  ISETP.GE.U32.AND P1, PT, R2, 0x7fffff49, PT ;  /* 0x7fffff490200780c */ /* 0x000fc40003f26070 */
[----:B------:R-:W-:Y:S02]  /*3cc00*/  ISETP.NE.U32.AND P5, PT, R0, RZ, PT ;  /* 0x000000ff0000720c */ /* 0x000fe40003fa5070 */
[C---:B------:R-:W-:Y:S02]  /*3cc10*/  IADD3 R3, R171.reuse, -0x74, RZ ;  /* 0xffffff8cab037810 */ /* 0x040fe40007ffe0ff */
[C---:B------:R-:W-:Y:S02]  /*3cc20*/  IADD3 R2, R171.reuse, -0x7c, RZ ;  /* 0xffffff84ab027810 */ /* 0x040fe40007ffe0ff */
[----:B------:R-:W-:Y:S01]  /*3cc30*/  IADD3 R0, R171, -0x80, RZ ;  /* 0xffffff80ab007810 */ /* 0x000fe20007ffe0ff */
[C---:B--2---:R-:W-:Y:S02]  /*3cc40*/  IMAD.WIDE R10, R252.reuse, 0x4, R172 ;  /* 0x00000004fc0a7825 */ /* 0x044fe400078e02ac */
[----:B------:R-:W2:Y:S04]  /*3cc50*/  LDL.LU.64 R172, [R1+0x1d60] ;  /* 0x001d600001ac7983 */ /* 0x000ea80000300a00 */
[----:B------:R-:W-:Y:S01]  /*3cc60*/  STL.64 [R1+0x1b08], R10 ;  /* 0x001b080a01007387 */ /* 0x000fe20000100a00 */
[----:B---3--:R-:W-:-:S04]  /*3cc70*/  IMAD.WIDE R8, R252, 0x4, R184 ;  /* 0x00000004fc087825 */ /* 0x008fc800078e02b8 */
[C---:B----4-:R-:W-:Y:S01]  /*3cc80*/  IMAD.WIDE R6, R252.reuse, 0x4, R168 ;  /* 0x00000004fc067825 */ /* 0x050fe200078e02a8 */
[----:B------:R-:W3:Y:S04]  /*3cc90*/  LDL.LU.64 R184, [R1+0x1a58] ;  /* 0x001a580001b87983 */ /* 0x000ee80000300a00 */
[----:B------:R4:W-:Y:S04]  /*3cca0*/  STL.64 [R1+0x1b28], R8 ;  /* 0x001b280801007387 */ /* 0x0009e80000100a00 */
[----:B------:R-:W3:Y:S04]  /*3ccb0*/  LDL.LU.64 R168, [R1+0x1a50] ;  /* 0x001a500001a87983 */ /* 0x000ee80000300a00 */
[----:B------:R-:W-:Y:S01]  /*3ccc0*/  STL.64 [R1+0x1b60], R6 ;  /* 0x001b600601007387 */ /* 0x000fe20000100a00 */
[----:B-1----:R-:W-:Y:S01]  /*3ccd0*/  IMAD.WIDE R4, R252, 0x4, R196 ;  /* 0x00000004fc047825 */ /* 0x002fe200078e02c4 */
[----:B------:R-:W-:-:S02]  /*3cce0*/  ISETP.GE.U32.AND P2, PT, R3, 0x7fffff4d, PT ;  /* 0x7fffff4d0300780c */ /* 0x000fc40003f46070 */
[----:B------:R1:W-:Y:S04]  /*3ccf0*/  LDGSTS.E [R130+0x4ce00], [R10.64], !P3 ;  /* 0x4ce000000a827fae */ /* 0x0003e8000d921844 */
[----:B------:R1:W-:Y:S04]  /*3cd00*/  STL.64 [R1+0x1b68], R4 ;  /* 0x001b680401007387 */ /* 0x0003e80000100a00 */
[----:B------:R-:W3:Y:S04]  /*3cd10*/  LDL.LU.64 R154, [R1+0x1a48] ;  /* 0x001a4800019a7983 */ /* 0x000ee80000300a00 */
[----:B------:R-:W3:Y:S04]  /*3cd20*/  LDL.LU.64 R120, [R1+0x1a40] ;  /* 0x001a400001787983 */ /* 0x000ee80000300a00 */
[----:B------:R-:W3:Y:S01]  /*3cd30*/  LDL.LU.64 R122, [R1+0x1a38] ;  /* 0x001a3800017a7983 */ /* 0x000ee20000300a00 */
[----:B------:R-:W-:-:S03]  /*3cd40*/  IADD3 R197, R171, 0x3f, RZ ;  /* 0x0000003fabc57810 */ /* 0x000fc60007ffe0ff */
[----:B------:R-:W3:Y:S04]  /*3cd50*/  LDL.LU.64 R124, [R1+0x1a30] ;  /* 0x001a3000017c7983 */ /* 0x000ee80000300a00 */
[----:B------:R-:W3:Y:S01]  /*3cd60*/  LDL.LU.64 R170, [R1+0x1a28] ;  /* 0x001a280001aa7983 */ /* 0x000ee20000300a00 */
[----:B------:R-:W-:-:S03]  /*3cd70*/  MOV R3, c[0x0][0x18c] ;  /* 0x0000630000037a02 */ /* 0x000fc60000000f00 */
[----:B------:R-:W3:Y:S02]  /*3cd80*/  LDL.LU.64 R202, [R1+0x1d68] ;  /* 0x001d680001ca7983 */ /* 0x000ee40000300a00 */
[----:B------:R-:W-:Y:S02]  /*3cd90*/  IMAD.SHL.U32 R3, R3, 0x40, RZ ;  /* 0x0000004003037824 */ /* 0x000fe400078e00ff */
[----:B------:R4:W-:Y:S04]  /*3cda0*/  LDGSTS.E [R130+0x4cf00], [R8.64], !P3 ;  /* 0x4cf0000008827fae */ /* 0x0009e8000d921844 */
[----:B------:R1:W-:Y:S04]  /*3cdb0*/  LDGSTS.E [R130+0x4d600], [R6.64], !P4 ;  /* 0x4d60000006827fae */ /* 0x0003e8000e121844 */
[----:B------:R1:W-:Y:S01]  /*3cdc0*/  LDGSTS.E [R130+0x4d700], [R4.64], !P4 ;  /* 0x4d70000004827fae */ /* 0x0003e2000e121844 */
[----:B------:R-:W-:-:S03]  /*3cdd0*/  ISETP.GE.AND P4, PT, R197, 0x40, PT ;  /* 0x00000040c500780c */ /* 0x000fc60003f86270 */
[----:B------:R-:W3:Y:S01]  /*3cde0*/  LDL.LU.64 R196, [R1+0x1a20] ;  /* 0x001a200001c47983 */ /* 0x000ee20000300a00 */
[----:B----4-:R-:W-:-:S04]  /*3cdf0*/  IMAD.WIDE R8, R3, 0x4, R162 ;  /* 0x0000000403087825 */ /* 0x010fc800078e02a2 */
[C---:B-1----:R-:W-:Y:S01]  /*3ce00*/  IMAD.WIDE R4, R3.reuse, 0x4, R158 ;  /* 0x0000000403047825 */ /* 0x042fe200078e029e */
[----:B------:R1:W-:Y:S03]  /*3ce10*/  STL.64 [R1+0x1d58], R8 ;  /* 0x001d580801007387 */ /* 0x0003e60000100a00 */
[C---:B------:R-:W-:Y:S02]  /*3ce20*/  IMAD.WIDE R6, R3.reuse, 0x4, R190 ;  /* 0x0000000403067825 */ /* 0x040fe400078e02be */
[----:B------:R-:W4:Y:S04]  /*3ce30*/  LDL.LU.64 R190, [R1+0x1a18] ;  /* 0x001a180001be7983 */ /* 0x000f280000300a00 */
[----:B------:R1:W-:Y:S04]  /*3ce40*/  STL.64 [R1+0x1a90], R4 ;  /* 0x001a900401007387 */ /* 0x0003e80000100a00 */
[----:B------:R1:W-:Y:S02]  /*3ce50*/  STL.64 [R1+0x1a88], R6 ;  /* 0x001a880601007387 */ /* 0x0003e40000100a00 */
[----:B-1----:R-:W-:-:S04]  /*3ce60*/  IMAD.WIDE R8, R3, 0x4, R150 ;  /* 0x0000000403087825 */ /* 0x002fc800078e0296 */
[----:B------:R-:W-:-:S04]  /*3ce70*/  IMAD.WIDE R4, R3, 0x4, R152 ;  /* 0x0000000403047825 */ /* 0x000fc800078e0298 */
[C---:B------:R-:W-:Y:S01]  /*3ce80*/  IMAD.WIDE R6, R3.reuse, 0x4, R146 ;  /* 0x0000000403067825 */ /* 0x040fe200078e0292 */
[----:B------:R1:W-:Y:S04]  /*3ce90*/  STL.64 [R1+0x1a80], R4 ;  /* 0x001a800401007387 */ /* 0x0003e80000100a00 */
[----:B------:R-:W-:Y:S04]  /*3cea0*/  STL.64 [R1+0x1a78], R8 ;  /* 0x001a780801007387 */ /* 0x000fe80000100a00 */
[----:B------:R-:W-:Y:S01]  /*3ceb0*/  STL.64 [R1+0x1a70], R6 ;  /* 0x001a700601007387 */ /* 0x000fe20000100a00 */
[----:B-1----:R-:W-:-:S03]  /*3cec0*/  IMAD.WIDE R4, R3, 0x4, R126 ;  /* 0x0000000403047825 */ /* 0x002fc600078e027e */
[----:B------:R-:W4:Y:S04]  /*3ced0*/  LDL.LU.64 R152, [R1+0x1a10] ;  /* 0x001a100001987983 */ /* 0x000f280000300a00 */
[----:B------:R2:W-:Y:S04]  /*3cee0*/  STL.64 [R1+0x1a68], R4 ;  /* 0x001a680401007387 */ /* 0x0005e80000100a00 */
[----:B------:R-:W4:Y:S01]  /*3cef0*/  LDL.LU.64 R126, [R1+0x1a08] ;  /* 0x001a0800017e7983 */ /* 0x000f220000300a00 */
[----:B------:R-:W-:-:S03]  /*3cf00*/  IMAD.WIDE R116, R3, 0x4, R128 ;  /* 0x0000000403747825 */ /* 0x000fc600078e0280 */
[----:B------:R-:W4:Y:S04]  /*3cf10*/  LDL.LU.64 R150, [R1+0x1a00] ;  /* 0x001a000001967983 */ /* 0x000f280000300a00 */
[----:B------:R-:W4:Y:S01]  /*3cf20*/  LDL.LU.64 R128, [R1+0x19f8] ;  /* 0x0019f80001807983 */ /* 0x000f220000300a00 */
[----:B--2---:R-:W-:-:S05]  /*3cf30*/  IMAD.WIDE R4, R3, 0x4, R172 ;  /* 0x0000000403047825 */ /* 0x004fca00078e02ac */
[----:B------:R1:W-:Y:S04]  /*3cf40*/  STL.64 [R1+0x1d60], R4 ;  /* 0x001d600401007387 */ /* 0x0003e80000100a00 */
[----:B------:R-:W2:Y:S01]  /*3cf50*/  LDL.LU.64 R172, [R1+0x19f0] ;  /* 0x0019f00001ac7983 */ /* 0x000ea20000300a00 */
[----:B---3--:R-:W-:-:S03]  /*3cf60*/  IMAD.WIDE R6, R3, 0x4, R184 ;  /* 0x0000000403067825 */ /* 0x008fc600078e02b8 */
[----:B------:R-:W3:Y:S04]  /*3cf70*/  LDL.LU.64 R184, [R1+0x1d70] ;  /* 0x001d700001b87983 */ /* 0x000ee80000300a00 */
[----:B------:R-:W-:Y:S01]  /*3cf80*/  STL.64 [R1+0x1a58], R6 ;  /* 0x001a580601007387 */ /* 0x000fe20000100a00 */
[----:B-1----:R-:W-:-:S03]  /*3cf90*/  IMAD.WIDE R4, R3, 0x4, R168 ;  /* 0x0000000403047825 */ /* 0x002fc600078e02a8 */
[----:B------:R-:W3:Y:S04]  /*3cfa0*/  LDL.LU.64 R168, [R1+0x19e8] ;  /* 0x0019e80001a87983 */ /* 0x000ee80000300a00 */
[----:B------:R1:W-:Y:S04]  /*3cfb0*/  STL.64 [R1+0x1a50], R4 ;  /* 0x001a500401007387 */ /* 0x0003e80000100a00 */
[----:B------:R-:W3:Y:S04]  /*3cfc0*/  LDL.LU.64 R146, [R1+0x19e0] ;  /* 0x0019e00001927983 */ /* 0x000ee80000300a00 */
[----:B------:R-:W-:Y:S01]  /*3cfd0*/  STL.64 [R1+0x1a60], R116 ;  /* 0x001a607401007387 */ /* 0x000fe20000100a00 */
[----:B-1----:R-:W-:-:S03]  /*3cfe0*/  IMAD.WIDE R4, R3, 0x4, R154 ;  /* 0x0000000403047825 */ /* 0x002fc600078e029a */
[----:B------:R-:W-:Y:S01]  /*3cff0*/  STL.64 [R1+0x38f0], R116 ;  /* 0x0038f07401007387 */ /* 0x000fe20000100a00 */
[----:B------:R-:W-:-:S03]  /*3d000*/  IMAD.WIDE R8, R3, 0x4, R120 ;  /* 0x0000000403087825 */ /* 0x000fc600078e0278 */
[----:B------:R1:W-:Y:S01]  /*3d010*/  STL.64 [R1+0x1a48], R4 ;  /* 0x001a480401007387 */ /* 0x0003e20000100a00 */
[----:B------:R-:W-:-:S03]  /*3d020*/  IMAD.WIDE R6, R3, 0x4, R122 ;  /* 0x0000000403067825 */ /* 0x000fc600078e027a */
[----:B------:R-:W-:Y:S04]  /*3d030*/  STL.64 [R1+0x1a40], R8 ;  /* 0x001a400801007387 */ /* 0x000fe80000100a00 */
[----:B------:R1:W-:Y:S01]  /*3d040*/  STL.64 [R1+0x1a38], R6 ;  /* 0x001a380601007387 */ /* 0x0003e20000100a00 */
[----:B------:R-:W-:-:S03]  /*3d050*/  IMAD.WIDE R208, R3, 0x4, R170 ;  /* 0x0000000403d07825 */ /* 0x000fc600078e02aa */
[----:B------:R-:W3:Y:S01]  /*3d060*/  LDL.LU.64 R170, [R1+0x19d8] ;  /* 0x0019d80001aa7983 */ /* 0x000ee20000300a00 */
[----:B-1----:R-:W-:-:S04]  /*3d070*/  IMAD.WIDE R4, R3, 0x4, R124 ;  /* 0x0000000403047825 */ /* 0x002fc800078e027c */
[C---:B------:R-:W-:Y:S01]  /*3d080*/  IMAD.WIDE R6, R3.reuse, 0x4, R202 ;  /* 0x0000000403067825 */ /* 0x040fe200078e02ca */
[----:B------:R1:W-:Y:S04]  /*3d090*/  STL.64 [R1+0x1a30], R4 ;  /* 0x001a300401007387 */ /* 0x0003e80000100a00 */
[----:B------:R-:W3:Y:S04]  /*3d0a0*/  LDL.LU.64 R120, [R1+0x19d0] ;  /* 0x0019d00001787983 */ /* 0x000ee80000300a00 */
[----:B------:R-:W-:Y:S04]  /*3d0b0*/  STL.64 [R1+0x1d68], R6 ;  /* 0x001d680601007387 */ /* 0x000fe80000100a00 */
[----:B------:R-:W3:Y:S01]  /*3d0c0*/  LDL.LU.64 R154, [R1+0x19c8] ;  /* 0x0019c800019a7983 */ /* 0x000ee20000300a00 */
[----:B-1----:R-:W-:-:S03]  /*3d0d0*/  IMAD.WIDE R4, R3, 0x4, R196 ;  /* 0x0000000403047825 */ /* 0x002fc600078e02c4 */
[----:B------:R-:W3:Y:S04]  /*3d0e0*/  LDL.LU.64 R202, [R1+0x19c0] ;  /* 0x0019c00001ca7983 */ /* 0x000ee80000300a00 */
[----:B------:R4:W-:Y:S04]  /*3d0f0*/  STL.64 [R1+0x1a20], R4 ;  /* 0x001a200401007387 */ /* 0x0009e80000100a00 */
[----:B------:R-:W3:Y:S04]  /*3d100*/  LDL.LU.64 R196, [R1+0x19b8] ;  /* 0x0019b80001c47983 */ /* 0x000ee80000300a00 */
[----:B------:R-:W3:Y:S01]  /*3d110*/  LDL.LU.64 R122, [R1+0x1d78] ;  /* 0x001d7800017a7983 */ /* 0x000ee20000300a00 */
[----:B----4-:R-:W-:-:S03]  /*3d120*/  IMAD.WIDE R4, R3, 0x4, R190 ;  /* 0x0000000403047825 */ /* 0x010fc600078e02be */
[----:B------:R-:W4:Y:S04]  /*3d130*/  LDL.LU.64 R124, [R1+0x19b0] ;  /* 0x0019b000017c7983 */ /* 0x000f280000300a00 */
[----:B------:R1:W-:Y:S04]  /*3d140*/  STL.64 [R1+0x1a18], R4 ;  /* 0x001a180401007387 */ /* 0x0003e80000100a00 */
[----:B------:R-:W4:Y:S04]  /*3d150*/  LDL.LU.64 R190, [R1+0x19a8] ;  /* 0x0019a80001be7983 */ /* 0x000f280000300a00 */
[----:B------:R-:W-:Y:S04]  /*3d160*/  STL.64 [R1+0x1a28], R208 ;  /* 0x001a28d001007387 */ /* 0x000fe80000100a00 */
[----:B------:R-:W-:Y:S01]  /*3d170*/  STL.64 [R1+0x38f8], R208 ;  /* 0x0038f8d001007387 */ /* 0x000fe20000100a00 */
[----:B------:R-:W-:-:S04]  /*3d180*/  IMAD.WIDE R6, R3, 0x4, R152 ;  /* 0x0000000403067825 */ /* 0x000fc800078e0298 */
[C---:B-1----:R-:W-:Y:S02]  /*3d190*/  IMAD.WIDE R4, R3.reuse, 0x4, R126 ;  /* 0x0000000403047825 */ /* 0x042fe400078e027e */
[----:B------:R-:W4:Y:S04]  /*3d1a0*/  LDL.LU.64 R126, [R1+0x19a0] ;  /* 0x0019a000017e7983 */ /* 0x000f280000300a00 */
[----:B------:R1:W-:Y:S04]  /*3d1b0*/  STL.64 [R1+0x1a10], R6 ;  /* 0x001a100601007387 */ /* 0x0003e80000100a00 */
[----:B------:R1:W-:Y:S02]  /*3d1c0*/  STL.64 [R1+0x1a08], R4 ;  /* 0x001a080401007387 */ /* 0x0003e40000100a00 */
[----:B-1----:R-:W-:-:S04]  /*3d1d0*/  IMAD.WIDE R6, R3, 0x4, R150 ;  /* 0x0000000403067825 */ /* 0x002fc800078e0296 */
[C---:B------:R-:W-:Y:S01]  /*3d1e0*/  IMAD.WIDE R4, R3.reuse, 0x4, R128 ;  /* 0x0000000403047825 */ /* 0x040fe200078e0280 */
[----:B------:R-:W-:Y:S04]  /*3d1f0*/  STL.64 [R1+0x1a00], R6 ;  /* 0x001a000601007387 */ /* 0x000fe80000100a00 */
[----:B------:R-:W4:Y:S04]  /*3d200*/  LDL.LU.64 R128, [R1+0x1998] ;  /* 0x0019980001807983 */ /* 0x000f280000300a00 */
[----:B------:R3:W-:Y:S01]  /*3d210*/  STL.64 [R1+0x19f8], R4 ;  /* 0x0019f80401007387 */ /* 0x0007e20000100a00 */
[----:B--2---:R-:W-:-:S03]  /*3d220*/  IMAD.WIDE R198, R3, 0x4, R172 ;  /* 0x0000000403c67825 */ /* 0x004fc600078e02ac */
[----:B------:R-:W2:Y:S01]  /*3d230*/  LDL.LU.64 R172, [R1+0x1990] ;  /* 0x0019900001ac7983 */ /* 0x000ea20000300a00 */
[----:B---3--:R-:W-:-:S03]  /*3d240*/  IMAD.WIDE R4, R3, 0x4, R184 ;  /* 0x0000000403047825 */ /* 0x008fc600078e02b8 */
[----:B------:R-:W3:Y:S04]  /*3d250*/  LDL.LU.64 R184, [R1+0x1988] ;  /* 0x0019880001b87983 */ /* 0x000ee80000300a00 */
[----:B------:R1:W-:Y:S01]  /*3d260*/  STL.64 [R1+0x1d70], R4 ;  /* 0x001d700401007387 */ /* 0x0003e20000100a00 */
[----:B------:R-:W-:-:S03]  /*3d270*/  IMAD.WIDE R6, R3, 0x4, R168 ;  /* 0x0000000403067825 */ /* 0x000fc600078e02a8 */
[----:B------:R-:W3:Y:S04]  /*3d280*/  LDL.LU.64 R168, [R1+0x1980] ;  /* 0x0019800001a87983 */ /* 0x000ee80000300a00 */
[----:B------:R1:W-:Y:S02]  /*3d290*/  STL.64 [R1+0x19e8], R6 ;  /* 0x0019e80601007387 */ /* 0x0003e40000100a00 */
[C---:B-1----:R-:W-:Y:S02]  /*3d2a0*/  IMAD.WIDE R4, R3.reuse, 0x4, R146 ;  /* 0x0000000403047825 */ /* 0x042fe400078e0292 */
[----:B------:R-:W3:Y:S04]  /*3d2b0*/  LDL.LU.64 R152, [R1+0x1d80] ;  /* 0x001d800001987983 */ /* 0x000ee80000300a00 */
[----:B------:R-:W3:Y:S04]  /*3d2c0*/  LDL.LU.64 R150, [R1+0x1978] ;  /* 0x0019780001967983 */ /* 0x000ee80000300a00 */
[----:B------:R1:W-:Y:S04]  /*3d2d0*/  STL.64 [R1+0x19e0], R4 ;  /* 0x0019e00401007387 */ /* 0x0003e80000100a00 */
[----:B------:R-:W3:Y:S04]  /*3d2e0*/  LDL.LU.64 R146, [R1+0x1970] ;  /* 0x0019700001927983 */ /* 0x000ee80000300a00 */
[----:B------:R-:W-:Y:S04]  /*3d2f0*/  STL.64 [R1+0x19f0], R198 ;  /* 0x0019f0c601007387 */ /* 0x000fe80000100a00 */
[----:B------:R-:W-:Y:S01]  /*3d300*/  STL.64 [R1+0x3900], R198 ;  /* 0x003900c601007387 */ /* 0x000fe20000100a00 */
[----:B------:R-:W-:-:S03]  /*3d310*/  IMAD.WIDE R6, R3, 0x4, R170 ;  /* 0x0000000403067825 */ /* 0x000fc600078e02aa */
[----:B------:R-:W3:Y:S04]  /*3d320*/  LDL.LU.64 R170, [R1+0x1968] ;  /* 0x0019680001aa7983 */ /* 0x000ee80000300a00 */
[----:B------:R1:W-:Y:S02]  /*3d330*/  STL.64 [R1+0x19d8], R6 ;  /* 0x0019d80601007387 */ /* 0x0003e40000100a00 */
[C---:B-1----:R-:W-:Y:S02]  /*3d340*/  IMAD.WIDE R4, R3.reuse, 0x4, R120 ;  /* 0x0000000403047825 */ /* 0x042fe400078e0278 */
[----:B------:R-:W3:Y:S04]  /*3d350*/  LDL.LU.64 R120, [R1+0x1960] ;  /* 0x0019600001787983 */ /* 0x000ee80000300a00 */
[----:B------:R1:W-:Y:S01]  /*3d360*/  STL.64 [R1+0x19d0], R4 ;  /* 0x0019d00401007387 */ /* 0x0003e20000100a00 */
[----:B------:R-:W-:-:S05]  /*3d370*/  IMAD.WIDE R6, R3, 0x4, R154 ;  /* 0x0000000403067825 */ /* 0x000fca00078e029a */
[----:B------:R4:W-:Y:S01]  /*3d380*/  STL.64 [R1+0x19c8], R6 ;  /* 0x0019c80601007387 */ /* 0x0009e20000100a00 */
[----:B-1----:R-:W-:-:S03]  /*3d390*/  IMAD.WIDE R4, R3, 0x4, R202 ;  /* 0x0000000403047825 */ /* 0x002fc600078e02ca */
[----:B------:R-:W3:Y:S01]  /*3d3a0*/  LDL.LU.64 R202, [R1+0x1958] ;  /* 0x0019580001ca7983 */ /* 0x000ee20000300a00 */
[----:B------:R-:W-:-:S03]  /*3d3b0*/  IMAD.WIDE R192, R3, 0x4, R196 ;  /* 0x0000000403c07825 */ /* 0x000fc600078e02c4 */
[----:B------:R1:W-:Y:S04]  /*3d3c0*/  STL.64 [R1+0x19c0], R4 ;  /* 0x0019c00401007387 */ /* 0x0003e80000100a00 */
[----:B------:R-:W3:Y:S01]  /*3d3d0*/  LDL.LU.64 R196, [R1+0x1950] ;  /* 0x0019500001c47983 */ /* 0x000ee20000300a00 */
[----:B------:R-:W-:-:S04]  /*3d3e0*/  IMAD.WIDE R8, R3, 0x4, R122 ;  /* 0x0000000403087825 */ /* 0x000fc800078e027a */
[C---:B----4-:R-:W-:Y:S01]  /*3d3f0*/  IMAD.WIDE R6, R3.reuse, 0x4, R124 ;  /* 0x0000000403067825 */ /* 0x050fe200078e027c */
[----:B------:R-:W-:Y:S03]  /*3d400*/  STL.64 [R1+0x1d78], R8 ;  /* 0x001d780801007387 */ /* 0x000fe60000100a00 */
[C---:B-1----:R-:W-:Y:S02]  /*3d410*/  IMAD.WIDE R4, R3.reuse, 0x4, R190 ;  /* 0x0000000403047825 */ /* 0x042fe400078e02be */
[----:B------:R-:W4:Y:S04]  /*3d420*/  LDL.LU.64 R190, [R1+0x1948] ;  /* 0x0019480001be7983 */ /* 0x000f280000300a00 */
[----:B------:R-:W-:Y:S04]  /*3d430*/  STL.64 [R1+0x19b0], R6 ;  /* 0x0019b00601007387 */ /* 0x000fe80000100a00 */
[----:B------:R-:W-:Y:S04]  /*3d440*/  STL.64 [R1+0x19b8], R192 ;  /* 0x0019b8c001007387 */ /* 0x000fe80000100a00 */
[----:B------:R1:W-:Y:S04]  /*3d450*/  STL.64 [R1+0x19a8], R4 ;  /* 0x0019a80401007387 */ /* 0x0003e80000100a00 */
[----:B------:R-:W-:Y:S04]  /*3d460*/  STL.64 [R1+0x3908], R192 ;  /* 0x003908c001007387 */ /* 0x000fe80000100a00 */
[----:B------:R-:W4:Y:S04]  /*3d470*/  LDL.LU.64 R122, [R1+0x1d88] ;  /* 0x001d8800017a7983 */ /* 0x000f280000300a00 */
[----:B------:R-:W4:Y:S01]  /*3d480*/  LDL.LU.64 R124, [R1+0x1940] ;  /* 0x00194000017c7983 */ /* 0x000f220000300a00 */
[----:B-1----:R-:W-:-:S05]  /*3d490*/  IMAD.WIDE R4, R3, 0x4, R126 ;  /* 0x0000000403047825 */ /* 0x002fca00078e027e */
[----:B------:R1:W-:Y:S04]  /*3d4a0*/  STL.64 [R1+0x19a0], R4 ;  /* 0x0019a00401007387 */ /* 0x0003e80000100a00 */
[----:B------:R-:W4:Y:S01]  /*3d4b0*/  LDL.LU.64 R126, [R1+0x1938] ;  /* 0x00193800017e7983 */ /* 0x000f220000300a00 */
[----:B-1----:R-:W-:-:S04]  /*3d4c0*/  IMAD.WIDE R4, R3, 0x4, R128 ;  /* 0x0000000403047825 */ /* 0x002fc800078e0280 */
[C---:B--2---:R-:W-:Y:S02]  /*3d4d0*/  IMAD.WIDE R6, R3.reuse, 0x4, R172 ;  /* 0x0000000403067825 */ /* 0x044fe400078e02ac */
[----:B------:R-:W2:Y:S04]  /*3d4e0*/  LDL.LU.64 R172, [R1+0x1930] ;  /* 0x0019300001ac7983 */ /* 0x000ea80000300a00 */
[----:B------:R3:W-:Y:S04]  /*3d4f0*/  STL.64 [R1+0x1998], R4 ;  /* 0x0019980401007387 */ /* 0x0007e80000100a00 */
[----:B------:R1:W-:Y:S04]  /*3d500*/  STL.64 [R1+0x1990], R6 ;  /* 0x0019900601007387 */ /* 0x0003e80000100a00 */
[----:B------:R-:W2:Y:S01]  /*3d510*/  LDL.LU.64 R128, [R1+0x1928] ;  /* 0x0019280001807983 */ /* 0x000ea20000300a00 */
[----:B---3--:R-:W-:-:S05]  /*3d520*/  IMAD.WIDE R4, R3, 0x4, R184 ;  /* 0x0000000403047825 */ /* 0x008fca00078e02b8 */
[----:B------:R3:W-:Y:S01]  /*3d530*/  STL.64 [R1+0x1988], R4 ;  /* 0x0019880401007387 */ /* 0x0007e20000100a00 */
[----:B------:R-:W-:-:S03]  /*3d540*/  IMAD.WIDE R186, R3, 0x4, R168 ;  /* 0x0000000403ba7825 */ /* 0x000fc600078e02a8 */
[----:B------:R-:W2:Y:S04]  /*3d550*/  LDL.LU.64 R184, [R1+0x1920] ;  /* 0x0019200001b87983 */ /* 0x000ea80000300a00 */
[----:B------:R-:W2:Y:S01]  /*3d560*/  LDL.LU.64 R168, [R1+0x1918] ;  /* 0x0019180001a87983 */ /* 0x000ea20000300a00 */
[----:B------:R-:W-:-:S04]  /*3d570*/  IMAD.WIDE R8, R3, 0x4, R152 ;  /* 0x0000000403087825 */ /* 0x000fc800078e0298 */
[C---:B-1----:R-:W-:Y:S01]  /*3d580*/  IMAD.WIDE R6, R3.reuse, 0x4, R150 ;  /* 0x0000000403067825 */ /* 0x042fe200078e0296 */
[----:B------:R-:W-:Y:S04]  /*3d590*/  STL.64 [R1+0x1d80], R8 ;  /* 0x001d800801007387 */ /* 0x000fe80000100a00 */
[----:B------:R-:W-:Y:S01]  /*3d5a0*/  STL.64 [R1+0x1980], R186 ;  /* 0x001980ba01007387 */ /* 0x000fe20000100a00 */
[----:B---3--:R-:W-:-:S03]  /*3d5b0*/  IMAD.WIDE R4, R3, 0x4, R146 ;  /* 0x0000000403047825 */ /* 0x008fc600078e0292 */
[----:B------:R1:W-:Y:S04]  /*3d5c0*/  STL.64 [R1+0x1978], R6 ;  /* 0x0019780601007387 */ /* 0x0003e80000100a00 */
[----:B------:R-:W-:Y:S04]  /*3d5d0*/  STL.64 [R1+0x3910], R186 ;  /* 0x003910ba01007387 */ /* 0x000fe80000100a00 */
[----:B------:R3:W-:Y:S01]  /*3d5e0*/  STL.64 [R1+0x1970], R4 ;  /* 0x0019700401007387 */ /* 0x0007e20000100a00 */
[----:B-1----:R-:W-:-:S03]  /*3d5f0*/  IMAD.WIDE R6, R3, 0x4, R170 ;  /* 0x0000000403067825 */ /* 0x002fc600078e02aa */
[----:B------:R-:W2:Y:S04]  /*3d600*/  LDL.LU.64 R170, [R1+0x1910] ;  /* 0x0019100001aa7983 */ /* 0x000ea80000300a00 */
[----:B------:R1:W-:Y:S04]  /*3d610*/  STL.64 [R1+0x1968], R6 ;  /* 0x0019680601007387 */ /* 0x0003e80000100a00 */
[----:B------:R-:W2:Y:S01]  /*3d620*/  LDL.LU.64 R162, [R1+0x1d90] ;  /* 0x001d900001a27983 */ /* 0x000ea20000300a00 */
[----:B---3--:R-:W-:-:S03]  /*3d630*/  IMAD.WIDE R4, R3, 0x4, R120 ;  /* 0x0000000403047825 */ /* 0x008fc600078e0278 */
[----:B------:R-:W3:Y:S04]  /*3d640*/  LDL.LU.64 R158, [R1+0x1908] ;  /* 0x00190800019e7983 */ /* 0x000ee80000300a00 */
[----:B------:R1:W-:Y:S04]  /*3d650*/  STL.64 [R1+0x1960], R4 ;  /* 0x0019600401007387 */ /* 0x0003e80000100a00 */
[----:B------:R-:W3:Y:S04]  /*3d660*/  LDL.LU.64 R154, [R1+0x1900] ;  /* 0x00190000019a7983 */ /* 0x000ee80000300a00 */
[----:B------:R-:W3:Y:S01]  /*3d670*/  LDL.LU.64 R150, [R1+0x18f8] ;  /* 0x0018f80001967983 */ /* 0x000ee20000300a00 */
[----:B-1----:R-:W-:-:S05]  /*3d680*/  IMAD.WIDE R6, R3, 0x4, R202 ;  /* 0x0000000403067825 */ /* 0x002fca00078e02ca */
[----:B------:R1:W-:Y:S01]  /*3d690*/  STL.64 [R1+0x1958], R6 ;  /* 0x0019580601007387 */ /* 0x0003e20000100a00 */
[----:B------:R-:W-:-:S03]  /*3d6a0*/  IMAD.WIDE R4, R3, 0x4, R196 ;  /* 0x0000000403047825 */ /* 0x000fc600078e02c4 */
[----:B------:R-:W3:Y:S04]  /*3d6b0*/  LDL.LU.64 R146, [R1+0x18f0] ;  /* 0x0018f00001927983 */ /* 0x000ee80000300a00 */
[----:B------:R1:W-:Y:S04]  /*3d6c0*/  STL.64 [R1+0x1950], R4 ;  /* 0x0019500401007387 */ /* 0x0003e80000100a00 */
[----:B------:R-:W3:Y:S04]  /*3d6d0*/  LDL.LU.64 R120, [R1+0x18e8] ;  /* 0x0018e80001787983 */ /* 0x000ee80000300a00 */
[----:B------:R-:W3:Y:S01]  /*3d6e0*/  LDL.LU.64 R202, [R1+0x18e0] ;  /* 0x0018e00001ca7983 */ /* 0x000ee20000300a00 */
[----:B----4-:R-:W-:-:S03]  /*3d6f0*/  IMAD.WIDE R174, R3, 0x4, R190 ;  /* 0x0000000403ae7825 */ /* 0x010fc600078e02be */
[----:B------:R-:W4:Y:S04]  /*3d700*/  LDL.LU.64 R196, [R1+0x18d8] ;  /* 0x0018d80001c47983 */ /* 0x000f280000300a00 */
[----:B------:R-:W4:Y:S01]  /*3d710*/  LDL.LU.64 R190, [R1+0x1d98] ;  /* 0x001d980001be7983 */ /* 0x000f220000300a00 */
[----:B------:R-:W-:-:S04]  /*3d720*/  IMAD.WIDE R8, R3, 0x4, R122 ;  /* 0x0000000403087825 */ /* 0x000fc800078e027a */
[C---:B-1----:R-:W-:Y:S01]  /*3d730*/  IMAD.WIDE R6, R3.reuse, 0x4, R124 ;  /* 0x0000000403067825 */ /* 0x042fe200078e027c */
[----:B------:R-:W-:Y:S04]  /*3d740*/  STL.64 [R1+0x1d88], R8 ;  /* 0x001d880801007387 */ /* 0x000fe80000100a00 */
[----:B------:R-:W-:Y:S04]  /*3d750*/  STL.64 [R1+0x1948], R174 ;  /* 0x001948ae01007387 */ /* 0x000fe80000100a00 */
[----:B------:R2:W-:Y:S01]  /*3d760*/  STL.64 [R1+0x1940], R6 ;  /* 0x0019400601007387 */ /* 0x0005e20000100a00 */
[----:B------:R-:W-:-:S03]  /*3d770*/  IMAD.WIDE R4, R3, 0x4, R126 ;  /* 0x0000000403047825 */ /* 0x000fc600078e027e */
[----:B------:R-:W-:Y:S04]  /*3d780*/  STL.64 [R1+0x3918], R174 ;  /* 0x003918ae01007387 */ /* 0x000fe80000100a00 */
[----:B------:R1:W-:Y:S01]  /*3d790*/  STL.64 [R1+0x1938], R4 ;  /* 0x0019380401007387 */ /* 0x0003e20000100a00 */
[----:B--2---:R-:W-:-:S03]  /*3d7a0*/  IMAD.WIDE R6, R3, 0x4, R172 ;  /* 0x0000000403067825 */ /* 0x004fc600078e02ac */
[----:B------:R-:W2:Y:S04]  /*3d7b0*/  LDL.LU.64 R172, [R1+0x18d0] ;  /* 0x0018d00001ac7983 */ /* 0x000ea80000300a00 */
[----:B------:R1:W-:Y:S04]  /*3d7c0*/  STL.64 [R1+0x1930], R6 ;  /* 0x0019300601007387 */ /* 0x0003e80000100a00 */
[----:B------:R-:W2:Y:S01]  /*3d7d0*/  LDL.LU.64 R152, [R1+0x18c8] ;  /* 0x0018c80001987983 */ /* 0x000ea20000300a00 */
[----:B-1----:R-:W-:-:S05]  /*3d7e0*/  IMAD.WIDE R4, R3, 0x4, R128 ;  /* 0x0000000403047825 */ /* 0x002fca00078e0280 */
[----:B------:R1:W-:Y:S04]  /*3d7f0*/  STL.64 [R1+0x1928], R4 ;  /* 0x0019280401007387 */ /* 0x0003e80000100a00 */
[----:B------:R-:W2:Y:S01]  /*3d800*/  LDL.LU.64 R122, [R1+0x18c0] ;  /* 0x0018c000017a7983 */ /* 0x000ea20000300a00 */
[----:B------:R-:W-:-:S04]  /*3d810*/  IMAD.WIDE R6, R3, 0x4, R184 ;  /* 0x0000000403067825 */ /* 0x000fc800078e02b8 */
[C---:B-1----:R-:W-:Y:S01]  /*3d820*/  IMAD.WIDE R4, R3.reuse, 0x4, R168 ;  /* 0x0000000403047825 */ /* 0x042fe200078e02a8 */
[----:B------:R3:W-:Y:S04]  /*3d830*/  STL.64 [R1+0x1920], R6 ;  /* 0x0019200601007387 */ /* 0x0007e80000100a00 */
[----:B------:R-:W2:Y:S04]  /*3d840*/  LDL.LU.64 R124, [R1+0x18b8] ;  /* 0x0018b800017c7983 */ /* 0x000ea80000300a00 */
[----:B------:R1:W-:Y:S04]  /*3d850*/  STL.64 [R1+0x1918], R4 ;  /* 0x0019180401007387 */ /* 0x0003e80000100a00 */
[----:B------:R-:W2:Y:S04]  /*3d860*/  LDL.LU.64 R126, [R1+0x18b0] ;  /* 0x0018b000017e7983 */ /* 0x000ea80000300a00 */
[----:B------:R-:W2:Y:S04]  /*3d870*/  LDL.LU.64 R128, [R1+0x18a8] ;  /* 0x0018a80001807983 */ /* 0x000ea80000300a00 */
[----:B------:R-:W2:Y:S04]  /*3d880*/  LDL.LU.64 R184, [R1+0x18a0] ;  /* 0x0018a00001b87983 */ /* 0x000ea80000300a00 */
[----:B------:R-:W2:Y:S01]  /*3d890*/  LDL.LU.64 R168, [R1+0x1da0] ;  /* 0x001da00001a87983 */ /* 0x000ea20000300a00 */
[----:B------:R-:W-:-:S03]  /*3d8a0*/  IMAD.WIDE R164, R3, 0x4, R170 ;  /* 0x0000000403a47825 */ /* 0x000fc600078e02aa */
[----:B------:R-:W2:Y:S01]  /*3d8b0*/  LDL.LU.64 R170, [R1+0x1898] ;  /* 0x0018980001aa7983 */ /* 0x000ea20000300a00 */
[----:B------:R-:W-:-:S04]  /*3d8c0*/  IMAD.WIDE R8, R3, 0x4, R162 ;  /* 0x0000000403087825 */ /* 0x000fc800078e02a2 */
[C---:B---3--:R-:W-:Y:S01]  /*3d8d0*/  IMAD.WIDE R6, R3.reuse, 0x4, R158 ;  /* 0x0000000403067825 */ /* 0x048fe200078e029e */
[----:B------:R3:W-:Y:S04]  /*3d8e0*/  STL.64 [R1+0x1d90], R8 ;  /* 0x001d900801007387 */ /* 0x0007e80000100a00 */
[----:B------:R-:W-:Y:S01]  /*3d8f0*/  STL.64 [R1+0x1910], R164 ;  /* 0x001910a401007387 */ /* 0x000fe20000100a00 */
[----:B-1----:R-:W-:-:S03]  /*3d900*/  IMAD.WIDE R4, R3, 0x4, R154 ;  /* 0x0000000403047825 */ /* 0x002fc600078e029a */
[----:B------:R-:W-:Y:S04]  /*3d910*/  STL.64 [R1+0x1908], R6 ;  /* 0x0019080601007387 */ /* 0x000fe80000100a00 */
[----:B------:R-:W-:Y:S04]  /*3d920*/  STL.64 [R1+0x3920], R164 ;  /* 0x003920a401007387 */ /* 0x000fe80000100a00 */
[----:B------:R1:W-:Y:S01]  /*3d930*/  STL.64 [R1+0x1900], R4 ;  /* 0x0019000401007387 */ /* 0x0003e20000100a00 */
[----:B---3--:R-:W-:-:S04]  /*3d940*/  IMAD.WIDE R8, R3, 0x4, R146 ;  /* 0x0000000403087825 */ /* 0x008fc800078e0292 */
[----:B-1----:R-:W-:-:S04]  /*3d950*/  IMAD.WIDE R4, R3, 0x4, R150 ;  /* 0x0000000403047825 */ /* 0x002fc800078e0296 */
[C---:B------:R-:W-:Y:S01]  /*3d960*/  IMAD.WIDE R6, R3.reuse, 0x4, R120 ;  /* 0x0000000403067825 */ /* 0x040fe200078e0278 */
[----:B------:R1:W-:Y:S04]  /*3d970*/  STL.64 [R1+0x18f8], R4 ;  /* 0x0018f80401007387 */ /* 0x0003e80000100a00 */
[----:B------:R-:W-:Y:S04]  /*3d980*/  STL.64 [R1+0x18f0], R8 ;  /* 0x0018f00801007387 */ /* 0x000fe80000100a00 */
[----:B------:R-:W3:Y:S01]  /*3d990*/  LDL.LU.64 R154, [R1+0x1890] ;  /* 0x00189000019a7983 */ /* 0x000ee20000300a00 */
[----:B-1----:R-:W-:-:S03]  /*3d9a0*/  IMAD.WIDE R4, R3, 0x4, R202 ;  /* 0x0000000403047825 */ /* 0x002fc600078e02ca */
[----:B------:R-:W-:Y:S04]  /*3d9b0*/  STL.64 [R1+0x18e8], R6 ;  /* 0x0018e80601007387 */ /* 0x000fe80000100a00 */
[----:B------:R4:W-:Y:S04]  /*3d9c0*/  STL.64 [R1+0x18e0], R4 ;  /* 0x0018e00401007387 */ /* 0x0009e80000100a00 */
[----:B------:R-:W3:Y:S04]  /*3d9d0*/  LDL.LU.64 R150, [R1+0x1888] ;  /* 0x0018880001967983 */ /* 0x000ee80000300a00 */
[----:B------:R-:W3:Y:S01]  /*3d9e0*/  LDL.LU.64 R146, [R1+0x1880] ;  /* 0x0018800001927983 */ /* 0x000ee20000300a00 */
[----:B----4-:R-:W-:-:S05]  /*3d9f0*/  IMAD.WIDE R4, R3, 0x4, R190 ;  /* 0x0000000403047825 */ /* 0x010fca00078e02be */
[----:B------:R1:W-:Y:S01]  /*3da00*/  STL.64 [R1+0x1d98], R4 ;  /* 0x001d980401007387 */ /* 0x0003e20000100a00 */
[----:B------:R-:W-:-:S03]  /*3da10*/  IMAD.WIDE R160, R3, 0x4, R196 ;  /* 0x0000000403a07825 */ /* 0x000fc600078e02c4 */
[----:B------:R-:W4:Y:S04]  /*3da20*/  LDL.LU.64 R120, [R1+0x1878] ;  /* 0x0018780001787983 */ /* 0x000f280000300a00 */
[----:B------:R-:W4:Y:S04]  /*3da30*/  LDL.LU.64 R202, [R1+0x1870] ;  /* 0x0018700001ca7983 */ /* 0x000f280000300a00 */
[----:B------:R-:W4:Y:S04]  /*3da40*/  LDL.LU.64 R196, [R1+0x1868] ;  /* 0x0018680001c47983 */ /* 0x000f280000300a00 */
[----:B------:R-:W4:Y:S01]  /*3da50*/  LDL.LU.64 R190, [R1+0x1da8] ;  /* 0x001da80001be7983 */ /* 0x000f220000300a00 */
[----:B--2---:R-:W-:-:S03]  /*3da60*/  IMAD.WIDE R6, R3, 0x4, R172 ;  /* 0x0000000403067825 */ /* 0x004fc600078e02ac */
[----:B------:R-:W2:Y:S04]  /*3da70*/  LDL.LU.64 R172, [R1+0x1860] ;  /* 0x0018600001ac7983 */ /* 0x000ea80000300a00 */
[----:B------:R1:W-:Y:S02]  /*3da80*/  STL.64 [R1+0x18d0], R6 ;  /* 0x0018d00601007387 */ /* 0x0003e40000100a00 */
[C---:B-1----:R-:W-:Y:S02]  /*3da90*/  IMAD.WIDE R4, R3.reuse, 0x4, R152 ;  /* 0x0000000403047825 */ /* 0x042fe400078e0298 */
[----:B------:R-:W-:Y:S04]  /*3daa0*/  STL.64 [R1+0x18d8], R160 ;  /* 0x0018d8a001007387 */ /* 0x000fe80000100a00 */
[----:B------:R-:W-:Y:S01]  /*3dab0*/  STL.64 [R1+0x3928], R160 ;  /* 0x003928a001007387 */ /* 0x000fe20000100a00 */
[----:B------:R-:W-:-:S03]  /*3dac0*/  IMAD.WIDE R8, R3, 0x4, R122 ;  /* 0x0000000403087825 */ /* 0x000fc600078e027a */
[----:B------:R1:W-:Y:S04]  /*3dad0*/  STL.64 [R1+0x18c8], R4 ;  /* 0x0018c80401007387 */ /* 0x0003e80000100a00 */
[----:B------:R-:W-:Y:S01]  /*3dae0*/  STL.64 [R1+0x18c0], R8 ;  /* 0x0018c00801007387 */ /* 0x000fe20000100a00 */
[----:B------:R-:W-:-:S05]  /*3daf0*/  IMAD.WIDE R6, R3, 0x4, R124 ;  /* 0x0000000403067825 */ /* 0x000fca00078e027c */
[----:B------:R1:W-:Y:S02]  /*3db00*/  STL.64 [R1+0x18b8], R6 ;  /* 0x0018b80601007387 */ /* 0x0003e40000100a00 */
[----:B-1----:R-:W-:-:S05]  /*3db10*/  IMAD.WIDE R4, R3, 0x4, R126 ;  /* 0x0000000403047825 */ /* 0x002fca00078e027e */
[----:B------:R1:W-:Y:S04]  /*3db20*/  STL.64 [R1+0x18b0], R4 ;  /* 0x0018b00401007387 */ /* 0x0003e80000100a00 */
[----:B------:R-:W2:Y:S01]  /*3db30*/  LDL.LU.64 R152, [R1+0x1858] ;  /* 0x0018580001987983 */ /* 0x000ea20000300a00 */
[----:B------:R-:W-:-:S05]  /*3db40*/  IMAD.WIDE R6, R3, 0x4, R168 ;  /* 0x0000000403067825 */ /* 0x000fca00078e02a8 */
[----:B------:R-:W-:Y:S01]  /*3db50*/  STL.64 [R1+0x1da0], R6 ;  /* 0x001da00601007387 */ /* 0x000fe20000100a00 */
[----:B-1----:R-:W-:-:S03]  /*3db60*/  IMAD.WIDE R4, R3, 0x4, R170 ;  /* 0x0000000403047825 */ /* 0x002fc600078e02aa */
[----:B------:R-:W2:Y:S04]  /*3db70*/  LDL.LU.64 R122, [R1+0x1850] ;  /* 0x00185000017a7983 */ /* 0x000ea80000300a00 */
[----:B------:R-:W2:Y:S01]  /*3db80*/  LDL.LU.64 R124, [R1+0x1848] ;  /* 0x00184800017c7983 */ /* 0x000ea20000300a00 */
[----:B------:R-:W-:-:S03]  /*3db90*/  IMAD.WIDE R164, R3, 0x4, R128 ;  /* 0x0000000403a47825 */ /* 0x000fc600078e0280 */
[----:B------:R3:W-:Y:S01]  /*3dba0*/  STL.64 [R1+0x1898], R4 ;  /* 0x0018980401007387 */ /* 0x0007e20000100a00 */
[----:B------:R-:W-:-:S03]  /*3dbb0*/  IMAD.WIDE R156, R3, 0x4, R184 ;  /* 0x00000004039c7825 */ /* 0x000fc600078e02b8 */
[----:B------:R-:W2:Y:S04]  /*3dbc0*/  LDL.LU.64 R126, [R1+0x1840] ;  /* 0x00184000017e7983 */ /* 0x000ea80000300a00 */
[----:B------:R-:W2:Y:S04]  /*3dbd0*/  LDL.LU.64 R128, [R1+0x1838] ;  /* 0x0018380001807983 */ /* 0x000ea80000300a00 */
[----:B------:R-:W2:Y:S04]  /*3dbe0*/  LDL.LU.64 R184, [R1+0x1830] ;  /* 0x0018300001b87983 */ /* 0x000ea80000300a00 */
[----:B------:R-:W2:Y:S04]  /*3dbf0*/  LDL.LU.64 R168, [R1+0x1db0] ;  /* 0x001db00001a87983 */ /* 0x000ea80000300a00 */
[----:B------:R-:W2:Y:S04]  /*3dc00*/  LDL.LU.64 R170, [R1+0x1828] ;  /* 0x0018280001aa7983 */ /* 0x000ea80000300a00 */
[----:B------:R-:W-:Y:S04]  /*3dc10*/  STL.64 [R1+0x18a8], R164 ;  /* 0x0018a8a401007387 */ /* 0x000fe80000100a00 */
[----:B------:R-:W-:Y:S04]  /*3dc20*/  STL.64 [R1+0x3930], R164 ;  /* 0x003930a401007387 */ /* 0x000fe80000100a00 */
[----:B------:R-:W-:Y:S04]  /*3dc30*/  STL.64 [R1+0x18a0], R156 ;  /* 0x0018a09c01007387 */ /* 0x000fe80000100a00 */
[----:B------:R-:W-:Y:S01]  /*3dc40*/  STL.64 [R1+0x3938], R156 ;  /* 0x0039389c01007387 */ /* 0x000fe20000100a00 */
[----:B---3--:R-:W-:-:S05]  /*3dc50*/  IMAD.WIDE R4, R3, 0x4, R154 ;  /* 0x0000000403047825 */ /* 0x008fca00078e029a */
[----:B------:R4:W-:Y:S01]  /*3dc60*/  STL.64 [R1+0x1890], R4 ;  /* 0x0018900401007387 */ /* 0x0009e20000100a00 */
[----:B------:R-:W-:-:S04]  /*3dc70*/  IMAD.WIDE R8, R3, 0x4, R150 ;  /* 0x0000000403087825 */ /* 0x000fc800078e0296 */
[C---:B------:R-:W-:Y:S01]  /*3dc80*/  IMAD.WIDE R6, R3.reuse, 0x4, R146 ;  /* 0x0000000403067825 */ /* 0x040fe200078e0292 */
[----:B------:R-:W-:Y:S04]  /*3dc90*/  STL.64 [R1+0x1888], R8 ;  /* 0x0018880801007387 */ /* 0x000fe80000100a00 */
[----:B------:R1:W-:Y:S01]  /*3dca0*/  STL.64 [R1+0x1880], R6 ;  /* 0x0018800601007387 */ /* 0x0003e20000100a00 */
[----:B----4-:R-:W-:-:S05]  /*3dcb0*/  IMAD.WIDE R4, R3, 0x4, R120 ;  /* 0x0000000403047825 */ /* 0x010fca00078e0278 */
[----:B------:R2:W-:Y:S04]  /*3dcc0*/  STL.64 [R1+0x1878], R4 ;  /* 0x0018780401007387 */ /* 0x0005e80000100a00 */
[----:B------:R-:W3:Y:S01]  /*3dcd0*/  LDL.LU.64 R154, [R1+0x1820] ;  /* 0x00182000019a7983 */ /* 0x000ee20000300a00 */
[----:B-1----:R-:W-:-:S05]  /*3dce0*/  IMAD.WIDE R6, R3, 0x4, R190 ;  /* 0x0000000403067825 */ /* 0x002fca00078e02be */
[----:B------:R-:W-:Y:S04]  /*3dcf0*/  STL.64 [R1+0x1da8], R6 ;  /* 0x001da80601007387 */ /* 0x000fe80000100a00 */
[----:B------:R-:W4:Y:S01]  /*3dd00*/  LDL.LU.64 R150, [R1+0x1818] ;  /* 0x0018180001967983 */ /* 0x000f220000300a00 */
[----:B------:R-:W-:-:S03]  /*3dd10*/  IMAD.WIDE R174, R3, 0x4, R202 ;  /* 0x0000000403ae7825 */ /* 0x000fc600078e02ca */
[----:B------:R-:W4:Y:S01]  /*3dd20*/  LDL.LU.64 R146, [R1+0x1810] ;  /* 0x0018100001927983 */ /* 0x000f220000300a00 */
[----:B------:R-:W-:-:S04]  /*3dd30*/  IMAD.WIDE R24, R3, 0x4, R196 ;  /* 0x0000000403187825 */ /* 0x000fc800078e02c4 */
[----:B--2---:R-:W-:-:S05]  /*3dd40*/  IMAD.WIDE R4, R3, 0x4, R172 ;  /* 0x0000000403047825 */ /* 0x004fca00078e02ac */
[----:B------:R1:W-:Y:S04]  /*3dd50*/  STL.64 [R1+0x1860], R4 ;  /* 0x0018600401007387 */ /* 0x0003e80000100a00 */
        /* <DEDUP_REMOVED lines=9> */
[----:B-1----:R-:W-:-:S05]  /*3ddf0*/  IMAD.WIDE R4, R3, 0x4, R152 ;  /* 0x0000000403047825 */ /* 0x002fca00078e0298 */
[----:B------:R1:W-:Y:S01]  /*3de00*/  STL.64 [R1+0x1858], R4 ;  /* 0x0018580401007387 */ /* 0x0003e20000100a00 */
[----:B------:R-:W-:-:S04]  /*3de10*/  IMAD.WIDE R8, R3, 0x4, R122 ;  /* 0x0000000403087825 */ /* 0x000fc800078e027a */
[C---:B------:R-:W-:Y:S01]  /*3de20*/  IMAD.WIDE R6, R3.reuse, 0x4, R124 ;  /* 0x0000000403067825 */ /* 0x040fe200078e027c */
[----:B------:R-:W-:Y:S04]  /*3de30*/  STL.64 [R1+0x1850], R8 ;  /* 0x0018500801007387 */ /* 0x000fe80000100a00 */
[----:B------:R1:W-:Y:S02]  /*3de40*/  STL.64 [R1+0x1848], R6 ;  /* 0x0018480601007387 */ /* 0x0003e40000100a00 */
[----:B-1----:R-:W-:-:S05]  /*3de50*/  IMAD.WIDE R4, R3, 0x4, R126 ;  /* 0x0000000403047825 */ /* 0x002fca00078e027e */
[----:B------:R1:W-:Y:S04]  /*3de60*/  STL.64 [R1+0x1840], R4 ;  /* 0x0018400401007387 */ /* 0x0003e80000100a00 */
[----:B------:R-:W2:Y:S01]  /*3de70*/  LDL.LU.64 R152, [R1+0x17e8] ;  /* 0x0017e80001987983 */ /* 0x000ea20000300a00 */
[----:B------:R-:W-:-:S04]  /*3de80*/  IMAD.WIDE R6, R3, 0x4, R168 ;  /* 0x0000000403067825 */ /* 0x000fc800078e02a8 */
[C---:B-1----:R-:W-:Y:S01]  /*3de90*/  IMAD.WIDE R4, R3.reuse, 0x4, R170 ;  /* 0x0000000403047825 */ /* 0x042fe200078e02aa */
[----:B------:R-:W-:Y:S04]  /*3dea0*/  STL.64 [R1+0x1db0], R6 ;  /* 0x001db00601007387 */ /* 0x000fe80000100a00 */
[----:B------:R-:W2:Y:S01]  /*3deb0*/  LDL.LU.64 R122, [R1+0x17e0] ;  /* 0x0017e000017a7983 */ /* 0x000ea20000300a00 */
[----:B------:R-:W-:-:S03]  /*3dec0*/  IMAD.WIDE R186, R3, 0x4, R128 ;  /* 0x0000000403ba7825 */ /* 0x000fc600078e0280 */
[----:B------:R-:W2:Y:S01]  /*3ded0*/  LDL.LU.64 R124, [R1+0x17d8] ;  /* 0x0017d800017c7983 */ /* 0x000ea20000300a00 */
[----:B------:R-:W-:-:S03]  /*3dee0*/  IMAD.WIDE R26, R3, 0x4, R184 ;  /* 0x00000004031a7825 */ /* 0x000fc600078e02b8 */
        /* <DEDUP_REMOVED lines=12> */
[----:B----4-:R-:W-:-:S04]  /*3dfb0*/  IMAD.WIDE R8, R3, 0x4, R150 ;  /* 0x0000000403087825 */ /* 0x010fc800078e0296 */
[C---:B------:R-:W-:Y:S01]  /*3dfc0*/  IMAD.WIDE R6, R3.reuse, 0x4, R146 ;  /* 0x0000000403067825 */ /* 0x040fe200078e0292 */
[----:B------:R-:W-:Y:S04]  /*3dfd0*/  STL.64 [R1+0x1818], R8 ;  /* 0x0018180801007387 */ /* 0x000fe80000100a00 */
[----:B------:R1:W-:Y:S01]  /*3dfe0*/  STL.64 [R1+0x1810], R6 ;  /* 0x0018100601007387 */ /* 0x0003e20000100a00 */
[----:B--2---:R-:W-:-:S05]  /*3dff0*/  IMAD.WIDE R4, R3, 0x4, R120 ;  /* 0x0000000403047825 */ /* 0x004fca00078e0278 */
[----:B------:R2:W-:Y:S04]  /*3e000*/  STL.64 [R1+0x1808], R4 ;  /* 0x0018080401007387 */ /* 0x0005e80000100a00 */
[----:B------:R-:W3:Y:S01]  /*3e010*/  LDL.LU.64 R154, [R1+0x1798] ;  /* 0x00179800019a7983 */ /* 0x000ee20000300a00 */
[----:B-1----:R-:W-:-:S04]  /*3e020*/  IMAD.WIDE R6, R3, 0x4, R190 ;  /* 0x0000000403067825 */ /* 0x002fc800078e02be */
[C---:B--2---:R-:W-:Y:S01]  /*3e030*/  IMAD.WIDE R4, R3.reuse, 0x4, R172 ;  /* 0x0000000403047825 */ /* 0x044fe200078e02ac */
[----:B------:R-:W-:Y:S04]  /*3e040*/  STL.64 [R1+0x1db8], R6 ;  /* 0x001db80601007387 */ /* 0x000fe80000100a00 */
[----:B------:R-:W2:Y:S01]  /*3e050*/  LDL.LU.64 R150, [R1+0x1790] ;  /* 0x0017900001967983 */ /* 0x000ea20000300a00 */
[----:B------:R-:W-:-:S03]  /*3e060*/  IMAD.WIDE R192, R3, 0x4, R202 ;  /* 0x0000000403c07825 */ /* 0x000fc600078e02ca */
[----:B------:R-:W4:Y:S01]  /*3e070*/  LDL.LU.64 R146, [R1+0x1788] ;  /* 0x0017880001927983 */ /* 0x000f220000300a00 */
[----:B------:R-:W-:-:S03]  /*3e080*/  IMAD.WIDE R148, R3, 0x4, R196 ;  /* 0x0000000403947825 */ /* 0x000fc600078e02c4 */
[----:B------:R1:W-:Y:S04]  /*3e090*/  STL.64 [R1+0x17f0], R4 ;  /* 0x0017f00401007387 */ /* 0x0003e80000100a00 */
[----:B------:R-:W4:Y:S04]  /*3e0a0*/  LDL.LU.64 R120, [R1+0x1780] ;  /* 0x0017800001787983 */ /* 0x000f280000300a00 */
[----:B------:R-:W4:Y:S04]  /*3e0b0*/  LDL.LU.64 R202, [R1+0x1778] ;  /* 0x0017780001ca7983 */ /* 0x000f280000300a00 */
[----:B------:R-:W4:Y:S04]  /*3e0c0*/  LDL.LU.64 R196, [R1+0x1770] ;  /* 0x0017700001c47983 */ /* 0x000f280000300a00 */
[----:B------:R-:W4:Y:S04]  /*3e0d0*/  LDL.LU.64 R190, [R1+0x1dd0] ;  /* 0x001dd00001be7983 */ /* 0x000f280000300a00 */
[----:B------:R-:W4:Y:S04]  /*3e0e0*/  LDL.LU.64 R172, [R1+0x1768] ;  /* 0x0017680001ac7983 */ /* 0x000f280000300a00 */
        /* <DEDUP_REMOVED lines=12> */
[----:B------:R-:W4:Y:S01]  /*3e1b0*/  LDL.LU.64 R152, [R1+0x1760] ;  /* 0x0017600001987983 */ /* 0x000f220000300a00 */
[----:B------:R-:W-:-:S04]  /*3e1c0*/  IMAD.WIDE R6, R3, 0x4, R168 ;  /* 0x0000000403067825 */ /* 0x000fc800078e02a8 */
[C---:B-1----:R-:W-:Y:S01]  /*3e1d0*/  IMAD.WIDE R4, R3.reuse, 0x4, R170 ;  /* 0x0000000403047825 */ /* 0x042fe200078e02aa */
[----:B------:R-:W-:Y:S04]  /*3e1e0*/  STL.64 [R1+0x1dc8], R6 ;  /* 0x001dc80601007387 */ /* 0x000fe80000100a00 */
[----:B------:R-:W4:Y:S01]  /*3e1f0*/  LDL.LU.64 R122, [R1+0x1758] ;  /* 0x00175800017a7983 */ /* 0x000f220000300a00 */
        /* <DEDUP_REMOVED lines=13> */
[----:B---3--:R-:W-:-:S05]  /*3e2d0*/  IMAD.WIDE R4, R3, 0x4, R154 ;  /* 0x0000000403047825 */ /* 0x008fca00078e029a */
[----:B------:R1:W-:Y:S01]  /*3e2e0*/  STL.64 [R1+0x1798], R4 ;  /* 0x0017980401007387 */ /* 0x0003e20000100a00 */
[----:B--2---:R-:W-:-:S04]  /*3e2f0*/  IMAD.WIDE R8, R3, 0x4, R150 ;  /* 0x0000000403087825 */ /* 0x004fc800078e0296 */
[C---:B----4-:R-:W-:Y:S01]  /*3e300*/  IMAD.WIDE R6, R3.reuse, 0x4, R146 ;  /* 0x0000000403067825 */ /* 0x050fe200078e0292 */
[----:B------:R-:W-:Y:S04]  /*3e310*/  STL.64 [R1+0x1790], R8 ;  /* 0x0017900801007387 */ /* 0x000fe80000100a00 */
[----:B------:R2:W-:Y:S01]  /*3e320*/  STL.64 [R1+0x1788], R6 ;  /* 0x0017880601007387 */ /* 0x0005e20000100a00 */
[----:B-1----:R-:W-:-:S05]  /*3e330*/  IMAD.WIDE R4, R3, 0x4, R120 ;  /* 0x0000000403047825 */ /* 0x002fca00078e0278 */
[----:B------:R1:W-:Y:S04]  /*3e340*/  STL.64 [R1+0x1780], R4 ;  /* 0x0017800401007387 */ /* 0x0003e80000100a00 */
[----:B------:R-:W3:Y:S01]  /*3e350*/  LDL.LU.64 R154, [R1+0x1728] ;  /* 0x00172800019a7983 */ /* 0x000ee20000300a00 */
[----:B--2---:R-:W-:-:S04]  /*3e360*/  IMAD.WIDE R6, R3, 0x4, R190 ;  /* 0x0000000403067825 */ /* 0x004fc800078e02be */
[C---:B-1----:R-:W-:Y:S01]  /*3e370*/  IMAD.WIDE R4, R3.reuse, 0x4, R172 ;  /* 0x0000000403047825 */ /* 0x042fe200078e02ac */
        /* <DEDUP_REMOVED lines=235> */
[----:B------:R-:W4:Y:S04]  /*3f230*/  LDL.LU.64 R122, [R1+0x1528] ;  /* 0x00152800017a7983 */ /* 0x000f280000300a00 */
[----:B------:R-:W4:Y:S04]  /*3f240*/  LDL.LU.64 R124, [R1+0x1520] ;  /* 0x00152000017c7983 */ /* 0x000f280000300a00 */
[----:B------:R3:W-:Y:S01]  /*3f250*/  STL.64 [R1+0x1570], R4 ;  /* 0x0015700401007387 */ /* 0x0007e20000100a00 */
[----:B------:R-:W-:-:S03]  /*3f260*/  IMAD.WIDE R220, R3, 0x4, R128 ;  /* 0x0000000403dc7825 */ /* 0x000fc600078e0280 */
[----:B------:R-:W4:Y:S01]  /*3f270*/  LDL.LU.64 R126, [R1+0x1518] ;  /* 0x00151800017e7983 */ /* 0x000f220000300a00 */
[----:B------:R-:W-:-:S03]  /*3f280*/  IMAD.WIDE R166, R3, 0x4, R184 ;  /* 0x0000000403a67825 */ /* 0x000fc600078e02b8 */
        /* <DEDUP_REMOVED lines=15> */
[----:B------:R1:W-:Y:S01]  /*3f380*/  STL.64 [R1+0x1550], R4 ;  /* 0x0015500401007387 */ /* 0x0003e20000100a00 */
[----:B--2---:R-:W-:-:S03]  /*3f390*/  IMAD.WIDE R6, R3, 0x4, R190 ;  /* 0x0000000403067825 */ /* 0x004fc600078e02be */
[----:B------:R-:W2:Y:S01]  /*3f3a0*/  LDL.LU.64 R190, [R1+0x14f8] ;  /* 0x0014f80001be7983 */ /* 0x000ea20000300a00 */
[----:B-1----:R-:W-:-:S03]  /*3f3b0*/  IMAD.WIDE R4, R3, 0x4, R172 ;  /* 0x0000000403047825 */ /* 0x002fc600078e02ac */
[----:B------:R-:W-:Y:S04]  /*3f3c0*/  STL.64 [R1+0x1e20], R6 ;  /* 0x001e200601007387 */ /* 0x000fe80000100a00 */
[----:B------:R-:W3:Y:S04]  /*3f3d0*/  LDL.LU.64 R154, [R1+0x14f0] ;  /* 0x0014f000019a7983 */ /* 0x000ee80000300a00 */
[----:B------:R-:W4:Y:S01]  /*3f3e0*/  LDL.LU.64 R150, [R1+0x14e8] ;  /* 0x0014e80001967983 */ /* 0x000f220000300a00 */
[----:B------:R-:W-:-:S03]  /*3f3f0*/  IMAD.WIDE R30, R3, 0x4, R202 ;  /* 0x00000004031e7825 */ /* 0x000fc600078e02ca */
[----:B------:R1:W-:Y:S01]  /*3f400*/  STL.64 [R1+0x1538], R4 ;  /* 0x0015380401007387 */ /* 0x0003e20000100a00 */
[----:B------:R-:W-:-:S03]  /*3f410*/  IMAD.WIDE R162, R3, 0x4, R196 ;  /* 0x0000000403a27825 */ /* 0x000fc600078e02c4 */
        /* <DEDUP_REMOVED lines=13> */
[----:B------:R-:W-:Y:S03]  /*3f4f0*/  STL.64 [R1+0x1528], R8 ;  /* 0x0015280801007387 */ /* 0x000fe60000100a00 */
[C---:B-1----:R-:W-:Y:S01]  /*3f500*/  IMAD.WIDE R4, R3.reuse, 0x4, R126 ;  /* 0x0000000403047825 */ /* 0x042fe200078e027e */
[----:B------:R1:W-:Y:S04]  /*3f510*/  STL.64 [R1+0x1520], R6 ;  /* 0x0015200601007387 */ /* 0x0003e80000100a00 */
[----:B------:R1:W-:Y:S01]  /*3f520*/  STL.64 [R1+0x1518], R4 ;  /* 0x0015180401007387 */ /* 0x0003e20000100a00 */
[----:B------:R-:W-:-:S03]  /*3f530*/  IMAD.WIDE R158, R3, 0x4, R184 ;  /* 0x00000004039e7825 */ /* 0x000fc600078e02b8 */
[----:B------:R-:W4:Y:S01]  /*3f540*/  LDL.LU.64 R184, [R1+0x14c0] ;  /* 0x0014c00001b87983 */ /* 0x000f220000300a00 */
[----:B-1----:R-:W-:-:S03]  /*3f550*/  IMAD.WIDE R6, R3, 0x4, R168 ;  /* 0x0000000403067825 */ /* 0x002fc600078e02a8 */
[----:B------:R-:W4:Y:S01]  /*3f560*/  LDL.LU.64 R152, [R1+0x14b8] ;  /* 0x0014b80001987983 */ /* 0x000f220000300a00 */
[----:B------:R-:W-:-:S03]  /*3f570*/  IMAD.WIDE R4, R3, 0x4, R170 ;  /* 0x0000000403047825 */ /* 0x000fc600078e02aa */
[----:B------:R-:W-:Y:S04]  /*3f580*/  STL.64 [R1+0x1e28], R6 ;  /* 0x001e280601007387 */ /* 0x000fe80000100a00 */
[----:B------:R-:W4:Y:S04]  /*3f590*/  LDL.LU.64 R168, [R1+0x14b0] ;  /* 0x0014b00001a87983 */ /* 0x000f280000300a00 */
        /* <DEDUP_REMOVED lines=8> */
[----:B------:R-:W-:Y:S01]  /*3f620*/  STL.64 [R1+0x3a30], R28 ;  /* 0x003a301c01007387 */ /* 0x000fe20000100a00 */
[----:B--2---:R-:W-:-:S03]  /*3f630*/  IMAD.WIDE R4, R3, 0x4, R190 ;  /* 0x0000000403047825 */ /* 0x004fc600078e02be */
[----:B------:R-:W2:Y:S04]  /*3f640*/  LDL.LU.64 R190, [R1+0x1488] ;  /* 0x0014880001be7983 */ /* 0x000ea80000300a00 */
[----:B------:R-:W-:Y:S01]  /*3f650*/  STL.64 [R1+0x1508], R158 ;  /* 0x0015089e01007387 */ /* 0x000fe20000100a00 */
[----:B---3--:R-:W-:-:S03]  /*3f660*/  IMAD.WIDE R8, R3, 0x4, R154 ;  /* 0x0000000403087825 */ /* 0x008fc600078e029a */
[----:B------:R1:W-:Y:S01]  /*3f670*/  STL.64 [R1+0x14f8], R4 ;  /* 0x0014f80401007387 */ /* 0x0003e20000100a00 */
[----:B----4-:R-:W-:-:S03]  /*3f680*/  IMAD.WIDE R6, R3, 0x4, R150 ;  /* 0x0000000403067825 */ /* 0x010fc600078e0296 */
[----:B------:R-:W-:Y:S04]  /*3f690*/  STL.64 [R1+0x3a38], R158 ;  /* 0x003a389e01007387 */ /* 0x000fe80000100a00 */
[----:B------:R-:W-:Y:S01]  /*3f6a0*/  STL.64 [R1+0x14f0], R8 ;  /* 0x0014f00801007387 */ /* 0x000fe20000100a00 */
[----:B-1----:R-:W-:-:S03]  /*3f6b0*/  IMAD.WIDE R4, R3, 0x4, R146 ;  /* 0x0000000403047825 */ /* 0x002fc600078e0292 */
[----:B------:R1:W-:Y:S04]  /*3f6c0*/  STL.64 [R1+0x14e8], R6 ;  /* 0x0014e80601007387 */ /* 0x0003e80000100a00 */
[----:B------:R3:W-:Y:S01]  /*3f6d0*/  STL.64 [R1+0x14e0], R4 ;  /* 0x0014e00401007387 */ /* 0x0007e20000100a00 */
[----:B-1----:R-:W-:-:S03]  /*3f6e0*/  IMAD.WIDE R6, R3, 0x4, R196 ;  /* 0x0000000403067825 */ /* 0x002fc600078e02c4 */
[----:B------:R-:W4:Y:S01]  /*3f6f0*/  LDL.LU.64 R196, [R1+0x1480] ;  /* 0x0014800001c47983 */ /* 0x000f220000300a00 */
[----:B---3--:R-:W-:-:S03]  /*3f700*/  IMAD.WIDE R4, R3, 0x4, R172 ;  /* 0x0000000403047825 */ /* 0x008fc600078e02ac */
[----:B------:R-:W-:Y:S04]  /*3f710*/  STL.64 [R1+0x1e30], R6 ;  /* 0x001e300601007387 */ /* 0x000fe80000100a00 */
[----:B------:R-:W3:Y:S04]  /*3f720*/  LDL.LU.64 R150, [R1+0x1478] ;  /* 0x0014780001967983 */ /* 0x000ee80000300a00 */
[----:B------:R1:W-:Y:S04]  /*3f730*/  STL.64 [R1+0x14c8], R4 ;  /* 0x0014c80401007387 */ /* 0x0003e80000100a00 */
[----:B------:R-:W3:Y:S04]  /*3f740*/  LDL.LU.64 R146, [R1+0x1470] ;  /* 0x0014700001927983 */ /* 0x000ee80000300a00 */
[----:B------:R-:W3:Y:S01]  /*3f750*/  LDL.LU.64 R172, [R1+0x1468] ;  /* 0x0014680001ac7983 */ /* 0x000ee20000300a00 */
[----:B------:R-:W-:-:S03]  /*3f760*/  IMAD.WIDE R34, R3, 0x4, R120 ;  /* 0x0000000403227825 */ /* 0x000fc600078e0278 */
[----:B------:R-:W3:Y:S01]  /*3f770*/  LDL.LU.64 R120, [R1+0x1460] ;  /* 0x0014600001787983 */ /* 0x000ee20000300a00 */
[----:B------:R-:W-:-:S03]  /*3f780*/  IMAD.WIDE R154, R3, 0x4, R202 ;  /* 0x00000004039a7825 */ /* 0x000fc600078e02ca */
[----:B------:R-:W3:Y:S04]  /*3f790*/  LDL.LU.64 R202, [R1+0x1e40] ;  /* 0x001e400001ca7983 */ /* 0x000ee80000300a00 */
[----:B------:R-:W-:Y:S04]  /*3f7a0*/  STL.64 [R1+0x14d8], R34 ;  /* 0x0014d82201007387 */ /* 0x000fe80000100a00 */
[----:B------:R-:W-:Y:S01]  /*3f7b0*/  STL.64 [R1+0x3a40], R34 ;  /* 0x003a402201007387 */ /* 0x000fe20000100a00 */
[----:B-1----:R-:W-:-:S03]  /*3f7c0*/  IMAD.WIDE R4, R3, 0x4, R184 ;  /* 0x0000000403047825 */ /* 0x002fc600078e02b8 */
[----:B------:R-:W3:Y:S04]  /*3f7d0*/  LDL.LU.64 R184, [R1+0xec8] ;  /* 0x000ec80001b87983 */ /* 0x000ee80000300a00 */
[----:B------:R-:W-:Y:S04]  /*3f7e0*/  STL.64 [R1+0x14d0], R154 ;  /* 0x0014d09a01007387 */ /* 0x000fe80000100a00 */
[----:B------:R1:W-:Y:S01]  /*3f7f0*/  STL.64 [R1+0x14c0], R4 ;  /* 0x0014c00401007387 */ /* 0x0003e20000100a00 */
[----:B------:R-:W-:-:S03]  /*3f800*/  IMAD.WIDE R6, R3, 0x4, R168 ;  /* 0x0000000403067825 */ /* 0x000fc600078e02a8 */
[----:B------:R-:W-:Y:S04]  /*3f810*/  STL.64 [R1+0x3a48], R154 ;  /* 0x003a489a01007387 */ /* 0x000fe80000100a00 */
[----:B------:R-:W3:Y:S01]  /*3f820*/  LDL.LU.64 R168, [R1+0xec0] ;  /* 0x000ec00001a87983 */ /* 0x000ee20000300a00 */
[----:B-1----:R-:W-:-:S05]  /*3f830*/  IMAD.WIDE R4, R3, 0x4, R152 ;  /* 0x0000000403047825 */ /* 0x002fca00078e0298 */
[----:B------:R1:W-:Y:S01]  /*3f840*/  STL.64 [R1+0x14b8], R4 ;  /* 0x0014b80401007387 */ /* 0x0003e20000100a00 */
[----:B------:R-:W-:-:S03]  /*3f850*/  IMAD.WIDE R32, R3, 0x4, R124 ;  /* 0x0000000403207825 */ /* 0x000fc600078e027c */
[----:B------:R1:W-:Y:S02]  /*3f860*/  STL.64 [R1+0x14b0], R6 ;  /* 0x0014b00601007387 */ /* 0x0003e40000100a00 */
[----:B-1----:R-:W-:-:S04]  /*3f870*/  IMAD.WIDE R4, R3, 0x4, R122 ;  /* 0x0000000403047825 */ /* 0x002fc800078e027a */
[C---:B------:R-:W-:Y:S01]  /*3f880*/  IMAD.WIDE R6, R3.reuse, 0x4, R128 ;  /* 0x0000000403067825 */ /* 0x040fe200078e0280 */
[----:B------:R1:W-:Y:S03]  /*3f890*/  STL.64 [R1+0x14a8], R4 ;  /* 0x0014a80401007387 */ /* 0x0003e60000100a00 */
[C---:B-1----:R-:W-:Y:S02]  /*3f8a0*/  IMAD.WIDE R4, R3.reuse, 0x4, R170 ;  /* 0x0000000403047825 */ /* 0x042fe400078e02aa */
[----:B------:R-:W3:Y:S04]  /*3f8b0*/  LDL.LU.64 R170, [R1+0xeb8] ;  /* 0x000eb80001aa7983 */ /* 0x000ee80000300a00 */
[----:B------:R-:W-:Y:S04]  /*3f8c0*/  STL.64 [R1+0x1e38], R6 ;  /* 0x001e380601007387 */ /* 0x000fe80000100a00 */
[----:B------:R-:W-:Y:S04]  /*3f8d0*/  STL.64 [R1+0x14a0], R32 ;  /* 0x0014a02001007387 */ /* 0x000fe80000100a00 */
[----:B------:R2:W-:Y:S04]  /*3f8e0*/  STL.64 [R1+0x1490], R4 ;  /* 0x0014900401007387 */ /* 0x0005e80000100a00 */
[----:B------:R-:W-:Y:S04]  /*3f8f0*/  STL.64 [R1+0x3a50], R32 ;  /* 0x003a502001007387 */ /* 0x000fe80000100a00 */
[----:B------:R-:W3:Y:S01]  /*3f900*/  LDL.LU.64 R122, [R1+0xeb0] ;  /* 0x000eb000017a7983 */ /* 0x000ee20000300a00 */
[----:B------:R-:W-:-:S03]  /*3f910*/  IMAD.WIDE R152, R3, 0x4, R126 ;  /* 0x0000000403987825 */ /* 0x000fc600078e027e */
[----:B------:R-:W3:Y:S01]  /*3f920*/  LDL.LU.64 R124, [R1+0xea8] ;  /* 0x000ea800017c7983 */ /* 0x000ee20000300a00 */
[----:B--2---:R-:W-:-:S05]  /*3f930*/  IMAD.WIDE R4, R3, 0x4, R190 ;  /* 0x0000000403047825 */ /* 0x004fca00078e02be */
[----:B------:R3:W-:Y:S04]  /*3f940*/  STL.64 [R1+0x1488], R4 ;  /* 0x0014880401007387 */ /* 0x0007e80000100a00 */
[----:B------:R-:W2:Y:S04]  /*3f950*/  LDL.LU.64 R190, [R1+0xea0] ;  /* 0x000ea00001be7983 */ /* 0x000ea80000300a00 */
[----:B------:R-:W2:Y:S04]  /*3f960*/  LDL.LU.64 R126, [R1+0xe98] ;  /* 0x000e9800017e7983 */ /* 0x000ea80000300a00 */
[----:B------:R-:W2:Y:S04]  /*3f970*/  LDL.LU.64 R128, [R1+0x1e48] ;  /* 0x001e480001807983 */ /* 0x000ea80000300a00 */
[----:B------:R-:W-:Y:S04]  /*3f980*/  STL.64 [R1+0x1498], R152 ;  /* 0x0014989801007387 */ /* 0x000fe80000100a00 */
[----:B------:R-:W-:Y:S01]  /*3f990*/  STL.64 [R1+0x3a58], R152 ;  /* 0x003a589801007387 */ /* 0x000fe20000100a00 */
[----:B----4-:R-:W-:-:S03]  /*3f9a0*/  IMAD.WIDE R6, R3, 0x4, R196 ;  /* 0x0000000403067825 */ /* 0x010fc600078e02c4 */
[----:B------:R-:W4:Y:S01]  /*3f9b0*/  LDL.LU.64 R196, [R1+0xe90] ;  /* 0x000e900001c47983 */ /* 0x000f220000300a00 */
[----:B---3--:R-:W-:-:S03]  /*3f9c0*/  IMAD.WIDE R4, R3, 0x4, R150 ;  /* 0x0000000403047825 */ /* 0x008fc600078e0296 */
[----:B------:R-:W-:Y:S04]  /*3f9d0*/  STL.64 [R1+0x1480], R6 ;  /* 0x0014800601007387 */ /* 0x000fe80000100a00 */
[----:B------:R1:W-:Y:S01]  /*3f9e0*/  STL.64 [R1+0x1478], R4 ;  /* 0x0014780401007387 */ /* 0x0003e20000100a00 */
[----:B------:R-:W-:-:S03]  /*3f9f0*/  IMAD.WIDE R38, R3, 0x4, R172 ;  /* 0x0000000403267825 */ /* 0x000fc600078e02ac */
[----:B------:R-:W3:Y:S01]  /*3fa00*/  LDL.LU.64 R172, [R1+0xe88] ;  /* 0x000e880001ac7983 */ /* 0x000ee20000300a00 */
[----:B------:R-:W-:-:S04]  /*3fa10*/  IMAD.WIDE R154, R3, 0x4, R146 ;  /* 0x00000004039a7825 */ /* 0x000fc800078e0292 */
[C---:B-1----:R-:W-:Y:S01]  /*3fa20*/  IMAD.WIDE R4, R3.reuse, 0x4, R202 ;  /* 0x0000000403047825 */ /* 0x042fe200078e02ca */
[----:B------:R-:W-:Y:S04]  /*3fa30*/  STL.64 [R1+0x1470], R154 ;  /* 0x0014709a01007387 */ /* 0x000fe80000100a00 */
[----:B------:R-:W-:Y:S04]  /*3fa40*/  STL.64 [R1+0x3a60], R154 ;  /* 0x003a609a01007387 */ /* 0x000fe80000100a00 */
[----:B------:R1:W-:Y:S02]  /*3fa50*/  STL.64 [R1+0x1e40], R4 ;  /* 0x001e400401007387 */ /* 0x0003e40000100a00 */
[----:B-1----:R-:W-:-:S02]  /*3fa60*/  IMAD.WIDE R4, R3, 0x4, R184 ;  /* 0x0000000403047825 */ /* 0x002fc400078e02b8 */
[----:B------:R-:W3:Y:S04]  /*3fa70*/  LDL.LU.64 R184, [R1+0xe80] ;  /* 0x000e800001b87983 */ /* 0x000ee80000300a00 */
[----:B------:R-:W-:Y:S04]  /*3fa80*/  STL.64 [R1+0x1468], R38 ;  /* 0x0014682601007387 */ /* 0x000fe80000100a00 */
[----:B------:R1:W-:Y:S04]  /*3fa90*/  STL.64 [R1+0xec8], R4 ;  /* 0x000ec80401007387 */ /* 0x0003e80000100a00 */
[----:B------:R-:W-:Y:S04]  /*3faa0*/  STL.64 [R1+0x3a68], R38 ;  /* 0x003a682601007387 */ /* 0x000fe80000100a00 */
[----:B------:R-:W3:Y:S01]  /*3fab0*/  LDL.LU.64 R72, [R1+0xe78] ;  /* 0x000e780001487983 */ /* 0x000ee20000300a00 */
[----:B-1----:R-:W-:-:S03]  /*3fac0*/  IMAD.WIDE R4, R3, 0x4, R168 ;  /* 0x0000000403047825 */ /* 0x002fc600078e02a8 */
[----:B------:R-:W3:Y:S04]  /*3fad0*/  LDL.LU.64 R74, [R1+0xe70] ;  /* 0x000e7000014a7983 */ /* 0x000ee80000300a00 */
[----:B------:R1:W-:Y:S01]  /*3fae0*/  STL.64 [R1+0xec0], R4 ;  /* 0x000ec00401007387 */ /* 0x0003e20000100a00 */
[----:B------:R-:W-:-:S03]  /*3faf0*/  IMAD.WIDE R150, R3, 0x4, R120 ;  /* 0x0000000403967825 */ /* 0x000fc600078e0278 */
[----:B------:R-:W3:Y:S04]  /*3fb00*/  LDL.LU.64 R168, [R1+0xe58] ;  /* 0x000e580001a87983 */ /* 0x000ee80000300a00 */
[----:B------:R-:W3:Y:S04]  /*3fb10*/  LDL.LU.64 R202, [R1+0xe50] ;  /* 0x000e500001ca7983 */ /* 0x000ee80000300a00 */
[----:B------:R-:W3:Y:S04]  /*3fb20*/  LDL.LU.64 R120, [R1+0x1e50] ;  /* 0x001e500001787983 */ /* 0x000ee80000300a00 */
[----:B------:R-:W-:Y:S04]  /*3fb30*/  STL.64 [R1+0x1460], R150 ;  /* 0x0014609601007387 */ /* 0x000fe80000100a00 */
[----:B------:R-:W-:Y:S01]  /*3fb40*/  STL.64 [R1+0x3a70], R150 ;  /* 0x003a709601007387 */ /* 0x000fe20000100a00 */
[----:B------:R-:W-:-:S03]  /*3fb50*/  IMAD.WIDE R6, R3, 0x4, R170 ;  /* 0x0000000403067825 */ /* 0x000fc600078e02aa */
[----:B------:R-:W3:Y:S04]  /*3fb60*/  LDL.LU.64 R170, [R1+0xd08] ;  /* 0x000d080001aa7983 */ /* 0x000ee80000300a00 */
[----:B------:R-:W-:Y:S01]  /*3fb70*/  STL.64 [R1+0xeb8], R6 ;  /* 0x000eb80601007387 */ /* 0x000fe20000100a00 */
[----:B-1----:R-:W-:-:S04]  /*3fb80*/  IMAD.WIDE R4, R3, 0x4, R122 ;  /* 0x0000000403047825 */ /* 0x002fc800078e027a */
[C---:B------:R-:W-:Y:S01]  /*3fb90*/  IMAD.WIDE R34, R3.reuse, 0x4, R124 ;  /* 0x0000000403227825 */ /* 0x040fe200078e027c */
[----:B------:R1:W-:Y:S03]  /*3fba0*/  STL.64 [R1+0xeb0], R4 ;  /* 0x000eb00401007387 */ /* 0x0003e60000100a00 */
[C---:B--2---:R-:W-:Y:S02]  /*3fbb0*/  IMAD.WIDE R36, R3.reuse, 0x4, R190 ;  /* 0x0000000403247825 */ /* 0x044fe400078e02be */
[----:B------:R-:W2:Y:S02]  /*3fbc0*/  LDL.LU.64 R190, [R1+0xd00] ;  /* 0x000d000001be7983 */ /* 0x000ea40000300a00 */
[C---:B-1----:R-:W-:Y:S02]  /*3fbd0*/  IMAD.WIDE R4, R3.reuse, 0x4, R128 ;  /* 0x0000000403047825 */ /* 0x042fe400078e0280 */
[----:B------:R-:W-:Y:S04]  /*3fbe0*/  STL.64 [R1+0xea8], R34 ;  /* 0x000ea82201007387 */ /* 0x000fe80000100a00 */
[----:B------:R-:W-:Y:S01]  /*3fbf0*/  STL.64 [R1+0x3a78], R34 ;  /* 0x003a782201007387 */ /* 0x000fe20000100a00 */
[----:B------:R-:W-:-:S03]  /*3fc00*/  IMAD.WIDE R146, R3, 0x4, R126 ;  /* 0x0000000403927825 */ /* 0x000fc600078e027e */
[----:B------:R4:W-:Y:S04]  /*3fc10*/  STL.64 [R1+0x1e48], R4 ;  /* 0x001e480401007387 */ /* 0x0009e80000100a00 */
[----:B------:R-:W2:Y:S04]  /*3fc20*/  LDL.LU.64 R126, [R1+0xcf8] ;  /* 0x000cf800017e7983 */ /* 0x000ea80000300a00 */
[----:B------:R-:W-:Y:S01]  /*3fc30*/  STL.64 [R1+0xea0], R36 ;  /* 0x000ea02401007387 */ /* 0x000fe20000100a00 */
[----:B----4-:R-:W-:-:S05]  /*3fc40*/  IMAD.WIDE R4, R3, 0x4, R196 ;  /* 0x0000000403047825 */ /* 0x010fca00078e02c4 */
[----:B------:R3:W-:Y:S04]  /*3fc50*/  STL.64 [R1+0xe90], R4 ;  /* 0x000e900401007387 */ /* 0x0007e80000100a00 */
[----:B------:R-:W-:Y:S04]  /*3fc60*/  STL.64 [R1+0x3a80], R36 ;  /* 0x003a802401007387 */ /* 0x000fe80000100a00 */
[----:B------:R-:W4:Y:S04]  /*3fc70*/  LDL.LU.64 R122, [R1+0xcf0] ;  /* 0x000cf000017a7983 */ /* 0x000f280000300a00 */
[----:B------:R-:W4:Y:S01]  /*3fc80*/  LDL.LU.64 R124, [R1+0xce8] ;  /* 0x000ce800017c7983 */ /* 0x000f220000300a00 */
[----:B---3--:R-:W-:-:S05]  /*3fc90*/  IMAD.WIDE R4, R3, 0x4, R172 ;  /* 0x0000000403047825 */ /* 0x008fca00078e02ac */
[----:B------:R1:W-:Y:S04]  /*3fca0*/  STL.64 [R1+0xe88], R4 ;  /* 0x000e880401007387 */ /* 0x0003e80000100a00 */
        /* <DEDUP_REMOVED lines=11> */
[C---:B------:R-:W-:Y:S02]  /*3fd60*/  IMAD.WIDE R226, R3.reuse, 0x4, R168 ;  /* 0x0000000403e27825 */ /* 0x040fe400078e02a8 */
[----:B------:R-:W3:Y:S02]  /*3fd70*/  LDL.LU.64 R168, [R1+0xb80] ;  /* 0x000b800001a87983 */ /* 0x000ee40000300a00 */
[C---:B-1----:R-:W-:Y:S02]  /*3fd80*/  IMAD.WIDE R4, R3.reuse, 0x4, R120 ;  /* 0x0000000403047825 */ /* 0x042fe400078e0278 */
        /* <DEDUP_REMOVED lines=15> */
[----:B------:R-:W2:Y:S01]  /*3fe80*/  LDL.LU.64 R120, [R1+0x1e58] ;  /* 0x001e580001787983 */ /* 0x000ea20000300a00 */
[----:B------:R-:W-:-:S03]  /*3fe90*/  IMAD.WIDE R6, R3, 0x4, R126 ;  /* 0x0000000403067825 */ /* 0x000fc600078e027e */
[----:B------:R-:W-:Y:S04]  /*3fea0*/  STL.64 [R1+0xe50], R202 ;  /* 0x000e50ca01007387 */ /* 0x000fe80000100a00 */
[----:B------:R-:W-:Y:S04]  /*3feb0*/  STL.64 [R1+0x3aa0], R202 ;  /* 0x003aa0ca01007387 */ /* 0x000fe80000100a00 */
[----:B------:R-:W2:Y:S04]  /*3fec0*/  LDL.LU.64 R126, [R1+0xb38] ;  /* 0x000b3800017e7983 */ /* 0x000ea80000300a00 */
[----:B------:R-:W-:Y:S01]  /*3fed0*/  STL.64 [R1+0xcf8], R6 ;  /* 0x000cf80601007387 */ /* 0x000fe20000100a00 */
[----:B----4-:R-:W-:-:S05]  /*3fee0*/  IMAD.WIDE R4, R3, 0x4, R122 ;  /* 0x0000000403047825 */ /* 0x010fca00078e027a */
[----:B------:R1:W-:Y:S01]  /*3fef0*/  STL.64 [R1+0xcf0], R4 ;  /* 0x000cf00401007387 */ /* 0x0003e20000100a00 */
[----:B------:R-:W-:-:S04]  /*3ff00*/  IMAD.WIDE R28, R3, 0x4, R124 ;  /* 0x00000004031c7825 */ /* 0x000fc800078e027c */
[----:B---3--:R-:W-:-:S04]  /*3ff10*/  IMAD.WIDE R224, R3, 0x4, R128 ;  /* 0x0000000403e07825 */ /* 0x008fc800078e0280 */
[C---:B-1----:R-:W-:Y:S02]  /*3ff20*/  IMAD.WIDE R4, R3.reuse, 0x4, R172 ;  /* 0x0000000403047825 */ /* 0x042fe400078e02ac */
[----:B------:R-:W3:Y:S04]  /*3ff30*/  LDL.LU.64 R172, [R1+0xb30] ;  /* 0x000b300001ac7983 */ /* 0x000ee80000300a00 */
[----:B------:R-:W-:Y:S04]  /*3ff40*/  STL.64 [R1+0xce8], R28 ;  /* 0x000ce81c01007387 */ /* 0x000fe80000100a00 */
[----:B------:R1:W-:Y:S04]  /*3ff50*/  STL.64 [R1+0xb90], R4 ;  /* 0x000b900401007387 */ /* 0x0003e80000100a00 */
[----:B------:R-:W-:Y:S04]  /*3ff60*/  STL.64 [R1+0x3aa8], R28 ;  /* 0x003aa81c01007387 */ /* 0x000fe80000100a00 */
[----:B------:R-:W4:Y:S01]  /*3ff70*/  LDL.LU.64 R128, [R1+0xb28] ;  /* 0x000b280001807983 */ /* 0x000f220000300a00 */
[----:B-1----:R-:W-:-:S03]  /*3ff80*/  IMAD.WIDE R4, R3, 0x4, R184 ;  /* 0x0000000403047825 */ /* 0x002fc600078e02b8 */
[----:B------:R-:W-:Y:S04]  /*3ff90*/  STL.64 [R1+0xce0], R224 ;  /* 0x000ce0e001007387 */ /* 0x000fe80000100a00 */
[----:B------:R1:W-:Y:S04]  /*3ffa0*/  STL.64 [R1+0xb88], R4 ;  /* 0x000b880401007387 */ /* 0x0003e80000100a00 */
[----:B------:R-:W-:Y:S04]  /*3ffb0*/  STL.64 [R1+0x3ab0], R224 ;  /* 0x003ab0e001007387 */ /* 0x000fe80000100a00 */
[----:B------:R-:W4:Y:S04]  /*3ffc0*/  LDL.LU.64 R72, [R1+0xb20] ;  /* 0x000b200001487983 */ /* 0x000f280000300a00 */
[----:B------:R-:W4:Y:S01]  /*3ffd0*/  LDL.LU.64 R122, [R1+0xb18] ;  /* 0x000b1800017a7983 */ /* 0x000f220000300a00 */
[----:B------:R-:W-:-:S04]  /*3ffe0*/  IMAD.WIDE R196, R3, 0x4, R196 ;  /* 0x0000000403c47825 */ /* 0x000fc800078e02c4 */
[----:B-1----:R-:W-:-:S05]  /*3fff0*/  IMAD.WIDE R4, R3, 0x4, R168 ;  /* 0x0000000403047825 */ /* 0x002fca00078e02a8 */
[----:B------:R1:W-:Y:S04]  /*40000*/  STL.64 [R1+0xb80], R4 ;  /* 0x000b800401007387 */ /* 0x0003e80000100a00 */
[----:B------:R-:W4:Y:S04]  /*40010*/  LDL.LU.64 R124, [R1+0xb10] ;  /* 0x000b1000017c7983 */ /* 0x000f280000300a00 */
[----:B------:R-:W4:Y:S04]  /*40020*/  LDL.LU.64 R184, [R1+0xb08] ;  /* 0x000b080001b87983 */ /* 0x000f280000300a00 */
[----:B------:R-:W4:Y:S04]  /*40030*/  LDL.LU.64 R168, [R1+0x1e60] ;  /* 0x001e600001a87983 */ /* 0x000f280000300a00 */
[----:B------:R-:W-:Y:S04]  /*40040*/  STL.64 [R1+0xb98], R196 ;  /* 0x000b98c401007387 */ /* 0x000fe80000100a00 */
[----:B------:R-:W-:Y:S01]  /*40050*/  STL.64 [R1+0x3ab8], R196 ;  /* 0x003ab8c401007387 */ /* 0x000fe20000100a00 */
[----:B------:R-:W-:-:S03]  /*40060*/  IMAD.WIDE R6, R3, 0x4, R170 ;  /* 0x0000000403067825 */ /* 0x000fc600078e02aa */
[----:B------:R-:W4:Y:S04]  /*40070*/  LDL.LU.64 R170, [R1+0xb00] ;  /* 0x000b000001aa7983 */ /* 0x000f280000300a00 */
[----:B------:R-:W-:Y:S01]  /*40080*/  STL.64 [R1+0xb78], R6 ;  /* 0x000b780601007387 */ /* 0x000fe20000100a00 */
[----:B-1----:R-:W-:-:S04]  /*40090*/  IMAD.WIDE R4, R3, 0x4, R68 ;  /* 0x0000000403047825 */ /* 0x002fc800078e0244 */
[C---:B------:R-:W-:Y:S01]  /*400a0*/  IMAD.WIDE R162, R3.reuse, 0x4, R70 ;  /* 0x0000000403a27825 */ /* 0x040fe200078e0246 */
[----:B------:R2:W-:Y:S03]  /*400b0*/  STL.64 [R1+0xb70], R4 ;  /* 0x000b700401007387 */ /* 0x0005e60000100a00 */
[C---:B--2---:R-:W-:Y:S02]  /*400c0*/  IMAD.WIDE R4, R3.reuse, 0x4, R120 ;  /* 0x0000000403047825 */ /* 0x044fe400078e0278 */
[----:B------:R-:W2:Y:S04]  /*400d0*/  LDL.LU.64 R120, [R1+0xaf8] ;  /* 0x000af80001787983 */ /* 0x000ea80000300a00 */
[----:B------:R-:W-:Y:S04]  /*400e0*/  STL.64 [R1+0x1e68], R162 ;  /* 0x001e68a201007387 */ /* 0x000fe80000100a00 */
[----:B------:R1:W-:Y:S04]  /*400f0*/  STL.64 [R1+0x1fd0], R4 ;  /* 0x001fd00401007387 */ /* 0x0003e80000100a00 */
[----:B------:R-:W-:Y:S04]  /*40100*/  STL.64 [R1+0x3ac0], R162 ;  /* 0x003ac0a201007387 */ /* 0x000fe80000100a00 */
[----:B------:R-:W2:Y:S01]  /*40110*/  LDL.LU.64 R64, [R1+0xaf0] ;  /* 0x000af00001407983 */ /* 0x000ea20000300a00 */
[----:B-1----:R-:W-:-:S03]  /*40120*/  IMAD.WIDE R4, R3, 0x4, R126 ;  /* 0x0000000403047825 */ /* 0x002fc600078e027e */
[----:B------:R-:W2:Y:S01]  /*40130*/  LDL.LU.64 R66, [R1+0xae8] ;  /* 0x000ae80001427983 */ /* 0x000ea20000300a00 */
[----:B------:R-:W-:-:S03]  /*40140*/  IMAD.WIDE R230, R3, 0x4, R74 ;  /* 0x0000000403e67825 */ /* 0x000fc600078e024a */
[----:B------:R3:W-:Y:S04]  /*40150*/  STL.64 [R1+0x1fc8], R4 ;  /* 0x001fc80401007387 */ /* 0x0007e80000100a00 */
[----:B------:R-:W2:Y:S04]  /*40160*/  LDL.LU.64 R74, [R1+0xae0] ;  /* 0x000ae000014a7983 */ /* 0x000ea80000300a00 */
[----:B------:R-:W-:Y:S01]  /*40170*/  STL.64 [R1+0x1e70], R230 ;  /* 0x001e70e601007387 */ /* 0x000fe20000100a00 */
[----:B------:R-:W-:-:S03]  /*40180*/  IMAD.WIDE R190, R3, 0x4, R190 ;  /* 0x0000000403be7825 */ /* 0x000fc600078e02be */
[----:B------:R-:W-:Y:S04]  /*40190*/  STL.64 [R1+0x3ac8], R230 ;  /* 0x003ac8e601007387 */ /* 0x000fe80000100a00 */
[----:B------:R-:W2:Y:S01]  /*401a0*/  LDL.LU.64 R126, [R1+0xad8] ;  /* 0x000ad800017e7983 */ /* 0x000ea20000300a00 */
[----:B---3--:R-:W-:-:S03]  /*401b0*/  IMAD.WIDE R4, R3, 0x4, R172 ;  /* 0x0000000403047825 */ /* 0x008fc600078e02ac */
[----:B------:R-:W3:Y:S04]  /*401c0*/  LDL.LU.64 R172, [R1+0xad0] ;  /* 0x000ad00001ac7983 */ /* 0x000ee80000300a00 */
[----:B------:R1:W-:Y:S04]  /*401d0*/  STL.64 [R1+0x1fc0], R4 ;  /* 0x001fc00401007387 */ /* 0x0003e80000100a00 */
[----:B------:R-:W3:Y:S04]  /*401e0*/  LDL.LU.64 R68, [R1+0xac8] ;  /* 0x000ac80001447983 */ /* 0x000ee80000300a00 */
[----:B------:R-:W-:Y:S01]  /*401f0*/  STL.64 [R1+0x1e78], R190 ;  /* 0x001e78be01007387 */ /* 0x000fe20000100a00 */
[----:B----4-:R-:W-:-:S03]  /*40200*/  IMAD.WIDE R6, R3, 0x4, R128 ;  /* 0x0000000403067825 */ /* 0x010fc600078e0280 */
[----:B------:R-:W-:Y:S04]  /*40210*/  STL.64 [R1+0x3ad0], R190 ;  /* 0x003ad0be01007387 */ /* 0x000fe80000100a00 */
[----:B------:R-:W4:Y:S04]  /*40220*/  LDL.LU.64 R128, [R1+0xac0] ;  /* 0x000ac00001807983 */ /* 0x000f280000300a00 */
[----:B------:R-:W-:Y:S01]  /*40230*/  STL.64 [R1+0x1fb8], R6 ;  /* 0x001fb80601007387 */ /* 0x000fe20000100a00 */
[----:B-1----:R-:W-:-:S04]  /*40240*/  IMAD.WIDE R4, R3, 0x4, R72 ;  /* 0x0000000403047825 */ /* 0x002fc800078e0248 */
[C---:B------:R-:W-:Y:S01]  /*40250*/  IMAD.WIDE R30, R3.reuse, 0x4, R122 ;  /* 0x00000004031e7825 */ /* 0x040fe200078e027a */
[----:B------:R1:W-:Y:S04]  /*40260*/  STL.64 [R1+0x1fb0], R4 ;  /* 0x001fb00401007387 */ /* 0x0003e80000100a00 */
[----:B------:R-:W4:Y:S04]  /*40270*/  LDL.LU.64 R122, [R1+0xab8] ;  /* 0x000ab800017a7983 */ /* 0x000f280000300a00 */
[----:B------:R-:W-:Y:S01]  /*40280*/  STL.64 [R1+0x1fa8], R30 ;  /* 0x001fa81e01007387 */ /* 0x000fe20000100a00 */
[----:B-1----:R-:W-:-:S05]  /*40290*/  IMAD.WIDE R4, R3, 0x4, R168 ;  /* 0x0000000403047825 */ /* 0x002fca00078e02a8 */
[----:B------:R1:W-:Y:S04]  /*402a0*/  STL.64 [R1+0x1f90], R4 ;  /* 0x001f900401007387 */ /* 0x0003e80000100a00 */
[----:B------:R-:W-:Y:S01]  /*402b0*/  STL.64 [R1+0x3ad8], R30 ;  /* 0x003ad81e01007387 */ /* 0x000fe20000100a00 */
[----:B------:R-:W-:-:S04]  /*402c0*/  IMAD.WIDE R228, R3, 0x4, R124 ;  /* 0x0000000403e47825 */ /* 0x000fc800078e027c */
[C---:B-1----:R-:W-:Y:S02]  /*402d0*/  IMAD.WIDE R4, R3.reuse, 0x4, R170 ;  /* 0x0000000403047825 */ /* 0x042fe400078e02aa */
[----:B------:R-:W4:Y:S04]  /*402e0*/  LDL.LU.64 R170, [R1+0xab0] ;  /* 0x000ab00001aa7983 */ /* 0x000f280000300a00 */
[----:B------:R-:W4:Y:S04]  /*402f0*/  LDL.LU.64 R70, [R1+0xaa8] ;  /* 0x000aa80001467983 */ /* 0x000f280000300a00 */
[----:B------:R2:W-:Y:S04]  /*40300*/  STL.64 [R1+0x1f88], R4 ;  /* 0x001f880401007387 */ /* 0x0005e80000100a00 */
[----:B------:R-:W4:Y:S04]  /*40310*/  LDL.LU.64 R72, [R1+0xaa0] ;  /* 0x000aa00001487983 */ /* 0x000f280000300a00 */
[----:B------:R-:W4:Y:S01]  /*40320*/  LDL.LU.64 R124, [R1+0xa98] ;  /* 0x000a9800017c7983 */ /* 0x000f220000300a00 */
[----:B------:R-:W-:-:S03]  /*40330*/  IMAD.WIDE R184, R3, 0x4, R184 ;  /* 0x0000000403b87825 */ /* 0x000fc600078e02b8 */
[----:B------:R-:W4:Y:S04]  /*40340*/  LDL.LU.64 R168, [R1+0xa90] ;  /* 0x000a900001a87983 */ /* 0x000f280000300a00 */
[----:B------:R-:W-:Y:S04]  /*40350*/  STL.64 [R1+0x1fa0], R228 ;  /* 0x001fa0e401007387 */ /* 0x000fe80000100a00 */
[----:B------:R-:W-:Y:S01]  /*40360*/  STL.64 [R1+0x3ae0], R228 ;  /* 0x003ae0e401007387 */ /* 0x000fe20000100a00 */
[----:B--2---:R-:W-:-:S03]  /*40370*/  IMAD.WIDE R4, R3, 0x4, R120 ;  /* 0x0000000403047825 */ /* 0x004fc600078e0278 */
[----:B------:R-:W2:Y:S04]  /*40380*/  LDL.LU.64 R120, [R1+0xa88] ;  /* 0x000a880001787983 */ /* 0x000ea80000300a00 */
[----:B------:R-:W-:Y:S04]  /*40390*/  STL.64 [R1+0x1f98], R184 ;  /* 0x001f98b801007387 */ /* 0x000fe80000100a00 */
[----:B------:R1:W-:Y:S01]  /*403a0*/  STL.64 [R1+0x1f80], R4 ;  /* 0x001f800401007387 */ /* 0x0003e20000100a00 */
[----:B------:R-:W-:-:S03]  /*403b0*/  IMAD.WIDE R6, R3, 0x4, R64 ;  /* 0x0000000403067825 */ /* 0x000fc600078e0240 */
[----:B------:R-:W-:Y:S04]  /*403c0*/  STL.64 [R1+0x3ae8], R184 ;  /* 0x003ae8b801007387 */ /* 0x000fe80000100a00 */
[----:B------:R-:W-:Y:S01]  /*403d0*/  STL.64 [R1+0x1f78], R6 ;  /* 0x001f780601007387 */ /* 0x000fe20000100a00 */
[----:B-1----:R-:W-:-:S04]  /*403e0*/  IMAD.WIDE R4, R3, 0x4, R66 ;  /* 0x0000000403047825 */ /* 0x002fc800078e0242 */
[C---:B------:R-:W-:Y:S02]  /*403f0*/  IMAD.WIDE R192, R3.reuse, 0x4, R74 ;  /* 0x0000000403c07825 */ /* 0x040fe400078e024a */
[----:B------:R-:W2:Y:S04]  /*40400*/  LDL.LU.64 R74, [R1+0xa80] ;  /* 0x000a8000014a7983 */ /* 0x000ea80000300a00 */
[----:B------:R3:W-:Y:S01]  /*40410*/  STL.64 [R1+0x1f70], R4 ;  /* 0x001f700401007387 */ /* 0x0007e20000100a00 */
[----:B------:R-:W-:-:S03]  /*40420*/  IMAD.WIDE R234, R3, 0x4, R126 ;  /* 0x0000000403ea7825 */ /* 0x000fc600078e027e */
[----:B------:R-:W2:Y:S04]  /*40430*/  LDL.LU.64 R126, [R1+0xa78] ;  /* 0x000a7800017e7983 */ /* 0x000ea80000300a00 */
[----:B------:R-:W-:Y:S04]  /*40440*/  STL.64 [R1+0x1f68], R192 ;  /* 0x001f68c001007387 */ /* 0x000fe80000100a00 */
[----:B------:R-:W-:Y:S01]  /*40450*/  STL.64 [R1+0x3af0], R192 ;  /* 0x003af0c001007387 */ /* 0x000fe20000100a00 */
[----:B---3--:R-:W-:-:S05]  /*40460*/  IMAD.WIDE R4, R3, 0x4, R68 ;  /* 0x0000000403047825 */ /* 0x008fca00078e0244 */
[----:B------:R4:W-:Y:S04]  /*40470*/  STL.64 [R1+0x1f50], R4 ;  /* 0x001f500401007387 */ /* 0x0009e80000100a00 */
[----:B------:R-:W3:Y:S04]  /*40480*/  LDL.LU.64 R66, [R1+0xa70] ;  /* 0x000a700001427983 */ /* 0x000ee80000300a00 */
[----:B------:R-:W3:Y:S01]  /*40490*/  LDL.LU.64 R68, [R1+0xa68] ;  /* 0x000a680001447983 */ /* 0x000ee20000300a00 */
[----:B----4-:R-:W-:-:S05]  /*404a0*/  IMAD.WIDE R4, R3, 0x4, R128 ;  /* 0x0000000403047825 */ /* 0x010fca00078e0280 */
[----:B------:R1:W-:Y:S04]  /*404b0*/  STL.64 [R1+0x1f48], R4 ;  /* 0x001f480401007387 */ /* 0x0003e80000100a00 */
[----:B------:R-:W4:Y:S04]  /*404c0*/  LDL.LU.64 R128, [R1+0xa60] ;  /* 0x000a600001807983 */ /* 0x000f280000300a00 */
[----:B------:R-:W-:Y:S04]  /*404d0*/  STL.64 [R1+0x1f60], R234 ;  /* 0x001f60ea01007387 */ /* 0x000fe80000100a00 */
[----:B------:R-:W-:Y:S01]  /*404e0*/  STL.64 [R1+0x3af8], R234 ;  /* 0x003af8ea01007387 */ /* 0x000fe20000100a00 */
[----:B-1----:R-:W-:-:S03]  /*404f0*/  IMAD.WIDE R4, R3, 0x4, R122 ;  /* 0x0000000403047825 */ /* 0x002fc600078e027a */
[----:B------:R-:W3:Y:S01]  /*40500*/  LDL.LU.64 R122, [R1+0xa58] ;  /* 0x000a5800017a7983 */ /* 0x000ee20000300a00 */
[----:B------:R-:W-:-:S05]  /*40510*/  IMAD.WIDE R172, R3, 0x4, R172 ;  /* 0x0000000403ac7825 */ /* 0x000fca00078e02ac */
[----:B------:R-:W-:Y:S04]  /*40520*/  STL.64 [R1+0x1f58], R172 ;  /* 0x001f58ac01007387 */ /* 0x000fe80000100a00 */
[----:B------:R1:W-:Y:S04]  /*40530*/  STL.64 [R1+0x1f40], R4 ;  /* 0x001f400401007387 */ /* 0x0003e80000100a00 */
[----:B------:R-:W-:Y:S01]  /*40540*/  STL.64 [R1+0x3b00], R172 ;  /* 0x003b00ac01007387 */ /* 0x000fe20000100a00 */
[----:B-1----:R-:W-:-:S03]  /*40550*/  IMAD.WIDE R4, R3, 0x4, R170 ;  /* 0x0000000403047825 */ /* 0x002fc600078e02aa */
[----:B------:R-:W3:Y:S04]  /*40560*/  LDL.LU.64 R170, [R1+0xa50] ;  /* 0x000a500001aa7983 */ /* 0x000ee80000300a00 */
[----:B------:R2:W-:Y:S01]  /*40570*/  STL.64 [R1+0x1f38], R4 ;  /* 0x001f380401007387 */ /* 0x0005e20000100a00 */
[----:B------:R-:W-:-:S04]  /*40580*/  IMAD.WIDE R234, R3, 0x4, R70 ;  /* 0x0000000403ea7825 */ /* 0x000fc800078e0246 */
[C---:B------:R-:W-:Y:S02]  /*40590*/  IMAD.WIDE R232, R3.reuse, 0x4, R124 ;  /* 0x0000000403e87825 */ /* 0x040fe400078e027c */
[----:B------:R-:W3:Y:S02]  /*405a0*/  LDL.LU.64 R124, [R1+0xa48] ;  /* 0x000a4800017c7983 */ /* 0x000ee40000300a00 */
[C---:B------:R-:W-:Y:S02]  /*405b0*/  IMAD.WIDE R186, R3.reuse, 0x4, R72 ;  /* 0x0000000403ba7825 */ /* 0x040fe400078e0248 */
[----:B------:R-:W3:Y:S04]  /*405c0*/  LDL.LU.64 R70, [R1+0xa40] ;  /* 0x000a400001467983 */ /* 0x000ee80000300a00 */
[----:B------:R-:W-:Y:S04]  /*405d0*/  STL.64 [R1+0x1f30], R234 ;  /* 0x001f30ea01007387 */ /* 0x000fe80000100a00 */
[----:B------:R-:W-:Y:S01]  /*405e0*/  STL.64 [R1+0x3b40], R234 ;  /* 0x003b40ea01007387 */ /* 0x000fe20000100a00 */
[----:B------:R-:W-:-:S04]  /*405f0*/  IMAD.WIDE R168, R3, 0x4, R168 ;  /* 0x0000000403a87825 */ /* 0x000fc800078e02a8 */
[C---:B--2---:R-:W-:Y:S02]  /*40600*/  IMAD.WIDE R4, R3.reuse, 0x4, R120 ;  /* 0x0000000403047825 */ /* 0x044fe400078e0278 */
[----:B------:R-:W2:Y:S04]  /*40610*/  LDL.LU.64 R120, [R1+0xa38] ;  /* 0x000a380001787983 */ /* 0x000ea80000300a00 */
[----:B------:R-:W-:Y:S04]  /*40620*/  STL.64 [R1+0x1f28], R186 ;  /* 0x001f28ba01007387 */ /* 0x000fe80000100a00 */
[----:B------:R1:W-:Y:S04]  /*40630*/  STL.64 [R1+0x1f10], R4 ;  /* 0x001f100401007387 */ /* 0x0003e80000100a00 */
[----:B------:R-:W-:Y:S04]  /*40640*/  STL.64 [R1+0x3b08], R186 ;  /* 0x003b08ba01007387 */ /* 0x000fe80000100a00 */
[----:B------:R-:W-:Y:S04]  /*40650*/  STL.64 [R1+0x1f20], R232 ;  /* 0x001f20e801007387 */ /* 0x000fe80000100a00 */
[----:B------:R-:W-:Y:S01]  /*40660*/  STL.64 [R1+0x3b10], R232 ;  /* 0x003b10e801007387 */ /* 0x000fe20000100a00 */
[----:B-1----:R-:W-:-:S05]  /*40670*/  IMAD.WIDE R4, R3, 0x4, R74 ;  /* 0x0000000403047825 */ /* 0x002fca00078e024a */
[----:B------:R1:W-:Y:S04]  /*40680*/  STL.64 [R1+0x1f08], R4 ;  /* 0x001f080401007387 */ /* 0x0003e80000100a00 */
[----:B------:R-:W2:Y:S01]  /*40690*/  LDL.LU.64 R64, [R1+0xa30] ;  /* 0x000a300001407983 */ /* 0x000ea20000300a00 */
[----:B-1----:R-:W-:-:S03]  /*406a0*/  IMAD.WIDE R4, R3, 0x4, R126 ;  /* 0x0000000403047825 */ /* 0x002fc600078e027e */
[----:B------:R-:W2:Y:S04]  /*406b0*/  LDL.LU.64 R126, [R1+0xa28] ;  /* 0x000a2800017e7983 */ /* 0x000ea80000300a00 */
[----:B------:R1:W-:Y:S04]  /*406c0*/  STL.64 [R1+0x1f00], R4 ;  /* 0x001f000401007387 */ /* 0x0003e80000100a00 */
[----:B------:R-:W2:Y:S04]  /*406d0*/  LDL.LU.64 R72, [R1+0xa20] ;  /* 0x000a200001487983 */ /* 0x000ea80000300a00 */
[----:B------:R-:W2:Y:S04]  /*406e0*/  LDL.LU.64 R74, [R1+0xa18] ;  /* 0x000a1800014a7983 */ /* 0x000ea80000300a00 */
[----:B------:R-:W-:Y:S04]  /*406f0*/  STL.64 [R1+0x1f18], R168 ;  /* 0x001f18a801007387 */ /* 0x000fe80000100a00 */
[----:B------:R-:W-:Y:S01]  /*40700*/  STL.64 [R1+0x3b18], R168 ;  /* 0x003b18a801007387 */ /* 0x000fe20000100a00 */
[----:B----4-:R-:W-:-:S03]  /*40710*/  IMAD.WIDE R174, R3, 0x4, R128 ;  /* 0x0000000403ae7825 */ /* 0x010fc600078e0280 */
[----:B------:R-:W4:Y:S01]  /*40720*/  LDL.LU.64 R128, [R1+0xa10] ;  /* 0x000a100001807983 */ /* 0x000f220000300a00 */
[----:B---3--:R-:W-:-:S03]  /*40730*/  IMAD.WIDE R238, R3, 0x4, R122 ;  /* 0x0000000403ee7825 */ /* 0x008fc600078e027a */
[----:B------:R-:W3:Y:S01]  /*40740*/  LDL.LU.64 R122, [R1+0xa08] ;  /* 0x000a0800017a7983 */ /* 0x000ee20000300a00 */
[----:B------:R-:W-:-:S04]  /*40750*/  IMAD.WIDE R234, R3, 0x4, R66 ;  /* 0x0000000403ea7825 */ /* 0x000fc800078e0242 */
[C---:B------:R-:W-:Y:S01]  /*40760*/  IMAD.WIDE R232, R3.reuse, 0x4, R68 ;  /* 0x0000000403e87825 */ /* 0x040fe200078e0244 */
[----:B------:R-:W-:Y:S04]  /*40770*/  STL.64 [R1+0x1ef8], R234 ;  /* 0x001ef8ea01007387 */ /* 0x000fe80000100a00 */
[----:B------:R-:W-:Y:S04]  /*40780*/  STL.64 [R1+0x3c38], R234 ;  /* 0x003c38ea01007387 */ /* 0x000fe80000100a00 */
[----:B------:R-:W4:Y:S04]  /*40790*/  LDL.LU.64 R66, [R1+0xa00] ;  /* 0x000a000001427983 */ /* 0x000f280000300a00 */
[----:B------:R-:W-:Y:S04]  /*407a0*/  STL.64 [R1+0x1ef0], R232 ;  /* 0x001ef0e801007387 */ /* 0x000fe80000100a00 */
[----:B------:R-:W-:Y:S01]  /*407b0*/  STL.64 [R1+0x3b48], R232 ;  /* 0x003b48e801007387 */ /* 0x000fe20000100a00 */
[----:B-1----:R-:W-:-:S03]  /*407c0*/  IMAD.WIDE R4, R3, 0x4, R124 ;  /* 0x0000000403047825 */ /* 0x002fc600078e027c */
[----:B------:R-:W4:Y:S04]  /*407d0*/  LDL.LU.64 R124, [R1+0x9f8] ;  /* 0x0009f800017c7983 */ /* 0x000f280000300a00 */
[----:B------:R-:W-:Y:S04]  /*407e0*/  STL.64 [R1+0x1ee8], R174 ;  /* 0x001ee8ae01007387 */ /* 0x000fe80000100a00 */
[----:B------:R1:W-:Y:S04]  /*407f0*/  STL.64 [R1+0x1ed0], R4 ;  /* 0x001ed00401007387 */ /* 0x0003e80000100a00 */
[----:B------:R-:W-:Y:S04]  /*40800*/  STL.64 [R1+0x3b20], R174 ;  /* 0x003b20ae01007387 */ /* 0x000fe80000100a00 */
[----:B------:R-:W-:Y:S01]  /*40810*/  STL.64 [R1+0x1ee0], R238 ;  /* 0x001ee0ee01007387 */ /* 0x000fe20000100a00 */
[----:B-1----:R-:W-:-:S03]  /*40820*/  IMAD.WIDE R4, R3, 0x4, R70 ;  /* 0x0000000403047825 */ /* 0x002fc600078e0246 */
[----:B------:R-:W-:Y:S04]  /*40830*/  STL.64 [R1+0x3b28], R238 ;  /* 0x003b28ee01007387 */ /* 0x000fe80000100a00 */
[----:B------:R2:W-:Y:S01]  /*40840*/  STL.64 [R1+0x1ec8], R4 ;  /* 0x001ec80401007387 */ /* 0x0005e20000100a00 */
[----:B------:R-:W-:-:S03]  /*40850*/  IMAD.WIDE R170, R3, 0x4, R170 ;  /* 0x0000000403aa7825 */ /* 0x000fc600078e02aa */
[----:B------:R-:W4:Y:S04]  /*40860*/  LDL.LU.64 R60, [R1+0x9f0] ;  /* 0x0009f000013c7983 */ /* 0x000f280000300a00 */
[----:B------:R-:W4:Y:S01]  /*40870*/  LDL.LU.64 R68, [R1+0x9e8] ;  /* 0x0009e80001447983 */ /* 0x000f220000300a00 */
[----:B--2---:R-:W-:-:S05]  /*40880*/  IMAD.WIDE R4, R3, 0x4, R120 ;  /* 0x0000000403047825 */ /* 0x004fca00078e0278 */
[----:B------:R3:W-:Y:S04]  /*40890*/  STL.64 [R1+0x1ec0], R4 ;  /* 0x001ec00401007387 */ /* 0x0007e80000100a00 */
[----:B------:R-:W2:Y:S04]  /*408a0*/  LDL.LU.64 R70, [R1+0x9e0] ;  /* 0x0009e00001467983 */ /* 0x000ea80000300a00 */
[----:B------:R-:W2:Y:S04]  /*408b0*/  LDL.LU.64 R120, [R1+0x9d8] ;  /* 0x0009d80001787983 */ /* 0x000ea80000300a00 */
[----:B------:R-:W-:Y:S04]  /*408c0*/  STL.64 [R1+0x1ed8], R170 ;  /* 0x001ed8aa01007387 */ /* 0x000fe80000100a00 */
[----:B------:R-:W-:Y:S01]  /*408d0*/  STL.64 [R1+0x3b30], R170 ;  /* 0x003b30aa01007387 */ /* 0x000fe20000100a00 */
[----:B------:R-:W-:-:S04]  /*408e0*/  IMAD.WIDE R232, R3, 0x4, R64 ;  /* 0x0000000403e87825 */ /* 0x000fc800078e0240 */
[C---:B------:R-:W-:Y:S02]  /*408f0*/  IMAD.WIDE R230, R3.reuse, 0x4, R126 ;  /* 0x0000000403e67825 */ /* 0x040fe400078e027e */
[----:B------:R-:W2:Y:S02]  /*40900*/  LDL.LU.64 R126, [R1+0x9d0] ;  /* 0x0009d000017e7983 */ /* 0x000ea40000300a00 */
[C---:B------:R-:W-:Y:S02]  /*40910*/  IMAD.WIDE R164, R3.reuse, 0x4, R72 ;  /* 0x0000000403a47825 */ /* 0x040fe400078e0248 */
[----:B------:R-:W2:Y:S02]  /*40920*/  LDL.LU.64 R72, [R1+0x9c8] ;  /* 0x0009c80001487983 */ /* 0x000ea40000300a00 */
[C---:B------:R-:W-:Y:S02]  /*40930*/  IMAD.WIDE R236, R3.reuse, 0x4, R74 ;  /* 0x0000000403ec7825 */ /* 0x040fe400078e024a */
[----:B------:R-:W-:Y:S04]  /*40940*/  STL.64 [R1+0x1eb8], R232 ;  /* 0x001eb8e801007387 */ /* 0x000fe80000100a00 */
[----:B------:R-:W-:Y:S04]  /*40950*/  STL.64 [R1+0x3c40], R232 ;  /* 0x003c40e801007387 */ /* 0x000fe80000100a00 */
[----:B------:R-:W2:Y:S04]  /*40960*/  LDL.LU.64 R74, [R1+0x9c0] ;  /* 0x0009c000014a7983 */ /* 0x000ea80000300a00 */
[----:B------:R-:W-:Y:S04]  /*40970*/  STL.64 [R1+0x1eb0], R230 ;  /* 0x001eb0e601007387 */ /* 0x000fe80000100a00 */
[----:B------:R-:W-:Y:S01]  /*40980*/  STL.64 [R1+0x3b50], R230 ;  /* 0x003b50e601007387 */ /* 0x000fe20000100a00 */
[----:B---3--:R-:W-:-:S03]  /*40990*/  IMAD.WIDE R4, R3, 0x4, R122 ;  /* 0x0000000403047825 */ /* 0x008fc600078e027a */
[----:B------:R-:W3:Y:S04]  /*409a0*/  LDL.LU.64 R122, [R1+0x9b8] ;  /* 0x0009b800017a7983 */ /* 0x000ee80000300a00 */
[----:B------:R-:W-:Y:S04]  /*409b0*/  STL.64 [R1+0x1ea8], R164 ;  /* 0x001ea8a401007387 */ /* 0x000fe80000100a00 */
[----:B------:R4:W-:Y:S04]  /*409c0*/  STL.64 [R1+0x1e90], R4 ;  /* 0x001e900401007387 */ /* 0x0009e80000100a00 */
[----:B------:R-:W-:Y:S04]  /*409d0*/  STL.64 [R1+0x3b38], R164 ;  /* 0x003b38a401007387 */ /* 0x000fe80000100a00 */
[----:B------:R-:W-:Y:S01]  /*409e0*/  STL.64 [R1+0x1ea0], R236 ;  /* 0x001ea0ec01007387 */ /* 0x000fe20000100a00 */
[----:B----4-:R-:W-:-:S03]  /*409f0*/  IMAD.WIDE R4, R3, 0x4, R66 ;  /* 0x0000000403047825 */ /* 0x010fc600078e0242 */
[----:B------:R-:W-:Y:S04]  /*40a00*/  STL.64 [R1+0x3b58], R236 ;  /* 0x003b58ec01007387 */ /* 0x000fe80000100a00 */
[----:B------:R1:W-:Y:S01]  /*40a10*/  STL.64 [R1+0x1e88], R4 ;  /* 0x001e880401007387 */ /* 0x0003e20000100a00 */
[----:B------:R-:W-:-:S03]  /*40a20*/  IMAD.WIDE R128, R3, 0x4, R128 ;  /* 0x0000000403807825 */ /* 0x000fc600078e0280 */
[----:B------:R-:W4:Y:S04]  /*40a30*/  LDL.LU.64 R62, [R1+0x9b0] ;  /* 0x0009b000013e7983 */ /* 0x000f280000300a00 */
[----:B------:R-:W4:Y:S01]  /*40a40*/  LDL.LU.64 R64, [R1+0x9a8] ;  /* 0x0009a80001407983 */ /* 0x000f220000300a00 */
[----:B-1----:R-:W-:-:S05]  /*40a50*/  IMAD.WIDE R4, R3, 0x4, R124 ;  /* 0x0000000403047825 */ /* 0x002fca00078e027c */
[----:B------:R1:W-:Y:S04]  /*40a60*/  STL.64 [R1+0x1e80], R4 ;  /* 0x001e800401007387 */ /* 0x0003e80000100a00 */
[----:B------:R-:W4:Y:S04]  /*40a70*/  LDL.LU.64 R66, [R1+0x9a0] ;  /* 0x0009a00001427983 */ /* 0x000f280000300a00 */
[----:B------:R-:W4:Y:S04]  /*40a80*/  LDL.LU.64 R124, [R1+0x998] ;  /* 0x00099800017c7983 */ /* 0x000f280000300a00 */
[----:B------:R-:W-:Y:S04]  /*40a90*/  STL.64 [R1+0x1e98], R128 ;  /* 0x001e988001007387 */ /* 0x000fe80000100a00 */
[----:B------:R-:W-:Y:S01]  /*40aa0*/  STL.64 [R1+0x3b60], R128 ;  /* 0x003b608001007387 */ /* 0x000fe20000100a00 */
[----:B------:R-:W-:-:S04]  /*40ab0*/  IMAD.WIDE R230, R3, 0x4, R60 ;  /* 0x0000000403e67825 */ /* 0x000fc800078e023c */
[----:B------:R-:W-:-:S04]  /*40ac0*/  IMAD.WIDE R228, R3, 0x4, R68 ;  /* 0x0000000403e47825 */ /* 0x000fc800078e0244 */
[C---:B--2---:R-:W-:Y:S02]  /*40ad0*/  IMAD.WIDE R42, R3.reuse, 0x4, R120 ;  /* 0x00000004032a7825 */ /* 0x044fe400078e0278 */
[----:B------:R-:W2:Y:S02]  /*40ae0*/  LDL.LU.64 R120, [R1+0x988] ;  /* 0x0009880001787983 */ /* 0x000ea40000300a00 */
[C---:B------:R-:W-:Y:S02]  /*40af0*/  IMAD.WIDE R160, R3.reuse, 0x4, R70 ;  /* 0x0000000403a07825 */ /* 0x040fe400078e0246 */
[----:B------:R-:W-:Y:S04]  /*40b00*/  STL.64 [R1+0x2e28], R230 ;  /* 0x002e28e601007387 */ /* 0x000fe80000100a00 */
[----:B------:R-:W-:Y:S04]  /*40b10*/  STL.64 [R1+0x3c48], R230 ;  /* 0x003c48e601007387 */ /* 0x000fe80000100a00 */
[----:B------:R-:W2:Y:S04]  /*40b20*/  LDL.LU.64 R68, [R1+0x980] ;  /* 0x0009800001447983 */ /* 0x000ea80000300a00 */
[----:B------:R-:W-:Y:S04]  /*40b30*/  STL.64 [R1+0x2e20], R228 ;  /* 0x002e20e401007387 */ /* 0x000fe80000100a00 */
[----:B------:R-:W-:Y:S04]  /*40b40*/  STL.64 [R1+0x3b68], R228 ;  /* 0x003b68e401007387 */ /* 0x000fe80000100a00 */
[----:B------:R-:W2:Y:S04]  /*40b50*/  LDL.LU.64 R70, [R1+0x968] ;  /* 0x0009680001467983 */ /* 0x000ea80000300a00 */
[----:B------:R-:W-:Y:S01]  /*40b60*/  STL.64 [R1+0x2e18], R160 ;  /* 0x002e18a001007387 */ /* 0x000fe20000100a00 */
[----:B-1----:R-:W-:-:S05]  /*40b70*/  IMAD.WIDE R4, R3, 0x4, R72 ;  /* 0x0000000403047825 */ /* 0x002fca00078e0248 */
[----:B------:R1:W-:Y:S04]  /*40b80*/  STL.64 [R1+0x2e10], R4 ;  /* 0x002e100401007387 */ /* 0x0003e80000100a00 */
[----:B------:R-:W-:Y:S04]  /*40b90*/  STL.64 [R1+0x3b70], R160 ;  /* 0x003b70a001007387 */ /* 0x000fe80000100a00 */
[----:B------:R-:W2:Y:S01]  /*40ba0*/  LDL.LU.64 R72, [R1+0x960] ;  /* 0x0009600001487983 */ /* 0x000ea20000300a00 */
[----:B-1----:R-:W-:-:S03]  /*40bb0*/  IMAD.WIDE R4, R3, 0x4, R74 ;  /* 0x0000000403047825 */ /* 0x002fc600078e024a */
[----:B------:R-:W-:Y:S04]  /*40bc0*/  STL.64 [R1+0x1e60], R42 ;  /* 0x001e602a01007387 */ /* 0x000fe80000100a00 */
[----:B------:R3:W-:Y:S04]  /*40bd0*/  STL.64 [R1+0x2e08], R4 ;  /* 0x002e080401007387 */ /* 0x0007e80000100a00 */
[----:B------:R-:W-:Y:S04]  /*40be0*/  STL.64 [R1+0x3b78], R42 ;  /* 0x003b782a01007387 */ /* 0x000fe80000100a00 */
[----:B------:R-:W2:Y:S04]  /*40bf0*/  LDL.LU.64 R56, [R1+0x958] ;  /* 0x0009580001387983 */ /* 0x000ea80000300a00 */
[----:B------:R-:W2:Y:S01]  /*40c00*/  LDL.LU.64 R74, [R1+0x950] ;  /* 0x00095000014a7983 */ /* 0x000ea20000300a00 */
[----:B---3--:R-:W-:-:S05]  /*40c10*/  IMAD.WIDE R4, R3, 0x4, R122 ;  /* 0x0000000403047825 */ /* 0x008fca00078e027a */
[----:B------:R4:W-:Y:S04]  /*40c20*/  STL.64 [R1+0x2e00], R4 ;  /* 0x002e000401007387 */ /* 0x0009e80000100a00 */
[----:B------:R-:W3:Y:S01]  /*40c30*/  LDL.LU.64 R122, [R1+0x948] ;  /* 0x00094800017a7983 */ /* 0x000ee20000300a00 */
[----:B------:R-:W-:-:S05]  /*40c40*/  IMAD.WIDE R126, R3, 0x4, R126 ;  /* 0x00000004037e7825 */ /* 0x000fca00078e027e */
[----:B------:R-:W-:Y:S04]  /*40c50*/  STL.64 [R1+0x1e58], R126 ;  /* 0x001e587e01007387 */ /* 0x000fe80000100a00 */
[----:B------:R-:W-:Y:S04]  /*40c60*/  STL.64 [R1+0x3b80], R126 ;  /* 0x003b807e01007387 */ /* 0x000fe80000100a00 */
[----:B------:R-:W3:Y:S01]  /*40c70*/  LDL.LU.64 R58, [R1+0x938] ;  /* 0x00093800013a7983 */ /* 0x000ee20000300a00 */
[----:B----4-:R-:W-:-:S04]  /*40c80*/  IMAD.WIDE R4, R3, 0x4, R62 ;  /* 0x0000000403047825 */ /* 0x010fc800078e023e */
[C---:B------:R-:W-:Y:S01]  /*40c90*/  IMAD.WIDE R226, R3.reuse, 0x4, R64 ;  /* 0x0000000403e27825 */ /* 0x040fe200078e0240 */
[----:B------:R2:W-:Y:S04]  /*40ca0*/  STL.64 [R1+0x2df8], R4 ;  /* 0x002df80401007387 */ /* 0x0005e80000100a00 */
[----:B------:R-:W4:Y:S01]  /*40cb0*/  LDL.LU.64 R60, [R1+0x930] ;  /* 0x00093000013c7983 */ /* 0x000f220000300a00 */
[----:B------:R-:W-:-:S04]  /*40cc0*/  IMAD.WIDE R40, R3, 0x4, R124 ;  /* 0x0000000403287825 */ /* 0x000fc800078e027c */
[C---:B------:R-:W-:Y:S02]  /*40cd0*/  IMAD.WIDE R124, R3.reuse, 0x4, R242 ;  /* 0x00000004037c7825 */ /* 0x040fe400078e02f2 */
[----:B------:R-:W4:Y:S02]  /*40ce0*/  LDL.LU.64 R242, [R1+0x3d48] ;  /* 0x003d480001f27983 */ /* 0x000f240000300a00 */
[C---:B------:R-:W-:Y:S02]  /*40cf0*/  IMAD.WIDE R156, R3.reuse, 0x4, R66 ;  /* 0x00000004039c7825 */ /* 0x040fe400078e0242 */
[----:B------:R-:W4:Y:S04]  /*40d00*/  LDL.LU.64 R62, [R1+0x928] ;  /* 0x00092800013e7983 */ /* 0x000f280000300a00 */
[----:B------:R-:W-:Y:S04]  /*40d10*/  STL.64 [R1+0x2df0], R226 ;  /* 0x002df0e201007387 */ /* 0x000fe80000100a00 */
[----:B------:R-:W-:Y:S04]  /*40d20*/  STL.64 [R1+0x3b88], R226 ;  /* 0x003b88e201007387 */ /* 0x000fe80000100a00 */
[----:B------:R-:W4:Y:S04]  /*40d30*/  LDL.LU.64 R64, [R1+0x920] ;  /* 0x0009200001407983 */ /* 0x000f280000300a00 */
[----:B------:R-:W4:Y:S01]  /*40d40*/  LDL.LU.64 R66, [R1+0x908] ;  /* 0x0009080001427983 */ /* 0x000f220000300a00 */
[----:B--2---:R-:W-:-:S05]  /*40d50*/  IMAD.WIDE R4, R3, 0x4, R120 ;  /* 0x0000000403047825 */ /* 0x004fca00078e0278 */
[----:B------:R1:W-:Y:S04]  /*40d60*/  STL.64 [R1+0x2dd0], R4 ;  /* 0x002dd00401007387 */ /* 0x0003e80000100a00 */
[----:B------:R-:W2:Y:S04]  /*40d70*/  LDL.LU.64 R120, [R1+0x900] ;  /* 0x0009000001787983 */ /* 0x000ea80000300a00 */
[----:B------:R-:W-:Y:S01]  /*40d80*/  STL.64 [R1+0x2de8], R156 ;  /* 0x002de89c01007387 */ /* 0x000fe20000100a00 */
[----:B-1----:R-:W-:-:S03]  /*40d90*/  IMAD.WIDE R4, R3, 0x4, R68 ;  /* 0x0000000403047825 */ /* 0x002fc600078e0244 */
[----:B------:R-:W-:Y:S04]  /*40da0*/  STL.64 [R1+0x3b90], R156 ;  /* 0x003b909c01007387 */ /* 0x000fe80000100a00 */
[----:B------:R-:W2:Y:S04]  /*40db0*/  LDL.LU.64 R68, [R1+0x8e8] ;  /* 0x0008e80001447983 */ /* 0x000ea80000300a00 */
[----:B------:R-:W-:Y:S04]  /*40dc0*/  STL.64 [R1+0x2de0], R40 ;  /* 0x002de02801007387 */ /* 0x000fe80000100a00 */
[----:B------:R1:W-:Y:S04]  /*40dd0*/  STL.64 [R1+0x2dc8], R4 ;  /* 0x002dc80401007387 */ /* 0x0003e80000100a00 */
[----:B------:R-:W-:Y:S01]  /*40de0*/  STL.64 [R1+0x3b98], R40 ;  /* 0x003b982801007387 */ /* 0x000fe20000100a00 */
[----:B-1----:R-:W-:-:S03]  /*40df0*/  IMAD.WIDE R4, R3, 0x4, R70 ;  /* 0x0000000403047825 */ /* 0x002fc600078e0246 */
[----:B------:R-:W2:Y:S04]  /*40e00*/  LDL.LU.64 R70, [R1+0x8e0] ;  /* 0x0008e00001467983 */ /* 0x000ea80000300a00 */
[----:B------:R-:W-:Y:S04]  /*40e10*/  STL.64 [R1+0x2dd8], R124 ;  /* 0x002dd87c01007387 */ /* 0x000fe80000100a00 */
[----:B------:R1:W-:Y:S04]  /*40e20*/  STL.64 [R1+0x2dc0], R4 ;  /* 0x002dc00401007387 */ /* 0x0003e80000100a00 */
[----:B------:R-:W-:Y:S01]  /*40e30*/  STL.64 [R1+0x3ba0], R124 ;  /* 0x003ba07c01007387 */ /* 0x000fe20000100a00 */
[----:B-1----:R-:W-:-:S03]  /*40e40*/  IMAD.WIDE R4, R3, 0x4, R72 ;  /* 0x0000000403047825 */ /* 0x002fc600078e0248 */
[----:B------:R-:W2:Y:S04]  /*40e50*/  LDL.LU.64 R72, [R1+0x8d8] ;  /* 0x0008d80001487983 */ /* 0x000ea80000300a00 */
[----:B------:R1:W-:Y:S01]  /*40e60*/  STL.64 [R1+0x2db8], R4 ;  /* 0x002db80401007387 */ /* 0x0003e20000100a00 */
[----:B------:R-:W-:-:S03]  /*40e70*/  IMAD.WIDE R26, R3, 0x4, R74 ;  /* 0x00000004031a7825 */ /* 0x000fc600078e024a */
[----:B------:R-:W2:Y:S01]  /*40e80*/  LDL.LU.64 R74, [R1+0x8d0] ;  /* 0x0008d000014a7983 */ /* 0x000ea20000300a00 */
[----:B---3--:R-:W-:-:S04]  /*40e90*/  IMAD.WIDE R78, R3, 0x4, R122 ;  /* 0x00000004034e7825 */ /* 0x008fc800078e027a */
[C---:B------:R-:W-:Y:S02]  /*40ea0*/  IMAD.WIDE R122, R3.reuse, 0x4, R180 ;  /* 0x00000004037a7825 */ /* 0x040fe400078e02b4 */
[----:B------:R-:W3:Y:S02]  /*40eb0*/  LDL.LU.64 R180, [R1+0x3d40] ;  /* 0x003d400001b47983 */ /* 0x000ee40000300a00 */
[----:B------:R-:W-:-:S05]  /*40ec0*/  IMAD.WIDE R224, R3, 0x4, R56 ;  /* 0x0000000403e07825 */ /* 0x000fca00078e0238 */
[----:B------:R-:W-:Y:S01]  /*40ed0*/  STL.64 [R1+0x2db0], R224 ;  /* 0x002db0e001007387 */ /* 0x000fe20000100a00 */
[----:B-1----:R-:W-:-:S03]  /*40ee0*/  IMAD.WIDE R4, R3, 0x4, R58 ;  /* 0x0000000403047825 */ /* 0x002fc600078e023a */
[----:B------:R-:W-:Y:S04]  /*40ef0*/  STL.64 [R1+0x3ba8], R224 ;  /* 0x003ba8e001007387 */ /* 0x000fe80000100a00 */
[----:B------:R-:W-:Y:S04]  /*40f00*/  STL.64 [R1+0x2da8], R26 ;  /* 0x002da81a01007387 */ /* 0x000fe80000100a00 */
[----:B------:R-:W-:Y:S04]  /*40f10*/  STL.64 [R1+0x3bb0], R26 ;  /* 0x003bb01a01007387 */ /* 0x000fe80000100a00 */
[----:B------:R4:W-:Y:S04]  /*40f20*/  STL.64 [R1+0x2d90], R4 ;  /* 0x002d900401007387 */ /* 0x0009e80000100a00 */
[----:B------:R-:W-:Y:S04]  /*40f30*/  STL.64 [R1+0x2da0], R78 ;  /* 0x002da04e01007387 */ /* 0x000fe80000100a00 */
[----:B------:R-:W-:Y:S01]  /*40f40*/  STL.64 [R1+0x3bb8], R78 ;  /* 0x003bb84e01007387 */ /* 0x000fe20000100a00 */
[----:B----4-:R-:W-:-:S05]  /*40f50*/  IMAD.WIDE R4, R3, 0x4, R60 ;  /* 0x0000000403047825 */ /* 0x010fca00078e023c */
[----:B------:R1:W-:Y:S04]  /*40f60*/  STL.64 [R1+0x2d88], R4 ;  /* 0x002d880401007387 */ /* 0x0003e80000100a00 */
[----:B------:R-:W-:Y:S04]  /*40f70*/  STL.64 [R1+0x2d98], R122 ;  /* 0x002d987a01007387 */ /* 0x000fe80000100a00 */
[----:B------:R-:W-:Y:S01]  /*40f80*/  STL.64 [R1+0x3bc0], R122 ;  /* 0x003bc07a01007387 */ /* 0x000fe20000100a00 */
[----:B-1----:R-:W-:-:S05]  /*40f90*/  IMAD.WIDE R4, R3, 0x4, R62 ;  /* 0x0000000403047825 */ /* 0x002fca00078e023e */
[----:B------:R1:W-:Y:S02]  /*40fa0*/  STL.64 [R1+0x2d80], R4 ;  /* 0x002d800401007387 */ /* 0x0003e40000100a00 */
[----:B-1----:R-:W-:-:S05]  /*40fb0*/  IMAD.WIDE R4, R3, 0x4, R64 ;  /* 0x0000000403047825 */ /* 0x002fca00078e0240 */
[----:B------:R1:W-:Y:S01]  /*40fc0*/  STL.64 [R1+0x2d78], R4 ;  /* 0x002d780401007387 */ /* 0x0003e20000100a00 */
[----:B--2---:R-:W-:-:S04]  /*40fd0*/  IMAD.WIDE R24, R3, 0x4, R120 ;  /* 0x0000000403187825 */ /* 0x004fc800078e0278 */
[----:B------:R-:W-:-:S04]  /*40fe0*/  IMAD.WIDE R120, R3, 0x4, R178 ;  /* 0x0000000403787825 */ /* 0x000fc800078e02b2 */
[C---:B---3--:R-:W-:Y:S02]  /*40ff0*/  IMAD.WIDE R76, R3.reuse, 0x4, R180 ;  /* 0x00000004034c7825 */ /* 0x048fe400078e02b4 */
[----:B------:R-:W2:Y:S04]  /*41000*/  LDL.LU.64 R180, [R1+0x3d38] ;  /* 0x003d380001b47983 */ /* 0x000ea80000300a00 */
[----:B------:R-:W3:Y:S01]  /*41010*/  LDL.LU.64 R178, [R1+0x3d30] ;  /* 0x003d300001b27983 */ /* 0x000ee20000300a00 */
[----:B------:R-:W-:-:S03]  /*41020*/  IMAD.WIDE R202, R3, 0x4, R66 ;  /* 0x0000000403ca7825 */ /* 0x000fc600078e0242 */
[----:B------:R-:W4:Y:S01]  /*41030*/  LDL.LU.64 R66, [R1+0x8a8] ;  /* 0x0008a80001427983 */ /* 0x000f220000300a00 */
[----:B-1----:R-:W-:-:S03]  /*41040*/  IMAD.WIDE R4, R3, 0x4, R68 ;  /* 0x0000000403047825 */ /* 0x002fc600078e0244 */
[----:B------:R-:W-:Y:S04]  /*41050*/  STL.64 [R1+0x2d70], R202 ;  /* 0x002d70ca01007387 */ /* 0x000fe80000100a00 */
[----:B------:R-:W-:Y:S04]  /*41060*/  STL.64 [R1+0x3bc8], R202 ;  /* 0x003bc8ca01007387 */ /* 0x000fe80000100a00 */
[----:B------:R-:W-:Y:S04]  /*41070*/  STL.64 [R1+0x2d68], R24 ;  /* 0x002d681801007387 */ /* 0x000fe80000100a00 */
[----:B------:R-:W-:Y:S04]  /*41080*/  STL.64 [R1+0x3bd0], R24 ;  /* 0x003bd01801007387 */ /* 0x000fe80000100a00 */
[----:B------:R1:W-:Y:S04]  /*41090*/  STL.64 [R1+0x2d50], R4 ;  /* 0x002d500401007387 */ /* 0x0003e80000100a00 */
[----:B------:R-:W-:Y:S04]  /*410a0*/  STL.64 [R1+0x2d60], R76 ;  /* 0x002d604c01007387 */ /* 0x000fe80000100a00 */
[----:B------:R-:W-:Y:S01]  /*410b0*/  STL.64 [R1+0x3bd8], R76 ;  /* 0x003bd84c01007387 */ /* 0x000fe20000100a00 */
[----:B-1----:R-:W-:-:S05]  /*410c0*/  IMAD.WIDE R4, R3, 0x4, R70 ;  /* 0x0000000403047825 */ /* 0x002fca00078e0246 */
[----:B------:R1:W-:Y:S04]  /*410d0*/  STL.64 [R1+0x2d48], R4 ;  /* 0x002d480401007387 */ /* 0x0003e80000100a00 */
[----:B------:R-:W4:Y:S04]  /*410e0*/  LDL.LU.64 R68, [R1+0x868] ;  /* 0x0008680001447983 */ /* 0x000f280000300a00 */
[----:B------:R-:W-:Y:S01]  /*410f0*/  STL.64 [R1+0x2d58], R120 ;  /* 0x002d587801007387 */ /* 0x000fe20000100a00 */
[----:B-1----:R-:W-:-:S05]  /*41100*/  IMAD.WIDE R4, R3, 0x4, R72 ;  /* 0x0000000403047825 */ /* 0x002fca00078e0248 */
[----:B------:R1:W-:Y:S04]  /*41110*/  STL.64 [R1+0x2d40], R4 ;  /* 0x002d400401007387 */ /* 0x0003e80000100a00 */
[----:B------:R-:W-:Y:S01]  /*41120*/  STL.64 [R1+0x3be0], R120 ;  /* 0x003be07801007387 */ /* 0x000fe20000100a00 */
[----:B-1----:R-:W-:-:S04]  /*41130*/  IMAD.WIDE R4, R3, 0x4, R74 ;  /* 0x0000000403047825 */ /* 0x002fc800078e024a */
[----:B------:R-:W-:-:S04]  /*41140*/  IMAD.WIDE R82, R3, 0x4, R242 ;  /* 0x0000000403527825 */ /* 0x000fc800078e02f2 */
[C---:B---3--:R-:W-:Y:S02]  /*41150*/  IMAD.WIDE R196, R3.reuse, 0x4, R178 ;  /* 0x0000000403c47825 */ /* 0x048fe400078e02b2 */
[----:B------:R-:W3:Y:S04]  /*41160*/  LDL.LU.64 R178, [R1+0x3d28] ;  /* 0x003d280001b27983 */ /* 0x000ee80000300a00 */
[----:B------:R4:W-:Y:S04]  /*41170*/  STL.64 [R1+0x2d38], R4 ;  /* 0x002d380401007387 */ /* 0x0009e80000100a00 */
[----:B------:R-:W3:Y:S04]  /*41180*/  LDL.LU.64 R20, [R1+0x828] ;  /* 0x0008280001147983 */ /* 0x000ee80000300a00 */
[----:B------:R-:W3:Y:S01]  /*41190*/  LDL.LU.64 R22, [R1+0x7e8] ;  /* 0x0007e80001167983 */ /* 0x000ee20000300a00 */
[----:B--2---:R-:W-:-:S03]  /*411a0*/  IMAD.WIDE R166, R3, 0x4, R180 ;  /* 0x0000000403a67825 */ /* 0x004fc600078e02b4 */
[----:B------:R-:W2:Y:S04]  /*411b0*/  LDL.LU.64 R44, [R1+0x7a8] ;  /* 0x0007a800012c7983 */ /* 0x000ea80000300a00 */
[----:B------:R-:W2:Y:S04]  /*411c0*/  LDL.LU.64 R46, [R1+0x758] ;  /* 0x00075800012e7983 */ /* 0x000ea80000300a00 */
[----:B------:R-:W2:Y:S04]  /*411d0*/  LDL.LU.64 R48, [R1+0x718] ;  /* 0x0007180001307983 */ /* 0x000ea80000300a00 */
[----:B------:R-:W2:Y:S04]  /*411e0*/  LDL.LU.64 R72, [R1+0x6d8] ;  /* 0x0006d80001487983 */ /* 0x000ea80000300a00 */
[----:B------:R-:W2:Y:S04]  /*411f0*/  LDL.LU.64 R180, [R1+0x3d20] ;  /* 0x003d200001b47983 */ /* 0x000ea80000300a00 */
[----:B------:R-:W2:Y:S04]  /*41200*/  LDL.LU.64 R50, [R1+0x698] ;  /* 0x0006980001327983 */ /* 0x000ea80000300a00 */
[----:B------:R-:W2:Y:S04]  /*41210*/  LDL.LU.64 R58, [R1+0x658] ;  /* 0x00065800013a7983 */ /* 0x000ea80000300a00 */
[----:B------:R-:W2:Y:S04]  /*41220*/  LDL.LU.64 R242, [R1+0x3d18] ;  /* 0x003d180001f27983 */ /* 0x000ea80000300a00 */
[----:B------:R-:W3:Y:S04]  /*41230*/  LDL.LU.64 R52, [R1+0x618] ;  /* 0x0006180001347983 */ /* 0x000ee80000300a00 */
[----:B------:R-:W3:Y:S04]  /*41240*/  LDL.LU.64 R54, [R1+0x5d8] ;  /* 0x0005d80001367983 */ /* 0x000ee80000300a00 */
[----:B------:R-:W3:Y:S04]  /*41250*/  LDL.LU.64 R60, [R1+0x598] ;  /* 0x00059800013c7983 */ /* 0x000ee80000300a00 */
[----:B------:R-:W3:Y:S01]  /*41260*/  LDL.LU.64 R64, [R1+0x558] ;  /* 0x0005580001407983 */ /* 0x000ee20000300a00 */
[----:B------:R-:W-:-:S03]  /*41270*/  IMAD.WIDE R74, R3, 0x4, R240 ;  /* 0x00000004034a7825 */ /* 0x000fc600078e02f0 */
[----:B------:R-:W3:Y:S04]  /*41280*/  LDL.LU.64 R240, [R1+0x3d10] ;  /* 0x003d100001f07983 */ /* 0x000ee80000300a00 */
[----:B------:R-:W3:Y:S01]  /*41290*/  LDL.LU.64 R70, [R1+0x518] ;  /* 0x0005180001467983 */ /* 0x000ee20000300a00 */
[----:B----4-:R-:W-:-:S03]  /*412a0*/  IMAD.WIDE R4, R3, 0x4, R66 ;  /* 0x0000000403047825 */ /* 0x010fc600078e0242 */
[----:B------:R-:W-:Y:S04]  /*412b0*/  STL.64 [R1+0x2d30], R196 ;  /* 0x002d30c401007387 */ /* 0x000fe80000100a00 */
[----:B------:R-:W-:Y:S04]  /*412c0*/  STL.64 [R1+0x3be8], R196 ;  /* 0x003be8c401007387 */ /* 0x000fe80000100a00 */
[----:B------:R-:W4:Y:S04]  /*412d0*/  LDL.LU.64 R62, [R1+0x4d8] ;  /* 0x0004d800013e7983 */ /* 0x000f280000300a00 */
[----:B------:R-:W-:Y:S04]  /*412e0*/  STL.64 [R1+0x2d28], R166 ;  /* 0x002d28a601007387 */ /* 0x000fe80000100a00 */
[----:B------:R2:W-:Y:S04]  /*412f0*/  STL.64 [R1+0x2d10], R4 ;  /* 0x002d100401007387 */ /* 0x0005e80000100a00 */
[----:B------:R-:W-:Y:S01]  /*41300*/  STL.64 [R1+0x3bf0], R166 ;  /* 0x003bf0a601007387 */ /* 0x000fe20000100a00 */
[----:B--2---:R-:W-:-:S03]  /*41310*/  IMAD.WIDE R4, R3, 0x4, R242 ;  /* 0x0000000403047825 */ /* 0x004fc600078e02f2 */
[----:B------:R-:W2:Y:S04]  /*41320*/  LDL.LU.64 R242, [R1+0x3d08] ;  /* 0x003d080001f27983 */ /* 0x000ea80000300a00 */
[----:B------:R-:W2:Y:S04]  /*41330*/  LDL.LU.64 R66, [R1+0x498] ;  /* 0x0004980001427983 */ /* 0x000ea80000300a00 */
[----:B------:R-:W-:Y:S04]  /*41340*/  STL.64 [R1+0x2d20], R82 ;  /* 0x002d205201007387 */ /* 0x000fe80000100a00 */
[----:B------:R1:W-:Y:S04]  /*41350*/  STL.64 [R1+0x2d08], R4 ;  /* 0x002d080401007387 */ /* 0x0003e80000100a00 */
[----:B------:R-:W-:Y:S04]  /*41360*/  STL.64 [R1+0x3bf8], R82 ;  /* 0x003bf85201007387 */ /* 0x000fe80000100a00 */
[----:B------:R-:W2:Y:S01]  /*41370*/  LDL.LU.64 R56, [R1+0x458] ;  /* 0x0004580001387983 */ /* 0x000ea20000300a00 */
[----:B-1----:R-:W-:-:S03]  /*41380*/  IMAD.WIDE R4, R3, 0x4, R68 ;  /* 0x0000000403047825 */ /* 0x002fc600078e0244 */
[----:B------:R-:W2:Y:S01]  /*41390*/  LDL.LU.64 R68, [R1+0x418] ;  /* 0x0004180001447983 */ /* 0x000ea20000300a00 */
[----:B---3--:R-:W-:-:S03]  /*413a0*/  IMAD.WIDE R8, R3, 0x4, R20 ;  /* 0x0000000403087825 */ /* 0x008fc600078e0214 */
[----:B------:R1:W-:Y:S01]  /*413b0*/  STL.64 [R1+0x2d00], R4 ;  /* 0x002d000401007387 */ /* 0x0003e20000100a00 */
[----:B------:R-:W-:-:S03]  /*413c0*/  IMAD.WIDE R6, R3, 0x4, R44 ;  /* 0x0000000403067825 */ /* 0x000fc600078e022c */
[----:B------:R-:W-:Y:S04]  /*413d0*/  STL.64 [R1+0x2d18], R74 ;  /* 0x002d184a01007387 */ /* 0x000fe80000100a00 */
[----:B------:R-:W-:Y:S01]  /*413e0*/  STL.64 [R1+0x3c00], R74 ;  /* 0x003c004a01007387 */ /* 0x000fe20000100a00 */
[----:B-1----:R-:W-:-:S03]  /*413f0*/  IMAD.WIDE R4, R3, 0x4, R22 ;  /* 0x0000000403047825 */ /* 0x002fc600078e0216 */
[----:B------:R1:W-:Y:S04]  /*41400*/  STL.64 [R1+0x2cf8], R8 ;  /* 0x002cf80801007387 */ /* 0x0003e80000100a00 */
[----:B------:R3:W-:Y:S04]  /*41410*/  STL.64 [R1+0x2cf0], R4 ;  /* 0x002cf00401007387 */ /* 0x0007e80000100a00 */
[----:B------:R4:W-:Y:S01]  /*41420*/  STL.64 [R1+0x2ce8], R6 ;  /* 0x002ce80601007387 */ /* 0x0009e20000100a00 */
[----:B-1----:R-:W-:-:S04]  /*41430*/  IMAD.WIDE R8, R3, 0x4, R46 ;  /* 0x0000000403087825 */ /* 0x002fc800078e022e */
[C---:B---3--:R-:W-:Y:S01]  /*41440*/  IMAD.WIDE R4, R3.reuse, 0x4, R48 ;  /* 0x0000000403047825 */ /* 0x048fe200078e0230 */
[----:B------:R-:W-:Y:S03]  /*41450*/  STL.64 [R1+0x2ce0], R8 ;  /* 0x002ce00801007387 */ /* 0x000fe60000100a00 */
[C---:B----4-:R-:W-:Y:S02]  /*41460*/  IMAD.WIDE R6, R3.reuse, 0x4, R72 ;  /* 0x0000000403067825 */ /* 0x050fe400078e0248 */
[----:B------:R-:W3:Y:S04]  /*41470*/  LDL.LU.64 R72, [R1+0x3d8] ;  /* 0x0003d80001487983 */ /* 0x000ee80000300a00 */
[----:B------:R1:W-:Y:S04]  /*41480*/  STL.64 [R1+0x2cd8], R4 ;  /* 0x002cd80401007387 */ /* 0x0003e80000100a00 */
[----:B------:R4:W-:Y:S01]  /*41490*/  STL.64 [R1+0x2cd0], R6 ;  /* 0x002cd00601007387 */ /* 0x0009e20000100a00 */
[----:B-1----:R-:W-:-:S04]  /*414a0*/  IMAD.WIDE R4, R3, 0x4, R50 ;  /* 0x0000000403047825 */ /* 0x002fc800078e0232 */
[C---:B----4-:R-:W-:Y:S02]  /*414b0*/  IMAD.WIDE R6, R3.reuse, 0x4, R58 ;  /* 0x0000000403067825 */ /* 0x050fe400078e023a */
[----:B------:R-:W4:Y:S04]  /*414c0*/  LDL.LU.64 R58, [R1+0x2b8] ;  /* 0x0002b800013a7983 */ /* 0x000f280000300a00 */
[----:B------:R1:W-:Y:S01]  /*414d0*/  STL.64 [R1+0x2cc8], R4 ;  /* 0x002cc80401007387 */ /* 0x0003e20000100a00 */
[----:B------:R-:W-:-:S03]  /*414e0*/  IMAD.WIDE R8, R3, 0x4, R54 ;  /* 0x0000000403087825 */ /* 0x000fc600078e0236 */
[----:B------:R1:W-:Y:S02]  /*414f0*/  STL.64 [R1+0x2cc0], R6 ;  /* 0x002cc00601007387 */ /* 0x0003e40000100a00 */
[----:B-1----:R-:W-:-:S04]  /*41500*/  IMAD.WIDE R4, R3, 0x4, R52 ;  /* 0x0000000403047825 */ /* 0x002fc800078e0234 */
[C---:B------:R-:W-:Y:S01]  /*41510*/  IMAD.WIDE R6, R3.reuse, 0x4, R60 ;  /* 0x0000000403067825 */ /* 0x040fe200078e023c */
[----:B------:R1:W-:Y:S04]  /*41520*/  STL.64 [R1+0x2cb8], R4 ;  /* 0x002cb80401007387 */ /* 0x0003e80000100a00 */
[----:B------:R1:W-:Y:S02]  /*41530*/  STL.64 [R1+0x2cb0], R8 ;  /* 0x002cb00801007387 */ /* 0x0003e40000100a00 */
[C---:B-1----:R-:W-:Y:S02]  /*41540*/  IMAD.WIDE R4, R3.reuse, 0x4, R64 ;  /* 0x0000000403047825 */ /* 0x042fe400078e0240 */
[----:B------:R-:W4:Y:S04]  /*41550*/  LDL.LU.64 R8, [R1+0x860] ;  /* 0x0008600001087983 */ /* 0x000f280000300a00 */
[----:B------:R-:W-:Y:S04]  /*41560*/  STL.64 [R1+0x2ca8], R6 ;  /* 0x002ca80601007387 */ /* 0x000fe80000100a00 */
[----:B------:R-:W4:Y:S04]  /*41570*/  LDL.LU.64 R10, [R1+0x820] ;  /* 0x00082000010a7983 */ /* 0x000f280000300a00 */
[----:B------:R1:W-:Y:S04]  /*41580*/  STL.64 [R1+0x2ca0], R4 ;  /* 0x002ca00401007387 */ /* 0x0003e80000100a00 */
[----:B------:R-:W4:Y:S04]  /*41590*/  LDL.LU.64 R64, [R1+0x7e0] ;  /* 0x0007e00001407983 */ /* 0x000f280000300a00 */
[----:B------:R-:W4:Y:S01]  /*415a0*/  LDL.LU.64 R12, [R1+0x7a0] ;  /* 0x0007a000010c7983 */ /* 0x000f220000300a00 */
[----:B-1----:R-:W-:-:S03]  /*415b0*/  IMAD.WIDE R4, R3, 0x4, R70 ;  /* 0x0000000403047825 */ /* 0x002fc600078e0246 */
        /* <DEDUP_REMOVED lines=9> */
[----:B--2---:R-:W-:-:S03]  /*41650*/  IMAD.WIDE R4, R3, 0x4, R66 ;  /* 0x0000000403047825 */ /* 0x004fc600078e0242 */
[----:B------:R-:W2:Y:S04]  /*41660*/  LDL.LU.64 R66, [R1+0x5d0] ;  /* 0x0005d00001427983 */ /* 0x000ea80000300a00 */
[----:B------:R1:W-:Y:S04]  /*41670*/  STL.64 [R1+0x2c88], R4 ;  /* 0x002c880401007387 */ /* 0x0003e80000100a00 */
[----:B------:R-:W2:Y:S01]  /*41680*/  LDL.LU.64 R20, [R1+0x590] ;  /* 0x0005900001147983 */ /* 0x000ea20000300a00 */
[----:B------:R-:W-:-:S05]  /*41690*/  IMAD.WIDE R6, R3, 0x4, R56 ;  /* 0x0000000403067825 */ /* 0x000fca00078e0238 */
[----:B------:R-:W-:Y:S01]  /*416a0*/  STL.64 [R1+0x2c80], R6 ;  /* 0x002c800601007387 */ /* 0x000fe20000100a00 */
[----:B-1----:R-:W-:-:S03]  /*416b0*/  IMAD.WIDE R4, R3, 0x4, R68 ;  /* 0x0000000403047825 */ /* 0x002fc600078e0244 */
[----:B------:R-:W2:Y:S04]  /*416c0*/  LDL.LU.64 R22, [R1+0x550] ;  /* 0x0005500001167983 */ /* 0x000ea80000300a00 */
[----:B------:R3:W-:Y:S04]  /*416d0*/  STL.64 [R1+0x2c78], R4 ;  /* 0x002c780401007387 */ /* 0x0007e80000100a00 */
[----:B------:R-:W2:Y:S04]  /*416e0*/  LDL.LU.64 R44, [R1+0x510] ;  /* 0x00051000012c7983 */ /* 0x000ea80000300a00 */
[----:B------:R-:W2:Y:S04]  /*416f0*/  LDL.LU.64 R46, [R1+0x4d0] ;  /* 0x0004d000012e7983 */ /* 0x000ea80000300a00 */
[----:B------:R-:W2:Y:S04]  /*41700*/  LDL.LU.64 R48, [R1+0x490] ;  /* 0x0004900001307983 */ /* 0x000ea80000300a00 */
[----:B------:R-:W2:Y:S04]  /*41710*/  LDL.LU.64 R50, [R1+0x450] ;  /* 0x0004500001327983 */ /* 0x000ea80000300a00 */
[----:B------:R-:W2:Y:S04]  /*41720*/  LDL.LU.64 R68, [R1+0x410] ;  /* 0x0004100001447983 */ /* 0x000ea80000300a00 */
[----:B------:R-:W2:Y:S01]  /*41730*/  LDL.LU.64 R52, [R1+0x3d0] ;  /* 0x0003d00001347983 */ /* 0x000ea20000300a00 */
[----:B---3--:R-:W-:-:S03]  /*41740*/  IMAD.WIDE R4, R3, 0x4, R72 ;  /* 0x0000000403047825 */ /* 0x008fc600078e0248 */
[----:B------:R-:W3:Y:S04]  /*41750*/  LDL.LU.64 R72, [R1+0x2b0] ;  /* 0x0002b00001487983 */ /* 0x000ee80000300a00 */
[----:B------:R1:W-:Y:S04]  /*41760*/  STL.64 [R1+0x2c70], R4 ;  /* 0x002c700401007387 */ /* 0x0003e80000100a00 */
[----:B------:R-:W3:Y:S01]  /*41770*/  LDL.LU.64 R54, [R1+0x898] ;  /* 0x0008980001367983 */ /* 0x000ee20000300a00 */
[----:B-1----:R-:W-:-:S04]  /*41780*/  IMAD.WIDE R4, R3, 0x4, R242 ;  /* 0x0000000403047825 */ /* 0x002fc800078e02f2 */
[----:B----4-:R-:W-:-:S05]  /*41790*/  IMAD.WIDE R6, R3, 0x4, R58 ;  /* 0x0000000403067825 */ /* 0x010fca00078e023a */
[----:B------:R1:W-:Y:S04]  /*417a0*/  STL.64 [R1+0x2c68], R6 ;  /* 0x002c680601007387 */ /* 0x0003e80000100a00 */
[----:B------:R-:W4:Y:S04]  /*417b0*/  LDL.LU.64 R56, [R1+0x858] ;  /* 0x0008580001387983 */ /* 0x000f280000300a00 */
[----:B------:R1:W-:Y:S04]  /*417c0*/  STL.64 [R1+0x2c60], R4 ;  /* 0x002c600401007387 */ /* 0x0003e80000100a00 */
[----:B------:R-:W4:Y:S01]  /*417d0*/  LDL.LU.64 R58, [R1+0x818] ;  /* 0x00081800013a7983 */ /* 0x000f220000300a00 */
[----:B------:R-:W-:-:S05]  /*417e0*/  IMAD.WIDE R8, R3, 0x4, R8 ;  /* 0x0000000403087825 */ /* 0x000fca00078e0208 */
[----:B------:R1:W-:Y:S02]  /*417f0*/  STL.64 [R1+0x2c58], R8 ;  /* 0x002c580801007387 */ /* 0x0003e40000100a00 */
[----:B-1----:R-:W-:-:S04]  /*41800*/  IMAD.WIDE R6, R3, 0x4, R10 ;  /* 0x0000000403067825 */ /* 0x002fc800078e020a */
[C---:B------:R-:W-:Y:S02]  /*41810*/  IMAD.WIDE R4, R3.reuse, 0x4, R64 ;  /* 0x0000000403047825 */ /* 0x040fe400078e0240 */
[----:B------:R-:W4:Y:S02]  /*41820*/  LDL.LU.64 R64, [R1+0x7d8] ;  /* 0x0007d80001407983 */ /* 0x000f240000300a00 */
[C---:B------:R-:W-:Y:S02]  /*41830*/  IMAD.WIDE R8, R3.reuse, 0x4, R12 ;  /* 0x0000000403087825 */ /* 0x040fe400078e020c */
[----:B------:R1:W-:Y:S04]  /*41840*/  STL.64 [R1+0x2c50], R6 ;  /* 0x002c500601007387 */ /* 0x0003e80000100a00 */
[----:B------:R1:W-:Y:S04]  /*41850*/  STL.64 [R1+0x2c48], R4 ;  /* 0x002c480401007387 */ /* 0x0003e80000100a00 */
[----:B------:R1:W-:Y:S02]  /*41860*/  STL.64 [R1+0x2c40], R8 ;  /* 0x002c400801007387 */ /* 0x0003e40000100a00 */
[----:B-1----:R-:W-:-:S04]  /*41870*/  IMAD.WIDE R6, R3, 0x4, R14 ;  /* 0x0000000403067825 */ /* 0x002fc800078e020e */
[C---:B------:R-:W-:Y:S02]  /*41880*/  IMAD.WIDE R4, R3.reuse, 0x4, R70 ;  /* 0x0000000403047825 */ /* 0x040fe400078e0246 */
[----:B------:R-:W4:Y:S02]  /*41890*/  LDL.LU.64 R70, [R1+0x788] ;  /* 0x0007880001467983 */ /* 0x000f240000300a00 */
[C---:B------:R-:W-:Y:S02]  /*418a0*/  IMAD.WIDE R8, R3.reuse, 0x4, R16 ;  /* 0x0000000403087825 */ /* 0x040fe400078e0210 */
[----:B------:R1:W-:Y:S04]  /*418b0*/  STL.64 [R1+0x2c38], R6 ;  /* 0x002c380601007387 */ /* 0x0003e80000100a00 */
[----:B------:R1:W-:Y:S04]  /*418c0*/  STL.64 [R1+0x2c30], R4 ;  /* 0x002c300401007387 */ /* 0x0003e80000100a00 */
[----:B------:R-:W-:Y:S01]  /*418d0*/  STL.64 [R1+0x2c28], R8 ;  /* 0x002c280801007387 */ /* 0x000fe20000100a00 */
[----:B-1----:R-:W-:-:S04]  /*418e0*/  IMAD.WIDE R6, R3, 0x4, R18 ;  /* 0x0000000403067825 */ /* 0x002fc800078e0212 */
[C---:B------:R-:W-:Y:S02]  /*418f0*/  IMAD.WIDE R4, R3.reuse, 0x4, R60 ;  /* 0x0000000403047825 */ /* 0x040fe400078e023c */
[----:B------:R-:W4:Y:S04]  /*41900*/  LDL.LU.64 R60, [R1+0x748] ;  /* 0x00074800013c7983 */ /* 0x000f280000300a00 */
[----:B------:R1:W-:Y:S04]  /*41910*/  STL.64 [R1+0x2c20], R6 ;  /* 0x002c200601007387 */ /* 0x0003e80000100a00 */
[----:B------:R2:W-:Y:S01]  /*41920*/  STL.64 [R1+0x2c18], R4 ;  /* 0x002c180401007387 */ /* 0x0005e20000100a00 */
[----:B-1----:R-:W-:-:S03]  /*41930*/  IMAD.WIDE R6, R3, 0x4, R62 ;  /* 0x0000000403067825 */ /* 0x002fc600078e023e */
[----:B------:R-:W4:Y:S04]  /*41940*/  LDL.LU.64 R62, [R1+0x708] ;  /* 0x00070800013e7983 */ /* 0x000f280000300a00 */
[----:B------:R-:W-:Y:S01]  /*41950*/  STL.64 [R1+0x2c10], R6 ;  /* 0x002c100601007387 */ /* 0x000fe20000100a00 */
[----:B--2---:R-:W-:-:S03]  /*41960*/  IMAD.WIDE R4, R3, 0x4, R66 ;  /* 0x0000000403047825 */ /* 0x004fc600078e0242 */
[----:B------:R-:W2:Y:S04]  /*41970*/  LDL.LU.64 R66, [R1+0x6c8] ;  /* 0x0006c80001427983 */ /* 0x000ea80000300a00 */
[----:B------:R1:W-:Y:S02]  /*41980*/  STL.64 [R1+0x2c08], R4 ;  /* 0x002c080401007387 */ /* 0x0003e40000100a00 */
[----:B-1----:R-:W-:-:S04]  /*41990*/  IMAD.WIDE R4, R3, 0x4, R20 ;  /* 0x0000000403047825 */ /* 0x002fc800078e0214 */
[C---:B------:R-:W-:Y:S01]  /*419a0*/  IMAD.WIDE R8, R3.reuse, 0x4, R22 ;  /* 0x0000000403087825 */ /* 0x040fe200078e0216 */
[----:B------:R1:W-:Y:S04]  /*419b0*/  STL.64 [R1+0x2c00], R4 ;  /* 0x002c000401007387 */ /* 0x0003e80000100a00 */
[----:B------:R1:W-:Y:S01]  /*419c0*/  STL.64 [R1+0x2bf8], R8 ;  /* 0x002bf80801007387 */ /* 0x0003e20000100a00 */
[----:B------:R-:W-:-:S04]  /*419d0*/  IMAD.WIDE R6, R3, 0x4, R44 ;  /* 0x0000000403067825 */ /* 0x000fc800078e022c */
[C---:B-1----:R-:W-:Y:S01]  /*419e0*/  IMAD.WIDE R4, R3.reuse, 0x4, R46 ;  /* 0x0000000403047825 */ /* 0x042fe200078e022e */
[----:B------:R-:W-:Y:S03]  /*419f0*/  STL.64 [R1+0x2bf0], R6 ;  /* 0x002bf00601007387 */ /* 0x000fe60000100a00 */
[C---:B------:R-:W-:Y:S01]  /*41a00*/  IMAD.WIDE R8, R3.reuse, 0x4, R48 ;  /* 0x0000000403087825 */ /* 0x040fe200078e0230 */
[----:B------:R1:W-:Y:S04]  /*41a10*/  STL.64 [R1+0x2be8], R4 ;  /* 0x002be80401007387 */ /* 0x0003e80000100a00 */
[----:B------:R1:W-:Y:S02]  /*41a20*/  STL.64 [R1+0x2be0], R8 ;  /* 0x002be00801007387 */ /* 0x0003e40000100a00 */
[----:B-1----:R-:W-:-:S02]  /*41a30*/  IMAD.WIDE R4, R3, 0x4, R68 ;  /* 0x0000000403047825 */ /* 0x002fc400078e0244 */
[----:B------:R-:W2:Y:S02]  /*41a40*/  LDL.LU.64 R68, [R1+0x688] ;  /* 0x0006880001447983 */ /* 0x000ea40000300a00 */
[----:B------:R-:W-:-:S04]  /*41a50*/  IMAD.WIDE R6, R3, 0x4, R50 ;  /* 0x0000000403067825 */ /* 0x000fc800078e0232 */
[C---:B------:R-:W-:Y:S01]  /*41a60*/  IMAD.WIDE R8, R3.reuse, 0x4, R52 ;  /* 0x0000000403087825 */ /* 0x040fe200078e0234 */
[----:B------:R3:W-:Y:S04]  /*41a70*/  STL.64 [R1+0xa58], R6 ;  /* 0x000a580601007387 */ /* 0x0007e80000100a00 */
[----:B------:R1:W-:Y:S04]  /*41a80*/  STL.64 [R1+0xa50], R4 ;  /* 0x000a500401007387 */ /* 0x0003e80000100a00 */
[----:B------:R1:W-:Y:S01]  /*41a90*/  STL.64 [R1+0xa48], R8 ;  /* 0x000a480801007387 */ /* 0x0003e20000100a00 */
[----:B---3--:R-:W-:-:S03]  /*41aa0*/  IMAD.WIDE R6, R3, 0x4, R72 ;  /* 0x0000000403067825 */ /* 0x008fc600078e0248 */
[----:B------:R-:W3:Y:S01]  /*41ab0*/  LDL.LU.64 R72, [R1+0x648] ;  /* 0x0006480001487983 */ /* 0x000ee20000300a00 */
[----:B-1----:R-:W-:-:S03]  /*41ac0*/  IMAD.WIDE R4, R3, 0x4, R240 ;  /* 0x0000000403047825 */ /* 0x002fc600078e02f0 */
[----:B------:R4:W-:Y:S01]  /*41ad0*/  STL.64 [R1+0xa40], R6 ;  /* 0x000a400601007387 */ /* 0x0009e20000100a00 */
[----:B------:R-:W-:-:S03]  /*41ae0*/  IMAD.WIDE R8, R3, 0x4, R54 ;  /* 0x0000000403087825 */ /* 0x000fc600078e0236 */
[----:B------:R1:W-:Y:S04]  /*41af0*/  STL.64 [R1+0xa28], R4 ;  /* 0x000a280401007387 */ /* 0x0003e80000100a00 */
[----:B------:R-:W-:Y:S01]  /*41b00*/  STL.64 [R1+0xa20], R8 ;  /* 0x000a200801007387 */ /* 0x000fe20000100a00 */
[----:B----4-:R-:W-:-:S03]  /*41b10*/  IMAD.WIDE R6, R3, 0x4, R56 ;  /* 0x0000000403067825 */ /* 0x010fc600078e0238 */
[----:B------:R-:W4:Y:S01]  /*41b20*/  LDL.LU.64 R18, [R1+0x608] ;  /* 0x0006080001127983 */ /* 0x000f220000300a00 */
[----:B-1----:R-:W-:-:S03]  /*41b30*/  IMAD.WIDE R4, R3, 0x4, R58 ;  /* 0x0000000403047825 */ /* 0x002fc600078e023a */
[----:B------:R-:W-:Y:S04]  /*41b40*/  STL.64 [R1+0xa18], R6 ;  /* 0x000a180601007387 */ /* 0x000fe80000100a00 */
[----:B------:R-:W4:Y:S04]  /*41b50*/  LDL.LU.64 R20, [R1+0x5c8] ;  /* 0x0005c80001147983 */ /* 0x000f280000300a00 */
[----:B------:R1:W-:Y:S04]  /*41b60*/  STL.64 [R1+0xa10], R4 ;  /* 0x000a100401007387 */ /* 0x0003e80000100a00 */
[----:B------:R-:W4:Y:S04]  /*41b70*/  LDL.LU.64 R58, [R1+0x588] ;  /* 0x00058800013a7983 */ /* 0x000f280000300a00 */
[----:B------:R-:W4:Y:S04]  /*41b80*/  LDL.LU.64 R22, [R1+0x548] ;  /* 0x0005480001167983 */ /* 0x000f280000300a00 */
[----:B------:R-:W4:Y:S01]  /*41b90*/  LDL.LU.64 R44, [R1+0x508] ;  /* 0x00050800012c7983 */ /* 0x000f220000300a00 */
[----:B-1----:R-:W-:-:S05]  /*41ba0*/  IMAD.WIDE R4, R3, 0x4, R64 ;  /* 0x0000000403047825 */ /* 0x002fca00078e0240 */
[----:B------:R2:W-:Y:S04]  /*41bb0*/  STL.64 [R1+0xa08], R4 ;  /* 0x000a080401007387 */ /* 0x0005e80000100a00 */
[----:B------:R-:W4:Y:S04]  /*41bc0*/  LDL.LU.64 R64, [R1+0x4c8] ;  /* 0x0004c80001407983 */ /* 0x000f280000300a00 */
[----:B------:R-:W4:Y:S04]  /*41bd0*/  LDL.LU.64 R46, [R1+0x488] ;  /* 0x00048800012e7983 */ /* 0x000f280000300a00 */
[----:B------:R-:W4:Y:S01]  /*41be0*/  LDL.LU.64 R48, [R1+0x448] ;  /* 0x0004480001307983 */ /* 0x000f220000300a00 */
[----:B------:R-:W-:-:S03]  /*41bf0*/  IMAD.WIDE R234, R3, 0x4, R70 ;  /* 0x0000000403ea7825 */ /* 0x000fc600078e0246 */
[----:B------:R-:W4:Y:S04]  /*41c00*/  LDL.LU.64 R70, [R1+0x408] ;  /* 0x0004080001467983 */ /* 0x000f280000300a00 */
[----:B------:R-:W4:Y:S01]  /*41c10*/  LDL.LU.64 R50, [R1+0x3c8] ;  /* 0x0003c80001327983 */ /* 0x000f220000300a00 */
[----:B------:R-:W-:-:S03]  /*41c20*/  IMAD.WIDE R232, R3, 0x4, R60 ;  /* 0x0000000403e87825 */ /* 0x000fc600078e023c */
[----:B------:R-:W4:Y:S04]  /*41c30*/  LDL.LU.64 R60, [R1+0x2a8] ;  /* 0x0002a800013c7983 */ /* 0x000f280000300a00 */
[----:B------:R-:W4:Y:S04]  /*41c40*/  LDL.LU.64 R52, [R1+0x890] ;  /* 0x0008900001347983 */ /* 0x000f280000300a00 */
[----:B------:R-:W4:Y:S01]  /*41c50*/  LDL.LU.64 R54, [R1+0x850] ;  /* 0x0008500001367983 */ /* 0x000f220000300a00 */
[----:B------:R-:W-:-:S04]  /*41c60*/  IMAD.WIDE R230, R3, 0x4, R62 ;  /* 0x0000000403e67825 */ /* 0x000fc800078e023e */
[----:B--2---:R-:W-:-:S05]  /*41c70*/  IMAD.WIDE R4, R3, 0x4, R66 ;  /* 0x0000000403047825 */ /* 0x004fca00078e0242 */
[----:B------:R1:W-:Y:S04]  /*41c80*/  STL.64 [R1+0x9d8], R4 ;  /* 0x0009d80401007387 */ /* 0x0003e80000100a00 */
[----:B------:R-:W2:Y:S04]  /*41c90*/  LDL.LU.64 R62, [R1+0x810] ;  /* 0x00081000013e7983 */ /* 0x000ea80000300a00 */
[----:B------:R-:W2:Y:S04]  /*41ca0*/  LDL.LU.64 R56, [R1+0x7d0] ;  /* 0x0007d00001387983 */ /* 0x000ea80000300a00 */
[----:B------:R-:W2:Y:S04]  /*41cb0*/  LDL.LU.64 R66, [R1+0x780] ;  /* 0x0007800001427983 */ /* 0x000ea80000300a00 */
[----:B------:R-:W-:Y:S04]  /*41cc0*/  STL.64 [R1+0xa00], R234 ;  /* 0x000a00ea01007387 */ /* 0x000fe80000100a00 */
[----:B------:R-:W-:Y:S01]  /*41cd0*/  STL.64 [R1+0x3cd8], R234 ;  /* 0x003cd8ea01007387 */ /* 0x000fe20000100a00 */
[----:B-1----:R-:W-:-:S03]  /*41ce0*/  IMAD.WIDE R4, R3, 0x4, R68 ;  /* 0x0000000403047825 */ /* 0x002fc600078e0244 */
[----:B------:R-:W2:Y:S04]  /*41cf0*/  LDL.LU.64 R68, [R1+0x740] ;  /* 0x0007400001447983 */ /* 0x000ea80000300a00 */
[----:B------:R-:W-:Y:S04]  /*41d00*/  STL.64 [R1+0x9f8], R232 ;  /* 0x0009f8e801007387 */ /* 0x000fe80000100a00 */
[----:B------:R3:W-:Y:S04]  /*41d10*/  STL.64 [R1+0x9d0], R4 ;  /* 0x0009d00401007387 */ /* 0x0007e80000100a00 */
[----:B------:R-:W-:Y:S01]  /*41d20*/  STL.64 [R1+0x3ce0], R232 ;  /* 0x003ce0e801007387 */ /* 0x000fe20000100a00 */
[----:B---3--:R-:W-:-:S03]  /*41d30*/  IMAD.WIDE R4, R3, 0x4, R72 ;  /* 0x0000000403047825 */ /* 0x008fc600078e0248 */
[----:B------:R-:W3:Y:S04]  /*41d40*/  LDL.LU.64 R72, [R1+0x700] ;  /* 0x0007000001487983 */ /* 0x000ee80000300a00 */
[----:B------:R-:W-:Y:S04]  /*41d50*/  STL.64 [R1+0x9f0], R230 ;  /* 0x0009f0e601007387 */ /* 0x000fe80000100a00 */
[----:B------:R1:W-:Y:S01]  /*41d60*/  STL.64 [R1+0x9b8], R4 ;  /* 0x0009b80401007387 */ /* 0x0003e20000100a00 */
[----:B----4-:R-:W-:-:S03]  /*41d70*/  IMAD.WIDE R8, R3, 0x4, R18 ;  /* 0x0000000403087825 */ /* 0x010fc600078e0212 */
[----:B------:R-:W-:Y:S04]  /*41d80*/  STL.64 [R1+0x3ce8], R230 ;  /* 0x003ce8e601007387 */ /* 0x000fe80000100a00 */
[----:B------:R4:W-:Y:S01]  /*41d90*/  STL.64 [R1+0x9b0], R8 ;  /* 0x0009b00801007387 */ /* 0x0009e20000100a00 */
[----:B------:R-:W-:-:S04]  /*41da0*/  IMAD.WIDE R6, R3, 0x4, R20 ;  /* 0x0000000403067825 */ /* 0x000fc800078e0214 */
[C---:B-1----:R-:W-:Y:S02]  /*41db0*/  IMAD.WIDE R4, R3.reuse, 0x4, R58 ;  /* 0x0000000403047825 */ /* 0x042fe400078e023a */
[----:B------:R-:W3:Y:S02]  /*41dc0*/  LDL.LU.64 R58, [R1+0x6c0] ;  /* 0x0006c000013a7983 */ /* 0x000ee40000300a00 */
[C---:B----4-:R-:W-:Y:S02]  /*41dd0*/  IMAD.WIDE R8, R3.reuse, 0x4, R22 ;  /* 0x0000000403087825 */ /* 0x050fe400078e0216 */
[----:B------:R1:W-:Y:S04]  /*41de0*/  STL.64 [R1+0x998], R6 ;  /* 0x0009980601007387 */ /* 0x0003e80000100a00 */
[----:B------:R4:W-:Y:S04]  /*41df0*/  STL.64 [R1+0x990], R4 ;  /* 0x0009900401007387 */ /* 0x0009e80000100a00 */
[----:B------:R-:W-:Y:S01]  /*41e00*/  STL.64 [R1+0x988], R8 ;  /* 0x0009880801007387 */ /* 0x000fe20000100a00 */
[----:B-1----:R-:W-:-:S04]  /*41e10*/  IMAD.WIDE R6, R3, 0x4, R44 ;  /* 0x0000000403067825 */ /* 0x002fc800078e022c */
[C---:B----4-:R-:W-:Y:S02]  /*41e20*/  IMAD.WIDE R4, R3.reuse, 0x4, R64 ;  /* 0x0000000403047825 */ /* 0x050fe400078e0240 */
[----:B------:R-:W4:Y:S04]  /*41e30*/  LDL.LU.64 R64, [R1+0x680] ;  /* 0x0006800001407983 */ /* 0x000f280000300a00 */
[----:B------:R1:W-:Y:S04]  /*41e40*/  STL.64 [R1+0x980], R6 ;  /* 0x0009800601007387 */ /* 0x0003e80000100a00 */
[----:B------:R1:W-:Y:S02]  /*41e50*/  STL.64 [R1+0x968], R4 ;  /* 0x0009680401007387 */ /* 0x0003e40000100a00 */
[----:B-1----:R-:W-:-:S04]  /*41e60*/  IMAD.WIDE R6, R3, 0x4, R46 ;  /* 0x0000000403067825 */ /* 0x002fc800078e022e */
[C---:B------:R-:W-:Y:S01]  /*41e70*/  IMAD.WIDE R4, R3.reuse, 0x4, R48 ;  /* 0x0000000403047825 */ /* 0x040fe200078e0230 */
[----:B------:R1:W-:Y:S03]  /*41e80*/  STL.64 [R1+0x960], R6 ;  /* 0x0009600601007387 */ /* 0x0003e60000100a00 */
[----:B------:R-:W-:-:S04]  /*41e90*/  IMAD.WIDE R8, R3, 0x4, R50 ;  /* 0x0000000403087825 */ /* 0x000fc800078e0232 */
[C---:B------:R-:W-:Y:S02]  /*41ea0*/  IMAD.WIDE R236, R3.reuse, 0x4, R70 ;  /* 0x0000000403ec7825 */ /* 0x040fe400078e0246 */
[----:B------:R-:W4:Y:S04]  /*41eb0*/  LDL.LU.64 R70, [R1+0x640] ;  /* 0x0006400001467983 */ /* 0x000f280000300a00 */
[----:B------:R1:W-:Y:S02]  /*41ec0*/  STL.64 [R1+0x948], R4 ;  /* 0x0009480401007387 */ /* 0x0003e40000100a00 */
[C---:B-1----:R-:W-:Y:S02]  /*41ed0*/  IMAD.WIDE R6, R3.reuse, 0x4, R60 ;  /* 0x0000000403067825 */ /* 0x042fe400078e023c */
[----:B------:R-:W-:Y:S04]  /*41ee0*/  STL.64 [R1+0x938], R8 ;  /* 0x0009380801007387 */ /* 0x000fe80000100a00 */
[----:B------:R-:W4:Y:S01]  /*41ef0*/  LDL.LU.64 R60, [R1+0x600] ;  /* 0x00060000013c7983 */ /* 0x000f220000300a00 */
[----:B------:R-:W-:-:S03]  /*41f00*/  IMAD.WIDE R4, R3, 0x4, R180 ;  /* 0x0000000403047825 */ /* 0x000fc600078e02b4 */
[----:B------:R-:W-:Y:S04]  /*41f10*/  STL.64 [R1+0x930], R6 ;  /* 0x0009300601007387 */ /* 0x000fe80000100a00 */
[----:B------:R-:W-:Y:S04]  /*41f20*/  STL.64 [R1+0x940], R236 ;  /* 0x000940ec01007387 */ /* 0x000fe80000100a00 */
[----:B------:R1:W-:Y:S01]  /*41f30*/  STL.64 [R1+0x908], R4 ;  /* 0x0009080401007387 */ /* 0x0003e20000100a00 */
[----:B------:R-:W-:-:S04]  /*41f40*/  IMAD.WIDE R228, R3, 0x4, R54 ;  /* 0x0000000403e47825 */ /* 0x000fc800078e0236 */
[----:B-1----:R-:W-:-:S05]  /*41f50*/  IMAD.WIDE R4, R3, 0x4, R52 ;  /* 0x0000000403047825 */ /* 0x002fca00078e0234 */
[----:B------:R1:W-:Y:S01]  /*41f60*/  STL.64 [R1+0x900], R4 ;  /* 0x0009000401007387 */ /* 0x0003e20000100a00 */
[----:B--2---:R-:W-:-:S03]  /*41f70*/  IMAD.WIDE R226, R3, 0x4, R62 ;  /* 0x0000000403e27825 */ /* 0x004fc600078e023e */
[----:B------:R-:W2:Y:S01]  /*41f80*/  LDL.LU.64 R62, [R1+0x5c0] ;  /* 0x0005c000013e7983 */ /* 0x000ea20000300a00 */
[----:B------:R-:W-:-:S03]  /*41f90*/  IMAD.WIDE R202, R3, 0x4, R66 ;  /* 0x0000000403ca7825 */ /* 0x000fc600078e0242 */
[----:B------:R-:W2:Y:S04]  /*41fa0*/  LDL.LU.64 R66, [R1+0x580] ;  /* 0x0005800001427983 */ /* 0x000ea80000300a00 */
[----:B------:R-:W-:Y:S04]  /*41fb0*/  STL.64 [R1+0x8e8], R228 ;  /* 0x0008e8e401007387 */ /* 0x000fe80000100a00 */
[----:B------:R1:W-:Y:S01]  /*41fc0*/  STL.64 [R1+0x3c50], R228 ;  /* 0x003c50e401007387 */ /* 0x0003e20000100a00 */
[----:B------:R-:W-:-:S03]  /*41fd0*/  IMAD.WIDE R196, R3, 0x4, R68 ;  /* 0x0000000403c47825 */ /* 0x000fc600078e0244 */
[----:B------:R-:W2:Y:S01]  /*41fe0*/  LDL.LU.64 R68, [R1+0x540] ;  /* 0x0005400001447983 */ /* 0x000ea20000300a00 */
[----:B------:R-:W-:-:S03]  /*41ff0*/  IMAD.WIDE R224, R3, 0x4, R56 ;  /* 0x0000000403e07825 */ /* 0x000fc600078e0238 */
[----:B------:R-:W-:Y:S04]  /*42000*/  STL.64 [R1+0x8e0], R226 ;  /* 0x0008e0e201007387 */ /* 0x000fe80000100a00 */
[----:B------:R-:W-:Y:S01]  /*42010*/  STL.64 [R1+0x3c58], R226 ;  /* 0x003c58e201007387 */ /* 0x000fe20000100a00 */
[----:B---3--:R-:W-:-:S03]  /*42020*/  IMAD.WIDE R166, R3, 0x4, R72 ;  /* 0x0000000403a67825 */ /* 0x008fc600078e0248 */
[----:B------:R-:W3:Y:S04]  /*42030*/  LDL.LU.64 R72, [R1+0x500] ;  /* 0x0005000001487983 */ /* 0x000ee80000300a00 */
[----:B------:R-:W-:Y:S04]  /*42040*/  STL.64 [R1+0x8c8], R224 ;  /* 0x0008c8e001007387 */ /* 0x000fe80000100a00 */
[----:B------:R-:W-:Y:S04]  /*42050*/  STL.64 [R1+0x3c60], R224 ;  /* 0x003c60e001007387 */ /* 0x000fe80000100a00 */
[----:B------:R-:W3:Y:S04]  /*42060*/  LDL.LU.64 R56, [R1+0x4c0] ;  /* 0x0004c00001387983 */ /* 0x000ee80000300a00 */
[----:B------:R-:W-:Y:S04]  /*42070*/  STL.64 [R1+0x8c0], R202 ;  /* 0x0008c0ca01007387 */ /* 0x000fe80000100a00 */
[----:B------:R-:W-:Y:S01]  /*42080*/  STL.64 [R1+0x3c68], R202 ;  /* 0x003c68ca01007387 */ /* 0x000fe20000100a00 */
[----:B------:R-:W-:-:S04]  /*42090*/  IMAD.WIDE R160, R3, 0x4, R58 ;  /* 0x0000000403a07825 */ /* 0x000fc800078e023a */
[C---:B----4-:R-:W-:Y:S02]  /*420a0*/  IMAD.WIDE R156, R3.reuse, 0x4, R64 ;  /* 0x00000004039c7825 */ /* 0x050fe400078e0240 */
[----:B------:R-:W4:Y:S04]  /*420b0*/  LDL.LU.64 R64, [R1+0x480] ;  /* 0x0004800001407983 */ /* 0x000f280000300a00 */
[----:B------:R-:W-:Y:S04]  /*420c0*/  STL.64 [R1+0x8b8], R196 ;  /* 0x0008b8c401007387 */ /* 0x000fe80000100a00 */
[----:B------:R-:W-:Y:S04]  /*420d0*/  STL.64 [R1+0x3c70], R196 ;  /* 0x003c70c401007387 */ /* 0x000fe80000100a00 */
[----:B------:R-:W4:Y:S01]  /*420e0*/  LDL.LU.64 R58, [R1+0x440] ;  /* 0x00044000013a7983 */ /* 0x000f220000300a00 */
[----:B------:R-:W-:-:S03]  /*420f0*/  IMAD.WIDE R128, R3, 0x4, R70 ;  /* 0x0000000403807825 */ /* 0x000fc600078e0246 */
[----:B------:R-:W4:Y:S04]  /*42100*/  LDL.LU.64 R70, [R1+0x400] ;  /* 0x0004000001467983 */ /* 0x000f280000300a00 */
[----:B------:R-:W-:Y:S04]  /*42110*/  STL.64 [R1+0x8b0], R166 ;  /* 0x0008b0a601007387 */ /* 0x000fe80000100a00 */
[----:B------:R-:W-:Y:S01]  /*42120*/  STL.64 [R1+0x3c78], R166 ;  /* 0x003c78a601007387 */ /* 0x000fe20000100a00 */
[----:B------:R-:W-:-:S03]  /*42130*/  IMAD.WIDE R126, R3, 0x4, R60 ;  /* 0x00000004037e7825 */ /* 0x000fc600078e023c */
[----:B------:R-:W4:Y:S04]  /*42140*/  LDL.LU.64 R60, [R1+0x3c0] ;  /* 0x0003c000013c7983 */ /* 0x000f280000300a00 */
[----:B------:R-:W-:Y:S04]  /*42150*/  STL.64 [R1+0x8a8], R160 ;  /* 0x0008a8a001007387 */ /* 0x000fe80000100a00 */
[----:B------:R-:W-:Y:S01]  /*42160*/  STL.64 [R1+0x3c80], R160 ;  /* 0x003c80a001007387 */ /* 0x000fe20000100a00 */
[----:B--2---:R-:W-:-:S03]  /*42170*/  IMAD.WIDE R124, R3, 0x4, R62 ;  /* 0x00000004037c7825 */ /* 0x004fc600078e023e */
[----:B------:R-:W2:Y:S04]  /*42180*/  LDL.LU.64 R62, [R1+0x2a0] ;  /* 0x0002a000013e7983 */ /* 0x000ea80000300a00 */
[----:B------:R-:W-:Y:S01]  /*42190*/  STL.64 [R1+0x8a0], R156 ;  /* 0x0008a09c01007387 */ /* 0x000fe20000100a00 */
[----:B------:R-:W-:-:S03]  /*421a0*/  IMAD.WIDE R122, R3, 0x4, R66 ;  /* 0x00000004037a7825 */ /* 0x000fc600078e0242 */
[----:B------:R-:W-:Y:S04]  /*421b0*/  STL.64 [R1+0x3c88], R156 ;  /* 0x003c889c01007387 */ /* 0x000fe80000100a00 */
[----:B------:R-:W-:Y:S04]  /*421c0*/  STL.64 [R1+0x868], R128 ;  /* 0x0008688001007387 */ /* 0x000fe80000100a00 */
[----:B------:R-:W-:Y:S04]  /*421d0*/  STL.64 [R1+0x3c90], R128 ;  /* 0x003c908001007387 */ /* 0x000fe80000100a00 */
[----:B------:R-:W2:Y:S01]  /*421e0*/  LDL.LU.64 R66, [R1+0x888] ;  /* 0x0008880001427983 */ /* 0x000ea20000300a00 */
[----:B------:R-:W-:-:S03]  /*421f0*/  IMAD.WIDE R120, R3, 0x4, R68 ;  /* 0x0000000403787825 */ /* 0x000fc600078e0244 */
[----:B------:R-:W2:Y:S04]  /*42200*/  LDL.LU.64 R68, [R1+0x880] ;  /* 0x0008800001447983 */ /* 0x000ea80000300a00 */
[----:B------:R-:W-:Y:S04]  /*42210*/  STL.64 [R1+0x860], R126 ;  /* 0x0008607e01007387 */ /* 0x000fe80000100a00 */
[----:B------:R-:W-:Y:S01]  /*42220*/  STL.64 [R1+0x3c98], R126 ;  /* 0x003c987e01007387 */ /* 0x000fe20000100a00 */
[----:B---3--:R-:W-:-:S03]  /*42230*/  IMAD.WIDE R82, R3, 0x4, R72 ;  /* 0x0000000403527825 */ /* 0x008fc600078e0248 */
[----:B------:R-:W3:Y:S04]  /*42240*/  LDL.LU.64 R72, [R1+0x878] ;  /* 0x0008780001487983 */ /* 0x000ee80000300a00 */
[----:B------:R-:W-:Y:S04]  /*42250*/  STL.64 [R1+0x858], R124 ;  /* 0x0008587c01007387 */ /* 0x000fe80000100a00 */
[----:B------:R-:W-:Y:S04]  /*42260*/  STL.64 [R1+0x3ca0], R124 ;  /* 0x003ca07c01007387 */ /* 0x000fe80000100a00 */
[----:B------:R-:W-:Y:S01]  /*42270*/  STL.64 [R1+0x850], R122 ;  /* 0x0008507a01007387 */ /* 0x000fe20000100a00 */
[----:B------:R-:W-:-:S03]  /*42280*/  IMAD.WIDE R78, R3, 0x4, R56 ;  /* 0x00000004034e7825 */ /* 0x000fc600078e0238 */
[----:B------:R-:W-:Y:S01]  /*42290*/  STL.64 [R1+0x3ca8], R122 ;  /* 0x003ca87a01007387 */ /* 0x000fe20000100a00 */
[----:B----4-:R-:W-:-:S03]  /*422a0*/  IMAD.WIDE R76, R3, 0x4, R64 ;  /* 0x00000004034c7825 */ /* 0x010fc600078e0240 */
[----:B------:R-:W4:Y:S04]  /*422b0*/  LDL.LU.64 R64, [R1+0x848] ;  /* 0x0008480001407983 */ /* 0x000f280000300a00 */
[----:B------:R-:W-:Y:S04]  /*422c0*/  STL.64 [R1+0x828], R120 ;  /* 0x0008287801007387 */ /* 0x000fe80000100a00 */
[----:B------:R-:W-:Y:S04]  /*422d0*/  STL.64 [R1+0x3cb0], R120 ;  /* 0x003cb07801007387 */ /* 0x000fe80000100a00 */
[----:B------:R-:W-:Y:S01]  /*422e0*/  STL.64 [R1+0x820], R82 ;  /* 0x0008205201007387 */ /* 0x000fe20000100a00 */
[----:B------:R-:W-:-:S03]  /*422f0*/  IMAD.WIDE R74, R3, 0x4, R58 ;  /* 0x00000004034a7825 */ /* 0x000fc600078e023a */
[----:B------:R-:W-:Y:S01]  /*42300*/  STL.64 [R1+0x3cb8], R82 ;  /* 0x003cb85201007387 */ /* 0x000fe20000100a00 */
[----:B------:R-:W-:-:S03]  /*42310*/  IMAD.WIDE R42, R3, 0x4, R70 ;  /* 0x00000004032a7825 */ /* 0x000fc600078e0246 */
[----:B------:R-:W4:Y:S04]  /*42320*/  LDL.LU.64 R70, [R1+0x808] ;  /* 0x0008080001467983 */ /* 0x000f280000300a00 */
[----:B------:R-:W-:Y:S04]  /*42330*/  STL.64 [R1+0x818], R78 ;  /* 0x0008184e01007387 */ /* 0x000fe80000100a00 */
[----:B------:R1:W-:Y:S01]  /*42340*/  STL.64 [R1+0x3cc0], R78 ;  /* 0x003cc04e01007387 */ /* 0x0003e20000100a00 */
[----:B------:R-:W-:-:S03]  /*42350*/  IMAD.WIDE R40, R3, 0x4, R60 ;  /* 0x0000000403287825 */ /* 0x000fc600078e023c */
[----:B------:R-:W-:Y:S04]  /*42360*/  STL.64 [R1+0x810], R76 ;  /* 0x0008104c01007387 */ /* 0x000fe80000100a00 */
[----:B------:R-:W-:Y:S01]  /*42370*/  STL.64 [R1+0x3cc8], R76 ;  /* 0x003cc84c01007387 */ /* 0x000fe20000100a00 */
[----:B--2---:R-:W-:-:S03]  /*42380*/  IMAD.WIDE R26, R3, 0x4, R62 ;  /* 0x00000004031a7825 */ /* 0x004fc600078e023e */
[----:B------:R-:W2:Y:S04]  /*42390*/  LDL.LU.64 R62, [R1+0x7c8] ;  /* 0x0007c800013e7983 */ /* 0x000ea80000300a00 */
[----:B------:R-:W-:Y:S04]  /*423a0*/  STL.64 [R1+0x7e8], R74 ;  /* 0x0007e84a01007387 */ /* 0x000fe80000100a00 */
[----:B------:R-:W-:Y:S04]  /*423b0*/  STL.64 [R1+0x3cd0], R74 ;  /* 0x003cd04a01007387 */ /* 0x000fe80000100a00 */
[----:B------:R-:W-:Y:S04]  /*423c0*/  STL.64 [R1+0x7e0], R42 ;  /* 0x0007e02a01007387 */ /* 0x000fe80000100a00 */
[----:B------:R-:W-:Y:S01]  /*423d0*/  STL.64 [R1+0x7d8], R40 ;  /* 0x0007d82801007387 */ /* 0x000fe20000100a00 */
[----:B------:R-:W-:-:S04]  /*423e0*/  IMAD.WIDE R192, R3, 0x4, R66 ;  /* 0x0000000403c07825 */ /* 0x000fc800078e0242 */
[C---:B------:R-:W-:Y:S02]  /*423f0*/  IMAD.WIDE R220, R3.reuse, 0x4, R68 ;  /* 0x0000000403dc7825 */ /* 0x040fe400078e0244 */
[----:B------:R-:W2:Y:S04]  /*42400*/  LDL.LU.64 R68, [R1+0x778] ;  /* 0x0007780001447983 */ /* 0x000ea80000300a00 */
[----:B------:R-:W2:Y:S04]  /*42410*/  LDL.LU.64 R52, [R1+0x738] ;  /* 0x0007380001347983 */ /* 0x000ea80000300a00 */
[----:B------:R-:W-:Y:S04]  /*42420*/  STL.64 [R1+0x7d0], R26 ;  /* 0x0007d01a01007387 */ /* 0x000fe80000100a00 */
[----:B------:R-:W2:Y:S01]  /*42430*/  LDL.LU.64 R66, [R1+0x6f8] ;  /* 0x0006f80001427983 */ /* 0x000ea20000300a00 */
[----:B------:R-:W-:-:S05]  /*42440*/  IMAD.WIDE R24, R3, 0x4, R178 ;  /* 0x0000000403187825 */ /* 0x000fca00078e02b2 */
[----:B------:R-:W-:Y:S01]  /*42450*/  STL.64 [R1+0x788], R24 ;  /* 0x0007881801007387 */ /* 0x000fe20000100a00 */
[----:B---3--:R-:W-:-:S04]  /*42460*/  IMAD.WIDE R80, R3, 0x4, R72 ;  /* 0x0000000403507825 */ /* 0x008fc800078e0248 */
[C---:B------:R-:W-:Y:S02]  /*42470*/  IMAD.WIDE R72, R3.reuse, 0x4, R176 ;  /* 0x0000000403487825 */ /* 0x040fe400078e02b0 */
[----:B------:R-:W3:Y:S04]  /*42480*/  LDL.LU.64 R176, [R1+0x3d00] ;  /* 0x003d000001b07983 */ /* 0x000ee80000300a00 */
[----:B------:R-:W3:Y:S04]  /*42490*/  LDL.LU.64 R48, [R1+0x6b8] ;  /* 0x0006b80001307983 */ /* 0x000ee80000300a00 */
[----:B------:R-:W3:Y:S04]  /*424a0*/  LDL.LU.64 R54, [R1+0x678] ;  /* 0x0006780001367983 */ /* 0x000ee80000300a00 */
[----:B------:R-:W-:Y:S04]  /*424b0*/  STL.64 [R1+0x780], R192 ;  /* 0x000780c001007387 */ /* 0x000fe80000100a00 */
[----:B------:R-:W-:Y:S01]  /*424c0*/  STL.64 [R1+0x3c08], R192 ;  /* 0x003c08c001007387 */ /* 0x000fe20000100a00 */
[----:B----4-:R-:W-:-:S03]  /*424d0*/  IMAD.WIDE R190, R3, 0x4, R64 ;  /* 0x0000000403be7825 */ /* 0x010fc600078e0240 */
[----:B------:R-:W4:Y:S04]  /*424e0*/  LDL.LU.64 R64, [R1+0x638] ;  /* 0x0006380001407983 */ /* 0x000f280000300a00 */
[----:B------:R-:W4:Y:S04]  /*424f0*/  LDL.LU.64 R50, [R1+0x5f8] ;  /* 0x0005f80001327983 */ /* 0x000f280000300a00 */
[----:B------:R-:W-:Y:S04]  /*42500*/  STL.64 [R1+0x758], R220 ;  /* 0x000758dc01007387 */ /* 0x000fe80000100a00 */
[----:B------:R-:W-:Y:S04]  /*42510*/  STL.64 [R1+0x3c10], R220 ;  /* 0x003c10dc01007387 */ /* 0x000fe80000100a00 */
[----:B------:R-:W4:Y:S04]  /*42520*/  LDL.LU.64 R56, [R1+0x5b8] ;  /* 0x0005b80001387983 */ /* 0x000f280000300a00 */
[----:B------:R-:W4:Y:S01]  /*42530*/  LDL.LU.64 R58, [R1+0x578] ;  /* 0x00057800013a7983 */ /* 0x000f220000300a00 */
[----:B------:R-:W-:-:S03]  /*42540*/  IMAD.WIDE R186, R3, 0x4, R70 ;  /* 0x0000000403ba7825 */ /* 0x000fc600078e0246 */
[----:B------:R-:W4:Y:S04]  /*42550*/  LDL.LU.64 R70, [R1+0x538] ;  /* 0x0005380001467983 */ /* 0x000f280000300a00 */
[----:B------:R-:W-:Y:S04]  /*42560*/  STL.64 [R1+0x750], R80 ;  /* 0x0007505001007387 */ /* 0x000fe80000100a00 */
[----:B------:R-:W-:Y:S04]  /*42570*/  STL.64 [R1+0x3c18], R80 ;  /* 0x003c185001007387 */ /* 0x000fe80000100a00 */
[----:B------:R-:W-:Y:S04]  /*42580*/  STL.64 [R1+0x710], R190 ;  /* 0x000710be01007387 */ /* 0x000fe80000100a00 */
[----:B------:R1:W-:Y:S01]  /*42590*/  STL.64 [R1+0x3c20], R190 ;  /* 0x003c20be01007387 */ /* 0x0003e20000100a00 */
[----:B--2---:R-:W-:-:S03]  /*425a0*/  IMAD.WIDE R184, R3, 0x4, R62 ;  /* 0x0000000403b87825 */ /* 0x004fc600078e023e */
[----:B------:R-:W2:Y:S04]  /*425b0*/  LDL.LU.64 R62, [R1+0x4f8] ;  /* 0x0004f800013e7983 */ /* 0x000ea80000300a00 */
[----:B------:R-:W2:Y:S04]  /*425c0*/  LDL.LU.64 R60, [R1+0x4b8] ;  /* 0x0004b800013c7983 */ /* 0x000ea80000300a00 */
[----:B------:R-:W-:Y:S04]  /*425d0*/  STL.64 [R1+0x718], R72 ;  /* 0x0007184801007387 */ /* 0x000fe80000100a00 */
[----:B------:R1:W-:Y:S04]  /*425e0*/  STL.64 [R1+0x3c28], R72 ;  /* 0x003c284801007387 */ /* 0x0003e80000100a00 */
[----:B------:R-:W-:Y:S04]  /*425f0*/  STL.64 [R1+0x708], R186 ;  /* 0x000708ba01007387 */ /* 0x000fe80000100a00 */
[----:B------:R1:W-:Y:S01]  /*42600*/  STL.64 [R1+0x3c30], R186 ;  /* 0x003c30ba01007387 */ /* 0x0003e20000100a00 */
[----:B------:R-:W-:-:S03]  /*42610*/  IMAD.WIDE R174, R3, 0x4, R68 ;  /* 0x0000000403ae7825 */ /* 0x000fc600078e0244 */
[----:B------:R-:W2:Y:S01]  /*42620*/  LDL.LU.64 R68, [R1+0x478] ;  /* 0x0004780001447983 */ /* 0x000ea20000300a00 */
[----:B------:R-:W-:-:S03]  /*42630*/  IMAD.WIDE R172, R3, 0x4, R52 ;  /* 0x0000000403ac7825 */ /* 0x000fc600078e0234 */
[----:B------:R-:W2:Y:S04]  /*42640*/  LDL.LU.64 R52, [R1+0x438] ;  /* 0x0004380001347983 */ /* 0x000ea80000300a00 */
[----:B------:R-:W-:Y:S01]  /*42650*/  STL.64 [R1+0x700], R184 ;  /* 0x000700b801007387 */ /* 0x000fe20000100a00 */
[----:B------:R-:W-:-:S03]  /*42660*/  IMAD.WIDE R168, R3, 0x4, R66 ;  /* 0x0000000403a87825 */ /* 0x000fc600078e0242 */
[----:B------:R-:W2:Y:S04]  /*42670*/  LDL.LU.64 R66, [R1+0x3f8] ;  /* 0x0003f80001427983 */ /* 0x000ea80000300a00 */
[----:B------:R1:W-:Y:S01]  /*42680*/  STL.64 [R1+0x6d8], R174 ;  /* 0x0006d8ae01007387 */ /* 0x0003e20000100a00 */
[----:B---3--:R-:W-:-:S04]  /*42690*/  IMAD.WIDE R162, R3, 0x4, R48 ;  /* 0x0000000403a27825 */ /* 0x008fc800078e0230 */
[C---:B------:R-:W-:Y:S02]  /*426a0*/  IMAD.WIDE R158, R3.reuse, 0x4, R54 ;  /* 0x00000004039e7825 */ /* 0x040fe400078e0236 */
[----:B------:R-:W3:Y:S04]  /*426b0*/  LDL.LU.64 R54, [R1+0x368] ;  /* 0x0003680001367983 */ /* 0x000ee80000300a00 */
[----:B------:R-:W-:Y:S01]  /*426c0*/  STL.64 [R1+0x6d0], R172 ;  /* 0x0006d0ac01007387 */ /* 0x000fe20000100a00 */
[----:B----4-:R-:W-:-:S03]  /*426d0*/  IMAD.WIDE R154, R3, 0x4, R64 ;  /* 0x00000004039a7825 */ /* 0x010fc600078e0240 */
[----:B------:R-:W4:Y:S04]  /*426e0*/  LDL.LU.64 R64, [R1+0x288] ;  /* 0x0002880001407983 */ /* 0x000f280000300a00 */
[----:B------:R1:W-:Y:S01]  /*426f0*/  STL.64 [R1+0x6c8], R168 ;  /* 0x0006c8a801007387 */ /* 0x0003e20000100a00 */
[----:B------:R-:W-:-:S03]  /*42700*/  IMAD.WIDE R152, R3, 0x4, R50 ;  /* 0x0000000403987825 */ /* 0x000fc600078e0232 */
[----:B------:R-:W-:Y:S04]  /*42710*/  STL.64 [R1+0x6c0], R162 ;  /* 0x0006c0a201007387 */ /* 0x000fe80000100a00 */
[----:B------:R-:W-:Y:S01]  /*42720*/  STL.64 [R1+0x6b8], R158 ;  /* 0x0006b89e01007387 */ /* 0x000fe20000100a00 */
[----:B------:R-:W-:-:S03]  /*42730*/  IMAD.WIDE R150, R3, 0x4, R56 ;  /* 0x0000000403967825 */ /* 0x000fc600078e0238 */
[----:B------:R-:W4:Y:S01]  /*42740*/  LDL.LU.64 R56, [R1+0x840] ;  /* 0x0008400001387983 */ /* 0x000f220000300a00 */
[----:B------:R-:W-:-:S03]  /*42750*/  IMAD.WIDE R146, R3, 0x4, R58 ;  /* 0x0000000403927825 */ /* 0x000fc600078e023a */
[----:B------:R-:W4:Y:S04]  /*42760*/  LDL.LU.64 R58, [R1+0x838] ;  /* 0x00083800013a7983 */ /* 0x000f280000300a00 */
[----:B------:R-:W-:Y:S01]  /*42770*/  STL.64 [R1+0x698], R154 ;  /* 0x0006989a01007387 */ /* 0x000fe20000100a00 */
[----:B------:R-:W-:-:S03]  /*42780*/  IMAD.WIDE R38, R3, 0x4, R70 ;  /* 0x0000000403267825 */ /* 0x000fc600078e0246 */
[----:B------:R-:W4:Y:S04]  /*42790*/  LDL.LU.64 R70, [R1+0x830] ;  /* 0x0008300001467983 */ /* 0x000f280000300a00 */
[----:B------:R-:W-:Y:S01]  /*427a0*/  STL.64 [R1+0x690], R152 ;  /* 0x0006909801007387 */ /* 0x000fe20000100a00 */
[----:B--2---:R-:W-:-:S03]  /*427b0*/  IMAD.WIDE R36, R3, 0x4, R62 ;  /* 0x0000000403247825 */ /* 0x004fc600078e023e */
[----:B------:R-:W2:Y:S01]  /*427c0*/  LDL.LU.64 R62, [R1+0x800] ;  /* 0x00080000013e7983 */ /* 0x000ea20000300a00 */
[----:B------:R-:W-:-:S03]  /*427d0*/  IMAD.WIDE R34, R3, 0x4, R60 ;  /* 0x0000000403227825 */ /* 0x000fc600078e023c */
[----:B------:R-:W-:Y:S04]  /*427e0*/  STL.64 [R1+0x688], R150 ;  /* 0x0006889601007387 */ /* 0x000fe80000100a00 */
[----:B------:R-:W2:Y:S04]  /*427f0*/  LDL.LU.64 R60, [R1+0x7f8] ;  /* 0x0007f800013c7983 */ /* 0x000ea80000300a00 */
[----:B------:R-:W-:Y:S01]  /*42800*/  STL.64 [R1+0x680], R146 ;  /* 0x0006809201007387 */ /* 0x000fe20000100a00 */
[----:B------:R-:W-:-:S03]  /*42810*/  IMAD.WIDE R32, R3, 0x4, R68 ;  /* 0x0000000403207825 */ /* 0x000fc600078e0244 */
[----:B------:R-:W2:Y:S04]  /*42820*/  LDL.LU.64 R68, [R1+0x7f0] ;  /* 0x0007f00001447983 */ /* 0x000ea80000300a00 */
[----:B------:R-:W-:Y:S04]  /*42830*/  STL.64 [R1+0x678], R38 ;  /* 0x0006782601007387 */ /* 0x000fe80000100a00 */
[----:B------:R-:W-:Y:S01]  /*42840*/  STL.64 [R1+0x658], R36 ;  /* 0x0006582401007387 */ /* 0x000fe20000100a00 */
[----:B------:R-:W-:-:S03]  /*42850*/  IMAD.WIDE R28, R3, 0x4, R66 ;  /* 0x00000004031c7825 */ /* 0x000fc600078e0242 */
[----:B------:R-:W2:Y:S04]  /*42860*/  LDL.LU.64 R46, [R1+0x7c0] ;  /* 0x0007c000012e7983 */ /* 0x000ea80000300a00 */
[----:B------:R-:W2:Y:S04]  /*42870*/  LDL.LU.64 R50, [R1+0x7b8] ;  /* 0x0007b80001327983 */ /* 0x000ea80000300a00 */
[----:B------:R-:W2:Y:S04]  /*42880*/  LDL.LU.64 R66, [R1+0x7b0] ;  /* 0x0007b00001427983 */ /* 0x000ea80000300a00 */
[----:B------:R-:W-:Y:S04]  /*42890*/  STL.64 [R1+0x650], R34 ;  /* 0x0006502201007387 */ /* 0x000fe80000100a00 */
[----:B------:R-:W-:Y:S04]  /*428a0*/  STL.64 [R1+0x648], R32 ;  /* 0x0006482001007387 */ /* 0x000fe80000100a00 */
[----:B------:R-:W2:Y:S01]  /*428b0*/  LDL.LU.64 R48, [R1+0x770] ;  /* 0x0007700001307983 */ /* 0x000ea20000300a00 */
[----:B------:R-:W-:-:S03]  /*428c0*/  IMAD.WIDE R30, R3, 0x4, R52 ;  /* 0x00000004031e7825 */ /* 0x000fc600078e0234 */
[----:B------:R-:W2:Y:S01]  /*428d0*/  LDL.LU.64 R52, [R1+0x768] ;  /* 0x0007680001347983 */ /* 0x000ea20000300a00 */
[----:B---3--:R-:W-:-:S04]  /*428e0*/  IMAD.WIDE R164, R3, 0x4, R54 ;  /* 0x0000000403a47825 */ /* 0x008fc800078e0236 */
[----:B------:R-:W-:-:S04]  /*428f0*/  IMAD.WIDE R238, R3, 0x4, R176 ;  /* 0x0000000403ee7825 */ /* 0x000fc800078e02b0 */
[C---:B----4-:R-:W-:Y:S02]  /*42900*/  IMAD.WIDE R170, R3.reuse, 0x4, R64 ;  /* 0x0000000403aa7825 */ /* 0x050fe400078e0240 */
[----:B------:R-:W3:Y:S04]  /*42910*/  LDL.LU.64 R64, [R1+0x760] ;  /* 0x0007600001407983 */ /* 0x000ee80000300a00 */
[----:B------:R4:W-:Y:S04]  /*42920*/  STL.64 [R1+0x640], R30 ;  /* 0x0006401e01007387 */ /* 0x0009e80000100a00 */
[----:B------:R1:W-:Y:S04]  /*42930*/  STL.64 [R1+0x638], R28 ;  /* 0x0006381c01007387 */ /* 0x0003e80000100a00 */
[----:B------:R1:W-:Y:S01]  /*42940*/  STL.64 [R1+0x618], R164 ;  /* 0x000618a401007387 */ /* 0x0003e20000100a00 */
[----:B------:R-:W-:-:S03]  /*42950*/  IMAD.WIDE R182, R3, 0x4, R56 ;  /* 0x0000000403b67825 */ /* 0x000fc600078e0238 */
[----:B------:R1:W-:Y:S01]  /*42960*/  STL.64 [R1+0x610], R170 ;  /* 0x000610aa01007387 */ /* 0x0003e20000100a00 */
[----:B------:R-:W-:-:S03]  /*42970*/  IMAD.WIDE R246, R3, 0x4, R58 ;  /* 0x0000000403f67825 */ /* 0x000fc600078e023a */
[----:B------:R-:W4:Y:S04]  /*42980*/  LDL.LU.64 R58, [R1+0x730] ;  /* 0x00073000013a7983 */ /* 0x000f280000300a00 */
[----:B------:R1:W-:Y:S04]  /*42990*/  STL.64 [R1+0x608], R238 ;  /* 0x000608ee01007387 */ /* 0x0003e80000100a00 */
[----:B------:R-:W4:Y:S01]  /*429a0*/  LDL.LU.64 R56, [R1+0x728] ;  /* 0x0007280001387983 */ /* 0x000f220000300a00 */
[----:B------:R-:W-:-:S04]  /*429b0*/  IMAD.WIDE R70, R3, 0x4, R70 ;  /* 0x0000000403467825 */ /* 0x000fc800078e0246 */
[C---:B--2---:R-:W-:Y:S02]  /*429c0*/  IMAD.WIDE R222, R3.reuse, 0x4, R62 ;  /* 0x0000000403de7825 */ /* 0x044fe400078e023e */
[----:B------:R-:W2:Y:S04]  /*429d0*/  LDL.LU.64 R62, [R1+0x720] ;  /* 0x00072000013e7983 */ /* 0x000ea80000300a00 */
[----:B------:R1:W-:Y:S01]  /*429e0*/  STL.64 [R1+0x600], R182 ;  /* 0x000600b601007387 */ /* 0x0003e20000100a00 */
[----:B------:R-:W-:-:S03]  /*429f0*/  IMAD.WIDE R244, R3, 0x4, R60 ;  /* 0x0000000403f47825 */ /* 0x000fc600078e023c */
[----:B------:R-:W-:Y:S04]  /*42a00*/  STL.64 [R1+0x5f8], R246 ;  /* 0x0005f8f601007387 */ /* 0x000fe80000100a00 */
[----:B------:R-:W2:Y:S04]  /*42a10*/  LDL.LU.64 R54, [R1+0x6f0] ;  /* 0x0006f00001367983 */ /* 0x000ea80000300a00 */
[----:B------:R-:W2:Y:S04]  /*42a20*/  LDL.LU.64 R60, [R1+0x6e8] ;  /* 0x0006e800013c7983 */ /* 0x000ea80000300a00 */
[----:B------:R1:W-:Y:S04]  /*42a30*/  STL.64 [R1+0x5d0], R222 ;  /* 0x0005d0de01007387 */ /* 0x0003e80000100a00 */
[----:B------:R-:W-:Y:S04]  /*42a40*/  STL.64 [R1+0x5d8], R70 ;  /* 0x0005d84601007387 */ /* 0x000fe80000100a00 */
[----:B------:R-:W-:Y:S04]  /*42a50*/  STL.64 [R1+0x5c8], R244 ;  /* 0x0005c8f401007387 */ /* 0x000fe80000100a00 */
[----:B------:R-:W2:Y:S01]  /*42a60*/  LDL.LU.64 R16, [R1+0x6b0] ;  /* 0x0006b00001107983 */ /* 0x000ea20000300a00 */
[----:B------:R-:W-:-:S04]  /*42a70*/  IMAD.WIDE R68, R3, 0x4, R68 ;  /* 0x0000000403447825 */ /* 0x000fc800078e0244 */
[----:B------:R-:W-:-:S04]  /*42a80*/  IMAD.WIDE R188, R3, 0x4, R46 ;  /* 0x0000000403bc7825 */ /* 0x000fc800078e022e */
[C---:B------:R-:W-:Y:S02]  /*42a90*/  IMAD.WIDE R250, R3.reuse, 0x4, R50 ;  /* 0x0000000403fa7825 */ /* 0x040fe400078e0232 */
[----:B------:R-:W2:Y:S04]  /*42aa0*/  LDL.LU.64 R50, [R1+0x670] ;  /* 0x0006700001327983 */ /* 0x000ea80000300a00 */
[----:B------:R1:W-:Y:S04]  /*42ab0*/  STL.64 [R1+0x5b8], R188 ;  /* 0x0005b8bc01007387 */ /* 0x0003e80000100a00 */
[----:B------:R-:W-:Y:S01]  /*42ac0*/  STL.64 [R1+0x5c0], R68 ;  /* 0x0005c04401007387 */ /* 0x000fe20000100a00 */
[----:B------:R-:W-:-:S03]  /*42ad0*/  IMAD.WIDE R216, R3, 0x4, R48 ;  /* 0x0000000403d87825 */ /* 0x000fc600078e0230 */
[----:B------:R-:W2:Y:S04]  /*42ae0*/  LDL.LU.64 R48, [R1+0x630] ;  /* 0x0006300001307983 */ /* 0x000ea80000300a00 */
[----:B------:R-:W-:Y:S04]  /*42af0*/  STL.64 [R1+0x598], R250 ;  /* 0x000598fa01007387 */ /* 0x000fe80000100a00 */
[----:B------:R-:W2:Y:S04]  /*42b00*/  LDL.LU.64 R18, [R1+0x5f0] ;  /* 0x0005f00001127983 */ /* 0x000ea80000300a00 */
[----:B------:R-:W2:Y:S04]  /*42b10*/  LDL.LU.64 R22, [R1+0x5b0] ;  /* 0x0005b00001167983 */ /* 0x000ea80000300a00 */
[----:B------:R-:W2:Y:S01]  /*42b20*/  LDL.LU.64 R44, [R1+0x570] ;  /* 0x00057000012c7983 */ /* 0x000ea20000300a00 */
[----:B------:R-:W-:-:S04]  /*42b30*/  IMAD.WIDE R66, R3, 0x4, R66 ;  /* 0x0000000403427825 */ /* 0x000fc800078e0242 */
[C---:B------:R-:W-:Y:S01]  /*42b40*/  IMAD.WIDE R248, R3.reuse, 0x4, R52 ;  /* 0x0000000403f87825 */ /* 0x040fe200078e0234 */
[----:B------:R1:W-:Y:S04]  /*42b50*/  STL.64 [R1+0x588], R216 ;  /* 0x000588d801007387 */ /* 0x0003e80000100a00 */
[----:B------:R-:W-:Y:S01]  /*42b60*/  STL.64 [R1+0x590], R66 ;  /* 0x0005904201007387 */ /* 0x000fe20000100a00 */
[----:B---3--:R-:W-:-:S04]  /*42b70*/  IMAD.WIDE R64, R3, 0x4, R64 ;  /* 0x0000000403407825 */ /* 0x008fc800078e0240 */
[C---:B----4-:R-:W-:Y:S02]  /*42b80*/  IMAD.WIDE R194, R3.reuse, 0x4, R58 ;  /* 0x0000000403c27825 */ /* 0x050fe400078e023a */
[----:B------:R-:W3:Y:S04]  /*42b90*/  LDL.LU.64 R58, [R1+0x530] ;  /* 0x00053000013a7983 */ /* 0x000ee80000300a00 */
[----:B------:R-:W-:Y:S01]  /*42ba0*/  STL.64 [R1+0x580], R248 ;  /* 0x000580f801007387 */ /* 0x000fe20000100a00 */
[----:B------:R-:W-:-:S03]  /*42bb0*/  IMAD.WIDE R86, R3, 0x4, R56 ;  /* 0x0000000403567825 */ /* 0x000fc600078e0238 */
[----:B------:R-:W4:Y:S04]  /*42bc0*/  LDL.LU.64 R56, [R1+0x4f0] ;  /* 0x0004f00001387983 */ /* 0x000f280000300a00 */
[----:B------:R-:W4:Y:S04]  /*42bd0*/  LDL.LU.64 R20, [R1+0x4b0] ;  /* 0x0004b00001147983 */ /* 0x000f280000300a00 */
[----:B------:R1:W-:Y:S04]  /*42be0*/  STL.64 [R1+0x558], R194 ;  /* 0x000558c201007387 */ /* 0x0003e80000100a00 */
[----:B------:R-:W-:Y:S04]  /*42bf0*/  STL.64 [R1+0x578], R64 ;  /* 0x0005784001007387 */ /* 0x000fe80000100a00 */
[----:B------:R-:W4:Y:S04]  /*42c00*/  LDL.LU.64 R46, [R1+0x470] ;  /* 0x00047000012e7983 */ /* 0x000f280000300a00 */
[----:B------:R-:W-:Y:S01]  /*42c10*/  STL.64 [R1+0x550], R86 ;  /* 0x0005505601007387 */ /* 0x000fe20000100a00 */
[----:B--2---:R-:W-:-:S04]  /*42c20*/  IMAD.WIDE R62, R3, 0x4, R62 ;  /* 0x00000004033e7825 */ /* 0x004fc800078e023e */
[C---:B------:R-:W-:Y:S02]  /*42c30*/  IMAD.WIDE R218, R3.reuse, 0x4, R54 ;  /* 0x0000000403da7825 */ /* 0x040fe400078e0236 */
[----:B------:R-:W2:Y:S02]  /*42c40*/  LDL.LU.64 R54, [R1+0x430] ;  /* 0x0004300001367983 */ /* 0x000ea40000300a00 */
[----:B------:R-:W-:-:S04]  /*42c50*/  IMAD.WIDE R84, R3, 0x4, R60 ;  /* 0x0000000403547825 */ /* 0x000fc800078e023c */
[C---:B------:R-:W-:Y:S02]  /*42c60*/  IMAD.WIDE R60, R3.reuse, 0x4, R142 ;  /* 0x00000004033c7825 */ /* 0x040fe400078e028e */
[----:B------:R-:W2:Y:S04]  /*42c70*/  LDL.LU.64 R142, [R1+0x3cf8] ;  /* 0x003cf800018e7983 */ /* 0x000ea80000300a00 */
[----:B------:R-:W2:Y:S04]  /*42c80*/  LDL.LU.64 R52, [R1+0x3f0] ;  /* 0x0003f00001347983 */ /* 0x000ea80000300a00 */
[----:B------:R1:W-:Y:S01]  /*42c90*/  STL.64 [R1+0x540], R218 ;  /* 0x000540da01007387 */ /* 0x0003e20000100a00 */
[----:B------:R-:W-:-:S03]  /*42ca0*/  IMAD.WIDE R200, R3, 0x4, R16 ;  /* 0x0000000403c87825 */ /* 0x000fc600078e0210 */
[----:B------:R-:W-:Y:S04]  /*42cb0*/  STL.64 [R1+0x548], R62 ;  /* 0x0005483e01007387 */ /* 0x000fe80000100a00 */
[----:B------:R-:W-:Y:S01]  /*42cc0*/  STL.64 [R1+0x538], R84 ;  /* 0x0005385401007387 */ /* 0x000fe20000100a00 */
[----:B------:R-:W-:-:S03]  /*42cd0*/  IMAD.WIDE R212, R3, 0x4, R50 ;  /* 0x0000000403d47825 */ /* 0x000fc600078e0232 */
[----:B------:R-:W2:Y:S01]  /*42ce0*/  LDL.LU.64 R50, [R1+0x360] ;  /* 0x0003600001327983 */ /* 0x000ea20000300a00 */
[----:B------:R-:W-:-:S03]  /*42cf0*/  IMAD.WIDE R210, R3, 0x4, R48 ;  /* 0x0000000403d27825 */ /* 0x000fc600078e0230 */
[----:B------:R-:W2:Y:S04]  /*42d00*/  LDL.LU.64 R48, [R1+0x280] ;  /* 0x0002800001307983 */ /* 0x000ea80000300a00 */
[----:B------:R1:W-:Y:S04]  /*42d10*/  STL.64 [R1+0x510], R200 ;  /* 0x000510c801007387 */ /* 0x0003e80000100a00 */
[----:B------:R-:W-:Y:S04]  /*42d20*/  STL.64 [R1+0x518], R60 ;  /* 0x0005183c01007387 */ /* 0x000fe80000100a00 */
[----:B------:R1:W-:Y:S01]  /*42d30*/  STL.64 [R1+0x508], R212 ;  /* 0x000508d401007387 */ /* 0x0003e20000100a00 */
[----:B------:R-:W-:-:S03]  /*42d40*/  IMAD.WIDE R204, R3, 0x4, R44 ;  /* 0x0000000403cc7825 */ /* 0x000fc600078e022c */
[----:B------:R1:W-:Y:S04]  /*42d50*/  STL.64 [R1+0x500], R210 ;  /* 0x000500d201007387 */ /* 0x0003e80000100a00 */
[----:B------:R-:W2:Y:S01]  /*42d60*/  LDL.LU.64 R44, [R1+0x6a8] ;  /* 0x0006a800012c7983 */ /* 0x000ea20000300a00 */
[----:B------:R-:W-:-:S04]  /*42d70*/  IMAD.WIDE R214, R3, 0x4, R18 ;  /* 0x0000000403d67825 */ /* 0x000fc800078e0212 */
[----:B------:R-:W-:-:S04]  /*42d80*/  IMAD.WIDE R134, R3, 0x4, R22 ;  /* 0x0000000403867825 */ /* 0x000fc800078e0216 */
[C---:B---3--:R-:W-:Y:S02]  /*42d90*/  IMAD.WIDE R136, R3.reuse, 0x4, R58 ;  /* 0x0000000403887825 */ /* 0x048fe400078e023a */
[----:B------:R-:W3:Y:S04]  /*42da0*/  LDL.LU.64 R58, [R1+0x6a0] ;  /* 0x0006a000013a7983 */ /* 0x000ee80000300a00 */
[----:B------:R1:W-:Y:S01]  /*42db0*/  STL.64 [R1+0x4f8], R214 ;  /* 0x0004f8d601007387 */ /* 0x0003e20000100a00 */
[----:B----4-:R-:W-:-:S03]  /*42dc0*/  IMAD.WIDE R206, R3, 0x4, R56 ;  /* 0x0000000403ce7825 */ /* 0x010fc600078e0238 */
[----:B------:R-:W4:Y:S04]  /*42dd0*/  LDL.LU.64 R22, [R1+0x668] ;  /* 0x0006680001167983 */ /* 0x000f280000300a00 */
[----:B------:R-:W4:Y:S04]  /*42de0*/  LDL.LU.64 R56, [R1+0x660] ;  /* 0x0006600001387983 */ /* 0x000f280000300a00 */
[----:B------:R1:W-:Y:S04]  /*42df0*/  STL.64 [R1+0x4d8], R134 ;  /* 0x0004d88601007387 */ /* 0x0003e80000100a00 */
[----:B------:R1:W-:Y:S04]  /*42e00*/  STL.64 [R1+0x4d0], R204 ;  /* 0x0004d0cc01007387 */ /* 0x0003e80000100a00 */
[----:B------:R-:W4:Y:S04]  /*42e10*/  LDL.LU.64 R12, [R1+0x628] ;  /* 0x00062800010c7983 */ /* 0x000f280000300a00 */
[----:B------:R1:W-:Y:S01]  /*42e20*/  STL.64 [R1+0x4c8], R136 ;  /* 0x0004c88801007387 */ /* 0x0003e20000100a00 */
[----:B------:R-:W-:-:S04]  /*42e30*/  IMAD.WIDE R138, R3, 0x4, R20 ;  /* 0x00000004038a7825 */ /* 0x000fc800078e0214 */
[----:B------:R-:W-:-:S04]  /*42e40*/  IMAD.WIDE R116, R3, 0x4, R46 ;  /* 0x0000000403747825 */ /* 0x000fc800078e022e */
[C---:B--2---:R-:W-:Y:S02]  /*42e50*/  IMAD.WIDE R140, R3.reuse, 0x4, R54 ;  /* 0x00000004038c7825 */ /* 0x044fe400078e0236 */
[----:B------:R-:W2:Y:S04]  /*42e60*/  LDL.LU.64 R54, [R1+0x620] ;  /* 0x0006200001367983 */ /* 0x000ea80000300a00 */
[----:B------:R-:W2:Y:S04]  /*42e70*/  LDL.LU.64 R14, [R1+0x5e8] ;  /* 0x0005e800010e7983 */ /* 0x000ea80000300a00 */
[----:B------:R1:W-:Y:S01]  /*42e80*/  STL.64 [R1+0x4c0], R206 ;  /* 0x0004c0ce01007387 */ /* 0x0003e20000100a00 */
[----:B------:R-:W-:-:S03]  /*42e90*/  IMAD.WIDE R208, R3, 0x4, R52 ;  /* 0x0000000403d07825 */ /* 0x000fc600078e0234 */
        /* <DEDUP_REMOVED lines=10> */
[----:B------:R1:W-:Y:S04]  /*42f40*/  STL.64 [R1+0x498], R140 ;  /* 0x0004988c01007387 */ /* 0x0003e80000100a00 */
[----:B------:R1:W-:Y:S04]  /*42f50*/  STL.64 [R1+0x490], R208 ;  /* 0x000490d001007387 */ /* 0x0003e80000100a00 */
[----:B------:R1:W-:Y:S01]  /*42f60*/  STL.64 [R1+0x488], R144 ;  /* 0x0004889001007387 */ /* 0x0003e20000100a00 */
[----:B------:R-:W-:-:S03]  /*42f70*/  IMAD.WIDE R90, R3, 0x4, R44 ;  /* 0x00000004035a7825 */ /* 0x000fc600078e022c */
[----:B------:R-:W2:Y:S01]  /*42f80*/  LDL.LU.64 R44, [R1+0x4e8] ;  /* 0x0004e800012c7983 */ /* 0x000ea20000300a00 */
[----:B------:R-:W-:-:S03]  /*42f90*/  IMAD.WIDE R148, R3, 0x4, R142 ;  /* 0x0000000403947825 */ /* 0x000fc600078e028e */
[----:B------:R1:W-:Y:S04]  /*42fa0*/  STL.64 [R1+0x480], R198 ;  /* 0x000480c601007387 */ /* 0x0003e80000100a00 */
[----:B------:R1:W-:Y:S04]  /*42fb0*/  STL.64 [R1+0x478], R148 ;  /* 0x0004789401007387 */ /* 0x0003e80000100a00 */
[----:B------:R-:W2:Y:S01]  /*42fc0*/  LDL.LU.64 R20, [R1+0x4a8] ;  /* 0x0004a80001147983 */ /* 0x000ea20000300a00 */
[----:B---3--:R-:W-:-:S04]  /*42fd0*/  IMAD.WIDE R58, R3, 0x4, R58 ;  /* 0x00000004033a7825 */ /* 0x008fc800078e023a */
[C---:B----4-:R-:W-:Y:S02]  /*42fe0*/  IMAD.WIDE R88, R3.reuse, 0x4, R22 ;  /* 0x0000000403587825 */ /* 0x050fe400078e0216 */
[----:B------:R-:W3:Y:S02]  /*42ff0*/  LDL.LU.64 R22, [R1+0x468] ;  /* 0x0004680001167983 */ /* 0x000ee40000300a00 */
[C---:B------:R-:W-:Y:S02]  /*43000*/  IMAD.WIDE R56, R3.reuse, 0x4, R56 ;  /* 0x0000000403387825 */ /* 0x040fe400078e0238 */
[----:B------:R4:W-:Y:S04]  /*43010*/  STL.64 [R1+0x470], R90 ;  /* 0x0004705a01007387 */ /* 0x0009e80000100a00 */
[----:B------:R-:W-:Y:S01]  /*43020*/  STL.64 [R1+0x458], R58 ;  /* 0x0004583a01007387 */ /* 0x000fe20000100a00 */
[----:B------:R-:W-:-:S03]  /*43030*/  IMAD.WIDE R94, R3, 0x4, R12 ;  /* 0x00000004035e7825 */ /* 0x000fc600078e020c */
[----:B------:R1:W-:Y:S04]  /*43040*/  STL.64 [R1+0x450], R88 ;  /* 0x0004505801007387 */ /* 0x0003e80000100a00 */
[----:B------:R1:W-:Y:S04]  /*43050*/  STL.64 [R1+0x440], R94 ;  /* 0x0004405e01007387 */ /* 0x0003e80000100a00 */
[----:B------:R-:W-:Y:S01]  /*43060*/  STL.64 [R1+0x448], R56 ;  /* 0x0004483801007387 */ /* 0x000fe20000100a00 */
[----:B--2---:R-:W-:-:S04]  /*43070*/  IMAD.WIDE R54, R3, 0x4, R54 ;  /* 0x0000000403367825 */ /* 0x004fc800078e0236 */
[----:B------:R-:W-:-:S05]  /*43080*/  IMAD.WIDE R92, R3, 0x4, R14 ;  /* 0x00000004035c7825 */ /* 0x000fca00078e020e */
[----:B------:R2:W-:Y:S01]  /*43090*/  STL.64 [R1+0x430], R92 ;  /* 0x0004305c01007387 */ /* 0x0005e20000100a00 */
[----:B------:R-:W-:-:S04]  /*430a0*/  IMAD.WIDE R52, R3, 0x4, R52 ;  /* 0x0000000403347825 */ /* 0x000fc800078e0234 */
[C---:B------:R-:W-:Y:S01]  /*430b0*/  IMAD.WIDE R98, R3.reuse, 0x4, R16 ;  /* 0x0000000403627825 */ /* 0x040fe200078e0210 */
[----:B------:R-:W-:Y:S04]  /*430c0*/  STL.64 [R1+0x438], R54 ;  /* 0x0004383601007387 */ /* 0x000fe80000100a00 */
[----:B------:R1:W-:Y:S04]  /*430d0*/  STL.64 [R1+0x410], R98 ;  /* 0x0004106201007387 */ /* 0x0003e80000100a00 */
[----:B------:R-:W-:Y:S04]  /*430e0*/  STL.64 [R1+0x418], R52 ;  /* 0x0004183401007387 */ /* 0x000fe80000100a00 */
[----:B------:R-:W2:Y:S04]  /*430f0*/  LDL.LU.64 R8, [R1+0x428] ;  /* 0x0004280001087983 */ /* 0x000ea80000300a00 */
[----:B------:R-:W4:Y:S04]  /*43100*/  LDL.LU.64 R112, [R1+0x3e8] ;  /* 0x0003e80001707983 */ /* 0x000f280000300a00 */
[----:B------:R-:W4:Y:S04]  /*43110*/  LDL.LU.64 R118, [R1+0x328] ;  /* 0x0003280001767983 */ /* 0x000f280000300a00 */
[----:B-1----:R-:W4:Y:S01]  /*43120*/  LDL.LU.64 R4, [R1+0x248] ;  /* 0x0002480001047983 */ /* 0x002f220000300a00 */
[----:B------:R-:W-:-:S04]  /*43130*/  IMAD.WIDE R50, R3, 0x4, R50 ;  /* 0x0000000403327825 */ /* 0x000fc800078e0232 */
[----:B------:R-:W-:-:S05]  /*43140*/  IMAD.WIDE R96, R3, 0x4, R18 ;  /* 0x0000000403607825 */ /* 0x000fca00078e0212 */
[----:B------:R1:W-:Y:S04]  /*43150*/  STL.64 [R1+0x400], R96 ;  /* 0x0004006001007387 */ /* 0x0003e80000100a00 */
[----:B------:R-:W-:Y:S01]  /*43160*/  STL.64 [R1+0x408], R50 ;  /* 0x0004083201007387 */ /* 0x000fe20000100a00 */
[----:B------:R-:W-:-:S04]  /*43170*/  IMAD.WIDE R48, R3, 0x4, R48 ;  /* 0x0000000403307825 */ /* 0x000fc800078e0230 */
[----:B------:R-:W-:-:S04]  /*43180*/  IMAD.WIDE R102, R3, 0x4, R46 ;  /* 0x0000000403667825 */ /* 0x000fc800078e022e */
[C---:B------:R-:W-:Y:S02]  /*43190*/  IMAD.WIDE R46, R3.reuse, 0x4, R132 ;  /* 0x00000004032e7825 */ /* 0x040fe400078e0284 */
[----:B------:R-:W4:Y:S02]  /*431a0*/  LDL.LU.64 R132, [R1+0x3cf0] ;  /* 0x003cf00001847983 */ /* 0x000f240000300a00 */
[C---:B------:R-:W-:Y:S02]  /*431b0*/  IMAD.WIDE R100, R3.reuse, 0x4, R44 ;  /* 0x0000000403647825 */ /* 0x040fe400078e022c */
[----:B------:R-:W4:Y:S04]  /*431c0*/  LDL.LU.64 R44, [R1+0x4e0] ;  /* 0x0004e000012c7983 */ /* 0x000f280000300a00 */
[----:B------:R1:W-:Y:S04]  /*431d0*/  STL.64 [R1+0x3f0], R102 ;  /* 0x0003f06601007387 */ /* 0x0003e80000100a00 */
[----:B------:R-:W-:Y:S04]  /*431e0*/  STL.64 [R1+0x3f8], R48 ;  /* 0x0003f83001007387 */ /* 0x000fe80000100a00 */
[----:B------:R-:W4:Y:S04]  /*431f0*/  LDL.LU.64 R242, [R1+0x4a0] ;  /* 0x0004a00001f27983 */ /* 0x000f280000300a00 */
[----:B------:R-:W4:Y:S04]  /*43200*/  LDL.LU.64 R240, [R1+0x460] ;  /* 0x0004600001f07983 */ /* 0x000f280000300a00 */
[----:B------:R-:W4:Y:S04]  /*43210*/  LDL.LU.64 R180, [R1+0x420] ;  /* 0x0004200001b47983 */ /* 0x000f280000300a00 */
[----:B------:R-:W4:Y:S04]  /*43220*/  LDL.LU.64 R228, [R1+0x3e0] ;  /* 0x0003e00001e47983 */ /* 0x000f280000300a00 */
[----:B------:R-:W4:Y:S04]  /*43230*/  LDL.LU.64 R230, [R1+0x320] ;  /* 0x0003200001e67983 */ /* 0x000f280000300a00 */
[----:B------:R-:W4:Y:S04]  /*43240*/  LDL.LU.64 R232, [R1+0x240] ;  /* 0x0002400001e87983 */ /* 0x000f280000300a00 */
[----:B------:R-:W4:Y:S01]  /*43250*/  LDL.LU.64 R234, [R1+0x1c60] ;  /* 0x001c600001ea7983 */ /* 0x000f220000300a00 */
[----:B------:R-:W-:-:S04]  /*43260*/  IMAD.WIDE R106, R3, 0x4, R20 ;  /* 0x00000004036a7825 */ /* 0x000fc800078e0214 */
[C---:B---3--:R-:W-:Y:S02]  /*43270*/  IMAD.WIDE R104, R3.reuse, 0x4, R22 ;  /* 0x0000000403687825 */ /* 0x048fe400078e0216 */
[----:B------:R-:W3:Y:S04]  /*43280*/  LDL.LU.64 R22, [R1+0x1fd8] ;  /* 0x001fd80001167983 */ /* 0x000ee80000300a00 */
[----:B------:R-:W3:Y:S04]  /*43290*/  LDL.LU.64 R18, [R1+0x1fe0] ;  /* 0x001fe00001127983 */ /* 0x000ee80000300a00 */
[----:B------:R-:W3:Y:S04]  /*432a0*/  LDL.LU.64 R14, [R1+0x1fe8] ;  /* 0x001fe800010e7983 */ /* 0x000ee80000300a00 */
[----:B------:R-:W3:Y:S04]  /*432b0*/  LDL.LU.64 R10, [R1+0x1d28] ;  /* 0x001d2800010a7983 */ /* 0x000ee80000300a00 */
[----:B------:R-:W3:Y:S04]  /*432c0*/  LDL.LU.64 R6, [R1+0x1d30] ;  /* 0x001d300001067983 */ /* 0x000ee80000300a00 */
[----:B------:R-:W3:Y:S04]  /*432d0*/  LDL.LU.64 R20, [R1+0x1ff0] ;  /* 0x001ff00001147983 */ /* 0x000ee80000300a00 */
[----:B------:R-:W3:Y:S04]  /*432e0*/  LDL.LU.64 R16, [R1+0x1ff8] ;  /* 0x001ff80001107983 */ /* 0x000ee80000300a00 */
[----:B------:R-:W3:Y:S04]  /*432f0*/  LDL.LU.64 R12, [R1+0x2000] ;  /* 0x00200000010c7983 */ /* 0x000ee80000300a00 */
[----:B------:R1:W-:Y:S04]  /*43300*/  STL.64 [R1+0x3d0], R100 ;  /* 0x0003d06401007387 */ /* 0x0003e80000100a00 */
[----:B------:R-:W-:Y:S01]  /*43310*/  STL.64 [R1+0x3d8], R46 ;  /* 0x0003d82e01007387 */ /* 0x000fe20000100a00 */
[----:B--2---:R-:W-:-:S03]  /*43320*/  IMAD.WIDE R110, R3, 0x4, R8 ;  /* 0x00000004036e7825 */ /* 0x004fc600078e0208 */
[----:B------:R-:W2:Y:S01]  /*43330*/  LDL.LU.64 R8, [R1+0x1d38] ;  /* 0x001d380001087983 */ /* 0x000ea20000300a00 */
[----:B----4-:R-:W-:-:S03]  /*43340*/  IMAD.WIDE R108, R3, 0x4, R112 ;  /* 0x00000004036c7825 */ /* 0x010fc600078e0270 */
[----:B------:R4:W-:Y:S01]  /*43350*/  STL.64 [R1+0x3c8], R106 ;  /* 0x0003c86a01007387 */ /* 0x0009e20000100a00 */
[----:B------:R-:W-:-:S03]  /*43360*/  IMAD.WIDE R114, R3, 0x4, R118 ;  /* 0x0000000403727825 */ /* 0x000fc600078e0276 */
[----:B------:R1:W-:Y:S01]  /*43370*/  STL.64 [R1+0x3c0], R104 ;  /* 0x0003c06801007387 */ /* 0x0003e20000100a00 */
[----:B------:R-:W-:-:S03]  /*43380*/  IMAD.WIDE R112, R3, 0x4, R4 ;  /* 0x0000000403707825 */ /* 0x000fc600078e0204 */
[----:B------:R-:W4:Y:S04]  /*43390*/  LDL.LU.64 R4, [R1+0x1d40] ;  /* 0x001d400001047983 */ /* 0x000f280000300a00 */
[----:B------:R1:W-:Y:S04]  /*433a0*/  STL.64 [R1+0x368], R110 ;  /* 0x0003686e01007387 */ /* 0x0003e80000100a00 */
[----:B------:R1:W-:Y:S04]  /*433b0*/  STL.64 [R1+0x360], R108 ;  /* 0x0003606c01007387 */ /* 0x0003e80000100a00 */
[----:B------:R1:W-:Y:S04]  /*433c0*/  STL.64 [R1+0x328], R114 ;  /* 0x0003287201007387 */ /* 0x0003e80000100a00 */
[----:B------:R1:W-:Y:S01]  /*433d0*/  STL.64 [R1+0x2b8], R112 ;  /* 0x0002b87001007387 */ /* 0x0003e20000100a00 */
[----:B------:R-:W-:-:S05]  /*433e0*/  IMAD.WIDE R118, R3, 0x4, R132 ;  /* 0x0000000403767825 */ /* 0x000fca00078e0284 */
[----:B------:R1:W-:Y:S01]  /*433f0*/  STL.64 [R1+0x2b0], R118 ;  /* 0x0002b07601007387 */ /* 0x0003e20000100a00 */
[----:B------:R-:W-:-:S05]  /*43400*/  IMAD.WIDE R44, R3, 0x4, R44 ;  /* 0x00000004032c7825 */ /* 0x000fca00078e022c */
[----:B------:R1:W-:Y:S04]  /*43410*/  STL.64 [R1+0x248], R44 ;  /* 0x0002482c01007387 */ /* 0x0003e80000100a00 */
[----:B------:R-:W4:Y:S04]  /*43420*/  LDL.64 R78, [R1+0x1d60] ;  /* 0x001d6000014e7983 */ /* 0x000f280000100a00 */
[----:B------:R-:W4:Y:S04]  /*43430*/  LDL.64 R82, [R1+0x1d68] ;  /* 0x001d680001527983 */ /* 0x000f280000100a00 */
[----:B------:R-:W4:Y:S04]  /*43440*/  LDL.64 R160, [R1+0x1d70] ;  /* 0x001d700001a07983 */ /* 0x000f280000100a00 */
[----:B------:R-:W4:Y:S01]  /*43450*/  LDL.64 R224, [R1+0x1d78] ;  /* 0x001d780001e07983 */ /* 0x000f220000100a00 */
[----:B------:R-:W-:-:S03]  /*43460*/  IMAD.WIDE R178, R3, 0x4, R228 ;  /* 0x0000000403b27825 */ /* 0x000fc600078e02e4 */
[----:B------:R-:W4:Y:S04]  /*43470*/  LDL.64 R120, [R1+0x1d88] ;  /* 0x001d880001787983 */ /* 0x000f280000100a00 */
[----:B------:R-:W4:Y:S01]  /*43480*/  LDL.64 R228, [R1+0x1d58] ;  /* 0x001d580001e47983 */ /* 0x000f220000100a00 */
[----:B------:R-:W-:-:S03]  /*43490*/  IMAD.WIDE R176, R3, 0x4, R230 ;  /* 0x0000000403b07825 */ /* 0x000fc600078e02e6 */
[----:B------:R-:W4:Y:S04]  /*434a0*/  LDL.64 R230, [R1+0x1d80] ;  /* 0x001d800001e67983 */ /* 0x000f280000100a00 */
[----:B------:R-:W4:Y:S04]  /*434b0*/  LDL.64 R122, [R1+0x1d90] ;  /* 0x001d9000017a7983 */ /* 0x000f280000100a00 */
[----:B------:R-:W4:Y:S04]  /*434c0*/  LDL.64 R124, [R1+0x1d98] ;  /* 0x001d9800017c7983 */ /* 0x000f280000100a00 */
[----:B------:R-:W4:Y:S01]  /*434d0*/  LDL.64 R126, [R1+0x1da0] ;  /* 0x001da000017e7983 */ /* 0x000f220000100a00 */
[----:B------:R-:W-:-:S03]  /*434e0*/  IMAD.WIDE R142, R3, 0x4, R232 ;  /* 0x00000004038e7825 */ /* 0x000fc600078e02e8 */
[----:B------:R-:W4:Y:S04]  /*434f0*/  LDL.64 R128, [R1+0x1da8] ;  /* 0x001da80001807983 */ /* 0x000f280000100a00 */
[----:B------:R-:W4:Y:S04]  /*43500*/  LDL.64 R156, [R1+0x1db0] ;  /* 0x001db000019c7983 */ /* 0x000f280000100a00 */
[----:B------:R-:W4:Y:S04]  /*43510*/  LDL.64 R166, [R1+0x1db8] ;  /* 0x001db80001a67983 */ /* 0x000f280000100a00 */
[----:B------:R-:W4:Y:S01]  /*43520*/  LDL.64 R196, [R1+0x1dc8] ;  /* 0x001dc80001c47983 */ /* 0x000f220000100a00 */
[----:B------:R-:W-:-:S03]  /*43530*/  ISETP.GE.U32.AND P0, PT, R2, 0x7fffff45, PT ;  /* 0x7fffff450200780c */ /* 0x000fc60003f06070 */
[----:B------:R-:W4:Y:S01]  /*43540*/  LDL.64 R232, [R1+0x1dd0] ;  /* 0x001dd00001e87983 */ /* 0x000f220000100a00 */
[----:B------:R-:W-:Y:S01]  /*43550*/  ISETP.GE.U32.AND P3, PT, R0, 0x7fffff41, PT ;  /* 0x7fffff410000780c */ /* 0x000fe20003f66070 */
[C---:B---3--:R-:W-:Y:S02]  /*43560*/  IMAD.WIDE R22, R252.reuse, 0x4, R22 ;  /* 0x00000004fc167825 */ /* 0x048fe400078e0216 */
[----:B------:R-:W3:Y:S02]  /*43570*/  LDL.64 R202, [R1+0x1de0] ;  /* 0x001de00001ca7983 */ /* 0x000ee40000100a00 */
[----:B------:R-:W-:Y:S02]  /*43580*/  IMAD.WIDE R132, R3, 0x4, R234 ;  /* 0x0000000403847825 */ /* 0x000fe400078e02ea */
[----:B------:R-:W3:Y:S02]  /*43590*/  LDL.64 R234, [R1+0x1dd8] ;  /* 0x001dd80001ea7983 */ /* 0x000ee40000100a00 */
[----:B------:R-:W-:-:S02]  /*435a0*/  IMAD.WIDE R18, R252, 0x4, R18 ;  /* 0x00000004fc127825 */ /* 0x000fc400078e0212 */
[----:B------:R1:W-:Y:S02]  /*435b0*/  LDGSTS.E [R130+0x4de00], [R22.64], !P6 ;  /* 0x4de0000016827fae */ /* 0x0003e4000f121844 */
[C---:B------:R-:W-:Y:S02]  /*435c0*/  IMAD.WIDE R14, R252.reuse, 0x4, R14 ;  /* 0x00000004fc0e7825 */ /* 0x040fe400078e020e */
[----:B------:R-:W3:Y:S02]  /*435d0*/  LDL.64 R226, [R1+0x1de8] ;  /* 0x001de80001e27983 */ /* 0x000ee40000100a00 */
[C---:B------:R-:W-:Y:S02]  /*435e0*/  IMAD.WIDE R10, R252.reuse, 0x4, R10 ;  /* 0x00000004fc0a7825 */ /* 0x040fe400078e020a */
[----:B------:R-:W3:Y:S02]  /*435f0*/  LDL.64 R190, [R1+0x1e10] ;  /* 0x001e100001be7983 */ /* 0x000ee40000100a00 */
[----:B------:R-:W-:-:S02]  /*43600*/  IMAD.WIDE R20, R252, 0x4, R20 ;  /* 0x00000004fc147825 */ /* 0x000fc400078e0214 */
[----:B------:R-:W3:Y:S02]  /*43610*/  LDL.64 R80, [R1+0x1e20] ;  /* 0x001e200001507983 */ /* 0x000ee40000100a00 */
[C---:B------:R-:W-:Y:S02]  /*43620*/  IMAD.WIDE R16, R252.reuse, 0x4, R16 ;  /* 0x00000004fc107825 */ /* 0x040fe400078e0210 */
[----:B------:R1:W-:Y:S02]  /*43630*/  LDGSTS.E [R130+0x4df00], [R20.64], !P6 ;  /* 0x4df0000014827fae */ /* 0x0003e4000f121844 */
[C---:B------:R-:W-:Y:S02]  /*43640*/  IMAD.WIDE R12, R252.reuse, 0x4, R12 ;  /* 0x00000004fc0c7825 */ /* 0x040fe400078e020c */
[----:B------:R1:W-:Y:S02]  /*43650*/  LDGSTS.E [R130+0x4e600], [R18.64], !P2 ;  /* 0x4e60000012827fae */ /* 0x0003e4000d121844 */
[----:B------:R-:W-:-:S02]  /*43660*/  IMAD.WIDE R6, R252, 0x4, R6 ;  /* 0x00000004fc067825 */ /* 0x000fc400078e0206 */
[----:B------:R1:W-:Y:S04]  /*43670*/  LDGSTS.E [R130+0x4e700], [R16.64], !P2 ;  /* 0x4e70000010827fae */ /* 0x0003e8000d121844 */
[----:B------:R1:W-:Y:S04]  /*43680*/  LDGSTS.E [R130+0x4ee00], [R14.64], !P1 ;  /* 0x4ee000000e827fae */ /* 0x0003e8000c921844 */
[----:B------:R1:W-:Y:S04]  /*43690*/  LDGSTS.E [R130+0x4ef00], [R12.64], !P1 ;  /* 0x4ef000000c827fae */ /* 0x0003e8000c921844 */
[----:B------:R1:W-:Y:S04]  /*436a0*/  LDGSTS.E [R130+0x4f600], [R10.64], !P0 ;  /* 0x4f6000000a827fae */ /* 0x0003e8000c121844 */
[----:B------:R-:W3:Y:S04]  /*436b0*/  LDL.64 R220, [R1+0x1e28] ;  /* 0x001e280001dc7983 */ /* 0x000ee80000100a00 */
[----:B------:R-:W3:Y:S04]  /*436c0*/  LDL.64 R192, [R1+0x1e30] ;  /* 0x001e300001c07983 */ /* 0x000ee80000100a00 */
[----:B------:R-:W3:Y:S04]  /*436d0*/  LDL.64 R74, [R1+0x1e38] ;  /* 0x001e3800014a7983 */ /* 0x000ee80000100a00 */
[----:B------:R-:W3:Y:S01]  /*436e0*/  LDL.64 R76, [R1+0x1e40] ;  /* 0x001e4000014c7983 */ /* 0x000ee20000100a00 */
[----:B--2---:R-:W-:-:S03]  /*436f0*/  IMAD.WIDE R8, R252, 0x4, R8 ;  /* 0x00000004fc087825 */ /* 0x004fc600078e0208 */
[----:B------:R-:W2:Y:S04]  /*43700*/  LDL.64 R72, [R1+0x1650] ;  /* 0x0016500001487983 */ /* 0x000ea80000100a00 */
[----:B------:R1:W-:Y:S04]  /*43710*/  LDGSTS.E [R130+0x4f700], [R8.64], !P0 ;  /* 0x4f70000008827fae */ /* 0x0003e8000c121844 */
[----:B------:R1:W-:Y:S01]  /*43720*/  LDGSTS.E [R130+0x4fe00], [R6.64], !P3 ;  /* 0x4fe0000006827fae */ /* 0x0003e2000d921844 */
[----:B----4-:R-:W-:-:S03]  /*43730*/  IMAD.WIDE R4, R252, 0x4, R4 ;  /* 0x00000004fc047825 */ /* 0x010fc600078e0204 */
[----:B------:R-:W4:Y:S04]  /*43740*/  LDL.64 R186, [R1+0x1680] ;  /* 0x0016800001ba7983 */ /* 0x000f280000100a00 */
[----:B------:R1:W-:Y:S04]  /*43750*/  LDGSTS.E [R130+0x4ff00], [R4.64], !P3 ;  /* 0x4ff0000004827fae */ /* 0x0003e8000d921844 */
[----:B------:R-:W0:Y:S04]  /*43760*/  LDGDEPBAR ;  /* 0x00000000000079af */ /* 0x000e280000000000 */
        /* <DEDUP_REMOVED lines=12> */
[----:B-1----:R-:W4:Y:S04]  /*43830*/  LDL.64 R160, [R1+0x1df8] ;  /* 0x001df80001a07983 */ /* 0x002f280000100a00 */
[----:B------:R1:W-:Y:S04]  /*43840*/  LDGSTS.E [R131+0x25800], [R156.64], P5 ;  /* 0x258000009c837fae */ /* 0x0003e8000a921844 */
[----:B------:R-:W4:Y:S04]  /*43850*/  LDL.64 R224, [R1+0x1e00] ;  /* 0x001e000001e07983 */ /* 0x000f280000100a00 */
[----:B------:R1:W-:Y:S04]  /*43860*/  LDGSTS.E [R131+0x26000], [R166.64], P5 ;  /* 0x26000000a6837fae */ /* 0x0003e8000a921844 */
[----:B------:R-:W4:Y:S04]  /*43870*/  LDL.64 R230, [R1+0x1e08] ;  /* 0x001e080001e67983 */ /* 0x000f280000100a00 */
[----:B------:R1:W-:Y:S04]  /*43880*/  LDGSTS.E [R131+0x26800], [R196.64], P5 ;  /* 0x26800000c4837fae */ /* 0x0003e8000a921844 */
[----:B------:R3:W-:Y:S04]  /*43890*/  LDGSTS.E [R131+0x27000], [R232.64], P5 ;  /* 0x27000000e8837fae */ /* 0x0007e8000a921844 */
[----:B---3--:R3:W-:Y:S04]  /*438a0*/  LDGSTS.E [R131+0x27800], [R234.64], P5 ;  /* 0x27800000ea837fae */ /* 0x0087e8000a921844 */
[----:B-1----:R-:W4:Y:S04]  /*438b0*/  LDL.64 R166, [R1+0x1e48] ;  /* 0x001e480001a67983 */ /* 0x002f280000100a00 */
[----:B------:R-:W4:Y:S04]  /*438c0*/  LDL.64 R232, [R1+0x1e18] ;  /* 0x001e180001e87983 */ /* 0x000f280000100a00 */
[----:B---3--:R-:W3:Y:S04]  /*438d0*/  LDL.64 R234, [R1+0x1e50] ;  /* 0x001e500001ea7983 */ /* 0x008ee80000100a00 */
[----:B------:R1:W-:Y:S04]  /*438e0*/  LDGSTS.E [R131+0x28000], [R202.64], P5 ;  /* 0x28000000ca837fae */ /* 0x0003e8000a921844 */
[----:B------:R1:W-:Y:S04]  /*438f0*/  LDGSTS.E [R131+0x28800], [R226.64], P5 ;  /* 0x28800000e2837fae */ /* 0x0003e8000a921844 */
[----:B------:R-:W3:Y:S04]  /*43900*/  LDL.64 R78, [R1+0x1fd0] ;  /* 0x001fd000014e7983 */ /* 0x000ee80000100a00 */
[----:B------:R-:W3:Y:S04]  /*43910*/  LDL.64 R82, [R1+0x1f90] ;  /* 0x001f900001527983 */ /* 0x000ee80000100a00 */
        /* <DEDUP_REMOVED lines=10> */
[----:B-1----:R-:W2:Y:S04]  /*439c0*/  LDL.64 R228, [R1+0x1ed0] ;  /* 0x001ed00001e47983 */ /* 0x002ea80000100a00 */
[----:B----4-:R1:W-:Y:S04]  /*439d0*/  LDGSTS.E [R131+0x29800], [R160.64], P5 ;  /* 0x29800000a0837fae */ /* 0x0103e8000a921844 */
[----:B------:R4:W-:Y:S04]  /*439e0*/  LDGSTS.E [R131+0x2a000], [R224.64], P5 ;  /* 0x2a000000e0837fae */ /* 0x0009e8000a921844 */
[----:B-1----:R-:W2:Y:S04]  /*439f0*/  LDL.64 R160, [R1+0x2d00] ;  /* 0x002d000001a07983 */ /* 0x002ea80000100a00 */
[----:B------:R1:W-:Y:S04]  /*43a00*/  LDGSTS.E [R131+0x2a800], [R230.64], P5 ;  /* 0x2a800000e6837fae */ /* 0x0003e8000a921844 */
[----:B------:R3:W-:Y:S04]  /*43a10*/  LDGSTS.E [R131+0x2b000], [R190.64], P5 ;  /* 0x2b000000be837fae */ /* 0x0007e8000a921844 */
[----:B----4-:R-:W4:Y:S04]  /*43a20*/  LDL.64 R224, [R1+0x2cf8] ;  /* 0x002cf80001e07983 */ /* 0x010f280000100a00 */
[----:B-1----:R-:W4:Y:S04]  /*43a30*/  LDL.64 R230, [R1+0x2cf0] ;  /* 0x002cf00001e67983 */ /* 0x002f280000100a00 */
[----:B------:R-:W1:Y:S04]  /*43a40*/  S2R R2, SR_TID.X ;  /* 0x0000000000027919 */ /* 0x000e680000002100 */
        /* <DEDUP_REMOVED lines=8> */
[----:B---3--:R3:W-:Y:S04]  /*43ad0*/  LDGSTS.E [R131+0x2f000], [R234.64], P5 ;  /* 0x2f000000ea837fae */ /* 0x0087e8000a921844 */
[----:B------:R3:W-:Y:S04]  /*43ae0*/  LDGSTS.E [R131+0x2f800], [R226.64], P5 ;  /* 0x2f800000e2837fae */ /* 0x0007e8000a921844 */
[----:B-1----:R-:W4:Y:S04]  /*43af0*/  LDL.64 R166, [R1+0x2ce0] ;  /* 0x002ce00001a67983 */ /* 0x002f280000100a00 */
[----:B---3--:R-:W4:Y:S04]  /*43b00*/  LDL.64 R234, [R1+0x2cd8] ;  /* 0x002cd80001ea7983 */ /* 0x008f280000100a00 */
[----:B------:R-:W4:Y:S04]  /*43b10*/  LDL.64 R226, [R1+0x2cd0] ;  /* 0x002cd00001e27983 */ /* 0x000f280000100a00 */
[----:B------:R1:W-:Y:S04]  /*43b20*/  LDGSTS.E [R131+0x30000], [R78.64], P5 ;  /* 0x300000004e837fae */ /* 0x0003e8000a921844 */
        /* <DEDUP_REMOVED lines=14> */
[----:B------:R2:W-:Y:S04]  /*43c10*/  LDGSTS.E [R131+0x32800], [R120.64], P5 ;  /* 0x3280000078837fae */ /* 0x0005e8000a921844 */
[----:B------:R2:W-:Y:S04]  /*43c20*/  LDGSTS.E [R131+0x33000], [R122.64], P5 ;  /* 0x330000007a837fae */ /* 0x0005e8000a921844 */
[----:B-1----:R-:W3:Y:S04]  /*43c30*/  LDL.64 R228, [R1+0x2cb8] ;  /* 0x002cb80001e47983 */ /* 0x002ee80000100a00 */
[----:B------:R1:W-:Y:S04]  /*43c40*/  LDGSTS.E [R131+0x33800], [R124.64], P5 ;  /* 0x338000007c837fae */ /* 0x0003e8000a921844 */
[----:B------:R1:W-:Y:S04]  /*43c50*/  LDGSTS.E [R131+0x34000], [R126.64], P5 ;  /* 0x340000007e837fae */ /* 0x0003e8000a921844 */
[----:B------:R1:W-:Y:S04]  /*43c60*/  LDGSTS.E [R131+0x34800], [R128.64], P5 ;  /* 0x3480000080837fae */ /* 0x0003e8000a921844 */
[----:B------:R1:W-:Y:S04]  /*43c70*/  LDGSTS.E [R131+0x35000], [R156.64], P5 ;  /* 0x350000009c837fae */ /* 0x0003e8000a921844 */
[----:B--2---:R-:W2:Y:S04]  /*43c80*/  LDL.64 R120, [R1+0x19b0] ;  /* 0x0019b00001787983 */ /* 0x004ea80000100a00 */
[----:B------:R4:W-:Y:S04]  /*43c90*/  LDGSTS.E [R131+0x35800], [R160.64], P5 ;  /* 0x35800000a0837fae */ /* 0x0009e8000a921844 */
[----:B-1----:R-:W2:Y:S04]  /*43ca0*/  LDL.64 R156, [R1+0x1a58] ;  /* 0x001a5800019c7983 */ /* 0x002ea80000100a00 */
[----:B------:R-:W2:Y:S04]  /*43cb0*/  LDL.64 R122, [R1+0x1978] ;  /* 0x00197800017a7983 */ /* 0x000ea80000100a00 */
[----:B----4-:R1:W-:Y:S04]  /*43cc0*/  LDGSTS.E [R131+0x36000], [R224.64], P5 ;  /* 0x36000000e0837fae */ /* 0x0103e8000a921844 */
[----:B------:R4:W-:Y:S04]  /*43cd0*/  LDGSTS.E [R131+0x36800], [R230.64], P5 ;  /* 0x36800000e6837fae */ /* 0x0009e8000a921844 */
[----:B------:R-:W2:Y:S04]  /*43ce0*/  LDL.64 R160, [R1+0x2c80] ;  /* 0x002c800001a07983 */ /* 0x000ea80000100a00 */
[----:B-1----:R-:W2:Y:S04]  /*43cf0*/  LDL.64 R224, [R1+0x2ca8] ;  /* 0x002ca80001e07983 */ /* 0x002ea80000100a00 */
[----:B----4-:R-:W2:Y:S04]  /*43d00*/  LDL.64 R230, [R1+0x2c78] ;  /* 0x002c780001e67983 */ /* 0x010ea80000100a00 */
[----:B------:R-:W2:Y:S04]  /*43d10*/  LDL.64 R124, [R1+0x1940] ;  /* 0x00194000017c7983 */ /* 0x000ea80000100a00 */
[----:B------:R-:W2:Y:S04]  /*43d20*/  LDL.64 R126, [R1+0x1908] ;  /* 0x00190800017e7983 */ /* 0x000ea80000100a00 */
[----:B------:R-:W2:Y:S04]  /*43d30*/  LDL.64 R128, [R1+0x18d0] ;  /* 0x0018d00001807983 */ /* 0x000ea80000100a00 */
[----:B------:R1:W-:Y:S04]  /*43d40*/  LDGSTS.E [R131+0x37000], [R232.64], P5 ;  /* 0x37000000e8837fae */ /* 0x0003e8000a921844 */
[----:B-1----:R-:W2:Y:S04]  /*43d50*/  LDL.64 R232, [R1+0x2c70] ;  /* 0x002c700001e87983 */ /* 0x002ea80000100a00 */
[----:B------:R1:W-:Y:S04]  /*43d60*/  LDGSTS.E [R131+0x37800], [R166.64], P5 ;  /* 0x37800000a6837fae */ /* 0x0003e8000a921844 */
[----:B------:R1:W-:Y:S04]  /*43d70*/  LDGSTS.E [R131+0x38000], [R234.64], P5 ;  /* 0x38000000ea837fae */ /* 0x0003e8000a921844 */
[----:B------:R1:W-:Y:S04]  /*43d80*/  LDGSTS.E [R131+0x38800], [R226.64], P5 ;  /* 0x38800000e2837fae */ /* 0x0003e8000a921844 */
[----:B-1----:R-:W2:Y:S04]  /*43d90*/  LDL.64 R166, [R1+0x1a20] ;  /* 0x001a200001a67983 */ /* 0x002ea80000100a00 */
[----:B------:R-:W2:Y:S04]  /*43da0*/  LDL.64 R234, [R1+0x2c68] ;  /* 0x002c680001ea7983 */ /* 0x000ea80000100a00 */
[----:B------:R-:W2:Y:S04]  /*43db0*/  LDL.64 R226, [R1+0x19e8] ;  /* 0x0019e80001e27983 */ /* 0x000ea80000100a00 */
[----:B------:R1:W-:Y:S04]  /*43dc0*/  LDGSTS.E [R131+0x39000], [R196.64], P5 ;  /* 0x39000000c4837fae */ /* 0x0003e8000a921844 */
[----:B------:R1:W-:Y:S04]  /*43dd0*/  LDGSTS.E [R131+0x39800], [R202.64], P5 ;  /* 0x39800000ca837fae */ /* 0x0003e8000a921844 */
[----:B-1----:R-:W2:Y:S04]  /*43de0*/  LDL.64 R196, [R1+0x1898] ;  /* 0x0018980001c47983 */ /* 0x002ea80000100a00 */
[----:B------:R-:W2:Y:S04]  /*43df0*/  LDL.64 R202, [R1+0x1860] ;  /* 0x0018600001ca7983 */ /* 0x000ea80000100a00 */
[----:B---3--:R1:W-:Y:S01]  /*43e00*/  LDGSTS.E [R131+0x3a000], [R228.64], P5 ;  /* 0x3a000000e4837fae */ /* 0x0083e2000a921844 */
[----:B------:R-:W-:-:S03]  /*43e10*/  LOP3.LUT R2, R2, 0x3f, RZ, 0xc0, !PT ;  /* 0x0000003f02027812 */ /* 0x000fc600078ec0ff */
[----:B------:R3:W-:Y:S04]  /*43e20*/  LDGSTS.E [R131+0x3a800], [R80.64], P5 ;  /* 0x3a80000050837fae */ /* 0x0007e8000a921844 */
[----:B-1----:R-:W4:Y:S01]  /*43e30*/  LDL.64 R228, [R1+0x1828] ;  /* 0x0018280001e47983 */ /* 0x002f220000100a00 */
[----:B------:R-:W-:-:S03]  /*43e40*/  IMAD.SHL.U32 R2, R2, 0x4, RZ ;  /* 0x0000000402027824 */ /* 0x000fc600078e00ff */
[----:B---3--:R-:W3:Y:S04]  /*43e50*/  LDL.64 R80, [R1+0x15a8] ;  /* 0x0015a80001507983 */ /* 0x008ee80000100a00 */
[----:B--2---:R1:W-:Y:S04]  /*43e60*/  LDGSTS.E [R131+0x3b000], [R224.64], P5 ;  /* 0x3b000000e0837fae */ /* 0x0043e8000a921844 */
[----:B------:R2:W-:Y:S04]  /*43e70*/  LDGSTS.E [R131+0x3b800], [R220.64], P5 ;  /* 0x3b800000dc837fae */ /* 0x0005e8000a921844 */
[----:B------:R2:W-:Y:S04]  /*43e80*/  LDGSTS.E [R131+0x3c000], [R192.64], P5 ;  /* 0x3c000000c0837fae */ /* 0x0005e8000a921844 */
[----:B------:R2:W-:Y:S04]  /*43e90*/  LDGSTS.E [R131+0x3c800], [R74.64], P5 ;  /* 0x3c8000004a837fae */ /* 0x0005e8000a921844 */
[----:B-1----:R-:W3:Y:S04]  /*43ea0*/  LDL.64 R224, [R1+0x17f0] ;  /* 0x0017f00001e07983 */ /* 0x002ee80000100a00 */
[----:B------:R1:W-:Y:S04]  /*43eb0*/  LDGSTS.E [R131+0x3d000], [R76.64], P5 ;  /* 0x3d0000004c837fae */ /* 0x0003e8000a921844 */
[----:B------:R1:W-:Y:S04]  /*43ec0*/  LDGSTS.E [R131+0x3d800], [R160.64], P5 ;  /* 0x3d800000a0837fae */ /* 0x0003e8000a921844 */
[----:B------:R2:W-:Y:S04]  /*43ed0*/  LDGSTS.E [R131+0x3e000], [R230.64], P5 ;  /* 0x3e000000e6837fae */ /* 0x0005e8000a921844 */
[----:B--2---:R-:W2:Y:S01]  /*43ee0*/  LDL.64 R220, [R1+0x1570] ;  /* 0x0015700001dc7983 */ /* 0x004ea20000100a00 */
[----:B-1----:R-:W-:-:S03]  /*43ef0*/  LOP3.LUT R161, R2, 0x10, RZ, 0x3c, !PT ;  /* 0x0000001002a17812 */ /* 0x002fc600078e3cff */
[----:B------:R1:W-:Y:S04]  /*43f00*/  LDGSTS.E [R131+0x3e800], [R232.64], P5 ;  /* 0x3e800000e8837fae */ /* 0x0003e8000a921844 */
[----:B------:R-:W2:Y:S04]  /*43f10*/  LDL.64 R230, [R1+0x17a0] ;  /* 0x0017a00001e67983 */ /* 0x000ea80000100a00 */
[----:B------:R-:W2:Y:S04]  /*43f20*/  LDL.64 R192, [R1+0x1538] ;  /* 0x0015380001c07983 */ /* 0x000ea80000100a00 */
[----:B-1----:R-:W2:Y:S04]  /*43f30*/  LDL.64 R232, [R1+0x1768] ;  /* 0x0017680001e87983 */ /* 0x002ea80000100a00 */
[----:B------:R-:W2:Y:S04]  /*43f40*/  LDL.64 R74, [R1+0x1500] ;  /* 0x00150000014a7983 */ /* 0x000ea80000100a00 */
        /* <DEDUP_REMOVED lines=14> */
[----:B------:R1:W-:Y:S04]  /*44030*/  LDGSTS.E [R161+0x24900], [R196.64], P5 ;  /* 0x24900000c4a17fae */ /* 0x0003e8000a921844 */
[----:B------:R-:W2:Y:S04]  /*44040*/  LDL.64 R226, [R1+0x1688] ;  /* 0x0016880001e27983 */ /* 0x000ea80000100a00 */
[----:B------:R1:W-:Y:S04]  /*44050*/  LDGSTS.E [R161+0x25100], [R202.64], P5 ;  /* 0x25100000caa17fae */ /* 0x0003e8000a921844 */
        /* <DEDUP_REMOVED lines=15> */
[----:B------:R2:W-:Y:S04]  /*44150*/  LDGSTS.E [R161+0x27100], [R232.64], P5 ;  /* 0x27100000e8a17fae */ /* 0x0005e8000a921844 */
[----:B-1----:R-:W3:Y:S04]  /*44160*/  LDL.64 R230, [R1+0x1fc8] ;  /* 0x001fc80001e67983 */ /* 0x002ee80000100a00 */
[----:B--2---:R-:W3:Y:S04]  /*44170*/  LDL.64 R232, [R1+0x1f88] ;  /* 0x001f880001e87983 */ /* 0x004ee80000100a00 */
[----:B------:R1:W-:Y:S04]  /*44180*/  LDGSTS.E [R161+0x27900], [R234.64], P5 ;  /* 0x27900000eaa17fae */ /* 0x0003e8000a921844 */
[----:B-1----:R-:W3:Y:S04]  /*44190*/  LDL.64 R234, [R1+0x1f48] ;  /* 0x001f480001ea7983 */ /* 0x002ee80000100a00 */
[----:B------:R1:W-:Y:S04]  /*441a0*/  LDGSTS.E [R161+0x28100], [R156.64], P5 ;  /* 0x281000009ca17fae */ /* 0x0003e8000a921844 */
[----:B------:R1:W-:Y:S04]  /*441b0*/  LDGSTS.E [R161+0x28900], [R166.64], P5 ;  /* 0x28900000a6a17fae */ /* 0x0003e8000a921844 */
[----:B-1----:R-:W3:Y:S04]  /*441c0*/  LDL.64 R156, [R1+0x2d88] ;  /* 0x002d8800019c7983 */ /* 0x002ee80000100a00 */
[----:B------:R1:W-:Y:S04]  /*441d0*/  LDGSTS.E [R161+0x29100], [R226.64], P5 ;  /* 0x29100000e2a17fae */ /* 0x0003e8000a921844 */
[----:B------:R-:W3:Y:S04]  /*441e0*/  LDL.64 R166, [R1+0x2d48] ;  /* 0x002d480001a67983 */ /* 0x000ee80000100a00 */
[----:B------:R1:W-:Y:S04]  /*441f0*/  LDGSTS.E [R161+0x29900], [R72.64], P5 ;  /* 0x2990000048a17fae */ /* 0x0003e8000a921844 */
[----:B-1----:R-:W3:Y:S04]  /*44200*/  LDL.64 R226, [R1+0x2d08] ;  /* 0x002d080001e27983 */ /* 0x002ee80000100a00 */
[----:B------:R-:W3:Y:S04]  /*44210*/  LDL.64 R72, [R1+0x2c20] ;  /* 0x002c200001487983 */ /* 0x000ee80000100a00 */
[----:B----4-:R1:W-:Y:S04]  /*44220*/  LDGSTS.E [R161+0x2a100], [R228.64], P5 ;  /* 0x2a100000e4a17fae */ /* 0x0103e8000a921844 */
        /* <DEDUP_REMOVED lines=9> */
[----:B----4-:R-:W4:Y:S04]  /*442c0*/  LDL.64 R190, [R1+0x2c18] ;  /* 0x002c180001be7983 */ /* 0x010f280000100a00 */
[----:B-1----:R-:W4:Y:S04]  /*442d0*/  LDL.64 R196, [R1+0x2c50] ;  /* 0x002c500001c47983 */ /* 0x002f280000100a00 */
[----:B------:R-:W4:Y:S04]  /*442e0*/  LDL.64 R202, [R1+0x2c48] ;  /* 0x002c480001ca7983 */ /* 0x000f280000100a00 */
[----:B---3--:R1:W-:Y:S04]  /*442f0*/  LDGSTS.E [R161+0x2e900], [R224.64], P5 ;  /* 0x2e900000e0a17fae */ /* 0x0083e8000a921844 */
[----:B------:R3:W-:Y:S04]  /*44300*/  LDGSTS.E [R161+0x2f100], [R78.64], P5 ;  /* 0x2f1000004ea17fae */ /* 0x0007e8000a921844 */
[----:B------:R3:W-:Y:S04]  /*44310*/  LDGSTS.E [R161+0x2f900], [R82.64], P5 ;  /* 0x2f90000052a17fae */ /* 0x0007e8000a921844 */
[----:B-1----:R-:W4:Y:S04]  /*44320*/  LDL.64 R224, [R1+0x2c40] ;  /* 0x002c400001e07983 */ /* 0x002f280000100a00 */
[----:B------:R-:W4:Y:S04]  /*44330*/  LDL.64 R80, [R1+0x2c10] ;  /* 0x002c100001507983 */ /* 0x000f280000100a00 */
[----:B------:R-:W4:Y:S04]  /*44340*/  LDL.64 R220, [R1+0x2c08] ;  /* 0x002c080001dc7983 */ /* 0x000f280000100a00 */
[----:B------:R-:W4:Y:S04]  /*44350*/  LDL.64 R192, [R1+0x2c00] ;  /* 0x002c000001c07983 */ /* 0x000f280000100a00 */
[----:B------:R1:W-:Y:S04]  /*44360*/  LDGSTS.E [R161+0x30100], [R230.64], P5 ;  /* 0x30100000e6a17fae */ /* 0x0003e8000a921844 */
[----:B------:R-:W4:Y:S04]  /*44370*/  LDL.64 R74, [R1+0x2bf8] ;  /* 0x002bf800014a7983 */ /* 0x000f280000100a00 */
[----:B------:R3:W-:Y:S04]  /*44380*/  LDGSTS.E [R161+0x30900], [R232.64], P5 ;  /* 0x30900000e8a17fae */ /* 0x0007e8000a921844 */
[----:B-1----:R-:W4:Y:S04]  /*44390*/  LDL.64 R230, [R1+0x2c38] ;  /* 0x002c380001e67983 */ /* 0x002f280000100a00 */
[----:B------:R-:W4:Y:S04]  /*443a0*/  LDL.64 R76, [R1+0x2bf0] ;  /* 0x002bf000014c7983 */ /* 0x000f280000100a00 */
[----:B---3--:R-:W3:Y:S04]  /*443b0*/  LDL.64 R232, [R1+0x2c30] ;  /* 0x002c300001e87983 */ /* 0x008ee80000100a00 */
[----:B------:R-:W3:Y:S04]  /*443c0*/  LDL.64 R78, [R1+0x2be8] ;  /* 0x002be800014e7983 */ /* 0x000ee80000100a00 */
[----:B------:R1:W-:Y:S04]  /*443d0*/  LDGSTS.E [R161+0x31100], [R234.64], P5 ;  /* 0x31100000eaa17fae */ /* 0x0003e8000a921844 */
[----:B------:R1:W-:Y:S04]  /*443e0*/  LDGSTS.E [R161+0x31900], [R120.64], P5 ;  /* 0x3190000078a17fae */ /* 0x0003e8000a921844 */
[----:B------:R1:W-:Y:S04]  /*443f0*/  LDGSTS.E [R161+0x32100], [R122.64], P5 ;  /* 0x321000007aa17fae */ /* 0x0003e8000a921844 */
[----:B-1----:R-:W3:Y:S04]  /*44400*/  LDL.64 R234, [R1+0x2c28] ;  /* 0x002c280001ea7983 */ /* 0x002ee80000100a00 */
[----:B------:R1:W-:Y:S04]  /*44410*/  LDGSTS.E [R161+0x32900], [R124.64], P5 ;  /* 0x329000007ca17fae */ /* 0x0003e8000a921844 */
[----:B------:R1:W-:Y:S04]  /*44420*/  LDGSTS.E [R161+0x33100], [R126.64], P5 ;  /* 0x331000007ea17fae */ /* 0x0003e8000a921844 */
[----:B------:R1:W-:Y:S04]  /*44430*/  LDGSTS.E [R161+0x33900], [R128.64], P5 ;  /* 0x3390000080a17fae */ /* 0x0003e8000a921844 */
[----:B------:R-:W3:Y:S04]  /*44440*/  LDL.64 R82, [R1+0xa50] ;  /* 0x000a500001527983 */ /* 0x000ee80000100a00 */
[----:B------:R1:W-:Y:S04]  /*44450*/  LDGSTS.E [R161+0x34100], [R156.64], P5 ;  /* 0x341000009ca17fae */ /* 0x0003e8000a921844 */
[----:B------:R-:W3:Y:S04]  /*44460*/  LDL.64 R120, [R1+0xa48] ;  /* 0x000a480001787983 */ /* 0x000ee80000100a00 */
[----:B------:R1:W-:Y:S04]  /*44470*/  LDGSTS.E [R161+0x34900], [R166.64], P5 ;  /* 0x34900000a6a17fae */ /* 0x0003e8000a921844 */
[----:B------:R-:W3:Y:S04]  /*44480*/  LDL.64 R122, [R1+0xa40] ;  /* 0x000a4000017a7983 */ /* 0x000ee80000100a00 */
[----:B------:R1:W-:Y:S04]  /*44490*/  LDGSTS.E [R161+0x35100], [R226.64], P5 ;  /* 0x35100000e2a17fae */ /* 0x0003e8000a921844 */
[----:B-1----:R-:W3:Y:S04]  /*444a0*/  LDL.64 R124, [R1+0xa28] ;  /* 0x000a2800017c7983 */ /* 0x002ee80000100a00 */
        /* <DEDUP_REMOVED lines=10> */
[----:B----4-:R-:W4:Y:S04]  /*44550*/  LDL.64 R202, [R1+0x1970] ;  /* 0x0019700001ca7983 */ /* 0x010f280000100a00 */
[----:B------:R1:W-:Y:S04]  /*44560*/  LDGSTS.E [R161+0x37100], [R224.64], P5 ;  /* 0x37100000e0a17fae */ /* 0x0003e8000a921844 */
[----:B-1----:R-:W4:Y:S04]  /*44570*/  LDL.64 R224, [R1+0x1938] ;  /* 0x0019380001e07983 */ /* 0x002f280000100a00 */
[----:B------:R1:W-:Y:S04]  /*44580*/  LDGSTS.E [R161+0x37900], [R230.64], P5 ;  /* 0x37900000e6a17fae */ /* 0x0003e8000a921844 */
[----:B---3--:R3:W-:Y:S04]  /*44590*/  LDGSTS.E [R161+0x38100], [R232.64], P5 ;  /* 0x38100000e8a17fae */ /* 0x0087e8000a921844 */
[----:B-1----:R-:W4:Y:S04]  /*445a0*/  LDL.64 R230, [R1+0x1900] ;  /* 0x0019000001e67983 */ /* 0x002f280000100a00 */
[----:B---3--:R-:W4:Y:S04]  /*445b0*/  LDL.64 R232, [R1+0x18c8] ;  /* 0x0018c80001e87983 */ /* 0x008f280000100a00 */
        /* <DEDUP_REMOVED lines=10> */
[----:B------:R-:W2:Y:S04]  /*44660*/  S2R R2, SR_TID.X ;  /* 0x0000000000027919 */ /* 0x000ea80000002100 */
[----:B------:R-:W4:Y:S04]  /*44670*/  LDL.64 R72, [R1+0x1648] ;  /* 0x0016480001487983 */ /* 0x000f280000100a00 */
        /* <DEDUP_REMOVED lines=9> */
[----:B--2---:R1:W-:Y:S01]  /*44710*/  LDGSTS.E [R161+0x3d900], [R228.64], P5 ;  /* 0x3d900000e4a17fae */ /* 0x0043e2000a921844 */
[----:B------:R-:W-:-:S03]  /*44720*/  LOP3.LUT R2, R2, 0x3f, RZ, 0xc0, !PT ;  /* 0x0000003f02027812 */ /* 0x000fc600078ec0ff */
[----:B------:R2:W-:Y:S04]  /*44730*/  LDGSTS.E [R161+0x3e100], [R82.64], P5 ;  /* 0x3e10000052a17fae */ /* 0x0005e8000a921844 */
[----:B-1----:R-:W3:Y:S01]  /*44740*/  LDL.64 R228, [R1+0x1820] ;  /* 0x0018200001e47983 */ /* 0x002ee20000100a00 */
[----:B------:R-:W-:-:S03]  /*44750*/  IMAD.SHL.U32 R0, R2, 0x4, RZ ;  /* 0x0000000402007824 */ /* 0x000fc600078e00ff */
[----:B------:R2:W-:Y:S02]  /*44760*/  LDGSTS.E [R161+0x3e900], [R120.64], P5 ;  /* 0x3e90000078a17fae */ /* 0x0005e4000a921844 */
[C---:B------:R-:W-:Y:S02]  /*44770*/  LOP3.LUT R2, R0.reuse, 0x20, RZ, 0x3c, !PT ;  /* 0x0000002000027812 */ /* 0x040fe400078e3cff */
[----:B------:R2:W-:Y:S04]  /*44780*/  LDGSTS.E [R161+0x3f100], [R122.64], P5 ;  /* 0x3f1000007aa17fae */ /* 0x0005e8000a921844 */
[----:B------:R2:W-:Y:S04]  /*44790*/  LDGSTS.E [R161+0x3f900], [R124.64], P5 ;  /* 0x3f9000007ca17fae */ /* 0x0005e8000a921844 */
[----:B------:R1:W-:Y:S04]  /*447a0*/  LDGSTS.E [R2+0x20200], [R166.64], P5 ;  /* 0x20200000a6027fae */ /* 0x0003e8000a921844 */
[----:B------:R1:W-:Y:S04]  /*447b0*/  LDGSTS.E [R2+0x20a00], [R196.64], P5 ;  /* 0x20a00000c4027fae */ /* 0x0003e8000a921844 */
[----:B------:R1:W-:Y:S04]  /*447c0*/  LDGSTS.E [R2+0x21200], [R126.64], P5 ;  /* 0x212000007e027fae */ /* 0x0003e8000a921844 */
[----:B------:R1:W-:Y:S04]  /*447d0*/  LDGSTS.E [R2+0x21a00], [R128.64], P5 ;  /* 0x21a0000080027fae */ /* 0x0003e8000a921844 */
[----:B------:R1:W-:Y:S04]  /*447e0*/  LDGSTS.E [R2+0x22200], [R156.64], P5 ;  /* 0x222000009c027fae */ /* 0x0003e8000a921844 */
[----:B--2---:R-:W2:Y:S04]  /*447f0*/  LDL.64 R160, [R1+0x17e8] ;  /* 0x0017e80001a07983 */ /* 0x004ea80000100a00 */
[----:B----4-:R4:W-:Y:S04]  /*44800*/  LDGSTS.E [R2+0x22a00], [R202.64], P5 ;  /* 0x22a00000ca027fae */ /* 0x0109e8000a921844 */
[----:B-1----:R-:W2:Y:S04]  /*44810*/  LDL.64 R166, [R1+0x1798] ;  /* 0x0017980001a67983 */ /* 0x002ea80000100a00 */
[----:B------:R1:W-:Y:S04]  /*44820*/  LDGSTS.E [R2+0x23200], [R224.64], P5 ;  /* 0x23200000e0027fae */ /* 0x0003e8000a921844 */
[----:B------:R-:W2:Y:S04]  /*44830*/  LDL.64 R196, [R1+0x1760] ;  /* 0x0017600001c47983 */ /* 0x000ea80000100a00 */
[----:B----4-:R-:W4:Y:S04]  /*44840*/  LDL.64 R202, [R1+0x1530] ;  /* 0x0015300001ca7983 */ /* 0x010f280000100a00 */
[----:B-1----:R-:W4:Y:S04]  /*44850*/  LDL.64 R224, [R1+0x14f8] ;  /* 0x0014f80001e07983 */ /* 0x002f280000100a00 */
[----:B------:R-:W4:Y:S04]  /*44860*/  LDL.64 R82, [R1+0xe88] ;  /* 0x000e880001527983 */ /* 0x000f280000100a00 */
[----:B------:R1:W-:Y:S04]  /*44870*/  LDGSTS.E [R2+0x23a00], [R230.64], P5 ;  /* 0x23a00000e6027fae */ /* 0x0003e8000a921844 */
[----:B------:R-:W4:Y:S04]  /*44880*/  LDL.64 R120, [R1+0xd00] ;  /* 0x000d000001787983 */ /* 0x000f280000100a00 */
[----:B------:R1:W-:Y:S04]  /*44890*/  LDGSTS.E [R2+0x24200], [R232.64], P5 ;  /* 0x24200000e8027fae */ /* 0x0003e8000a921844 */
[----:B-1----:R-:W4:Y:S04]  /*448a0*/  LDL.64 R230, [R1+0x1728] ;  /* 0x0017280001e67983 */ /* 0x002f280000100a00 */
        /* <DEDUP_REMOVED lines=10> */
[----:B---3--:R1:W-:Y:S04]  /*44950*/  LDGSTS.E [R2+0x25a00], [R228.64], P5 ;  /* 0x25a00000e4027fae */ /* 0x0083e8000a921844 */
[----:B-1----:R-:W3:Y:S04]  /*44960*/  LDL.64 R228, [R1+0x1fc0] ;  /* 0x001fc00001e47983 */ /* 0x002ee80000100a00 */
[----:B--2---:R1:W-:Y:S04]  /*44970*/  LDGSTS.E [R2+0x26200], [R160.64], P5 ;  /* 0x26200000a0027fae */ /* 0x0043e8000a921844 */
[----:B------:R2:W-:Y:S04]  /*44980*/  LDGSTS.E [R2+0x26a00], [R166.64], P5 ;  /* 0x26a00000a6027fae */ /* 0x0005e8000a921844 */
[----:B-1----:R-:W3:Y:S04]  /*44990*/  LDL.64 R160, [R1+0x2e00] ;  /* 0x002e000001a07983 */ /* 0x002ee80000100a00 */
[----:B------:R1:W-:Y:S04]  /*449a0*/  LDGSTS.E [R2+0x27200], [R196.64], P5 ;  /* 0x27200000c4027fae */ /* 0x0003e8000a921844 */
[----:B--2---:R-:W2:Y:S04]  /*449b0*/  LDL.64 R166, [R1+0x2dc0] ;  /* 0x002dc00001a67983 */ /* 0x004ea80000100a00 */
[----:B-1----:R-:W2:Y:S04]  /*449c0*/  LDL.64 R196, [R1+0x2d80] ;  /* 0x002d800001c47983 */ /* 0x002ea80000100a00 */
[----:B----4-:R1:W-:Y:S04]  /*449d0*/  LDGSTS.E [R2+0x27a00], [R230.64], P5 ;  /* 0x27a00000e6027fae */ /* 0x0103e8000a921844 */
[----:B------:R4:W-:Y:S04]  /*449e0*/  LDGSTS.E [R2+0x28200], [R232.64], P5 ;  /* 0x28200000e8027fae */ /* 0x0009e8000a921844 */
[----:B-1----:R-:W2:Y:S04]  /*449f0*/  LDL.LU.64 R230, [R1+0x3ce8] ;  /* 0x003ce80001e67983 */ /* 0x002ea80000300a00 */
[----:B----4-:R-:W4:Y:S04]  /*44a00*/  LDL.LU.64 R232, [R1+0x3ce0] ;  /* 0x003ce00001e87983 */ /* 0x010f280000300a00 */
        /* <DEDUP_REMOVED lines=11> */
[----:B-1----:R-:W4:Y:S04]  /*44ac0*/  LDL.LU.64 R234, [R1+0x3cd8] ;  /* 0x003cd80001ea7983 */ /* 0x002f280000300a00 */
[----:B------:R1:W-:Y:S04]  /*44ad0*/  LDGSTS.E [R2+0x2e200], [R78.64], P5 ;  /* 0x2e2000004e027fae */ /* 0x0003e8000a921844 */
[----:B------:R-:W4:Y:S04]  /*44ae0*/  LDL.64 R202, [R1+0x2d40] ;  /* 0x002d400001ca7983 */ /* 0x000f280000100a00 */
[----:B------:R1:W-:Y:S04]  /*44af0*/  LDGSTS.E [R2+0x2ea00], [R82.64], P5 ;  /* 0x2ea0000052027fae */ /* 0x0003e8000a921844 */
[----:B------:R-:W4:Y:S04]  /*44b00*/  LDL.64 R224, [R1+0xa20] ;  /* 0x000a200001e07983 */ /* 0x000f280000100a00 */
[----:B------:R1:W-:Y:S04]  /*44b10*/  LDGSTS.E [R2+0x2f200], [R120.64], P5 ;  /* 0x2f20000078027fae */ /* 0x0003e8000a921844 */
        /* <DEDUP_REMOVED lines=13> */
[----:B---3--:R1:W-:Y:S04]  /*44bf0*/  LDGSTS.E [R2+0x30200], [R228.64], P5 ;  /* 0x30200000e4027fae */ /* 0x0083e8000a921844 */
[----:B------:R3:W-:Y:S04]  /*44c00*/  LDGSTS.E [R2+0x30a00], [R122.64], P5 ;  /* 0x30a000007a027fae */ /* 0x0007e8000a921844 */
[----:B------:R3:W-:Y:S04]  /*44c10*/  LDGSTS.E [R2+0x31200], [R124.64], P5 ;  /* 0x312000007c027fae */ /* 0x0007e8000a921844 */
[----:B-1----:R-:W4:Y:S04]  /*44c20*/  LDL.64 R228, [R1+0xa08] ;  /* 0x000a080001e47983 */ /* 0x002f280000100a00 */
[----:B---3--:R-:W3:Y:S04]  /*44c30*/  LDL.64 R122, [R1+0x968] ;  /* 0x00096800017a7983 */ /* 0x008ee80000100a00 */
[----:B------:R1:W-:Y:S04]  /*44c40*/  LDGSTS.E [R2+0x31a00], [R126.64], P5 ;  /* 0x31a000007e027fae */ /* 0x0003e8000a921844 */
[----:B------:R-:W3:Y:S04]  /*44c50*/  LDL.64 R124, [R1+0x960] ;  /* 0x00096000017c7983 */ /* 0x000ee80000100a00 */
[----:B------:R2:W-:Y:S04]  /*44c60*/  LDGSTS.E [R2+0x32200], [R128.64], P5 ;  /* 0x3220000080027fae */ /* 0x0005e8000a921844 */
[----:B-1----:R-:W3:Y:S04]  /*44c70*/  LDL.64 R126, [R1+0x948] ;  /* 0x00094800017e7983 */ /* 0x002ee80000100a00 */
[----:B------:R1:W-:Y:S04]  /*44c80*/  LDGSTS.E [R2+0x32a00], [R156.64], P5 ;  /* 0x32a000009c027fae */ /* 0x0003e8000a921844 */
[----:B------:R1:W-:Y:S04]  /*44c90*/  LDGSTS.E [R2+0x33200], [R160.64], P5 ;  /* 0x33200000a0027fae */ /* 0x0003e8000a921844 */
[----:B--2---:R2:W-:Y:S04]  /*44ca0*/  LDGSTS.E [R2+0x33a00], [R166.64], P5 ;  /* 0x33a00000a6027fae */ /* 0x0045e8000a921844 */
[----:B------:R-:W3:Y:S04]  /*44cb0*/  LDL.64 R128, [R1+0x938] ;  /* 0x0009380001807983 */ /* 0x000ee80000100a00 */
[----:B------:R2:W-:Y:S04]  /*44cc0*/  LDGSTS.E [R2+0x34200], [R196.64], P5 ;  /* 0x34200000c4027fae */ /* 0x0005e8000a921844 */
[----:B-1----:R-:W3:Y:S04]  /*44cd0*/  LDL.64 R156, [R1+0x930] ;  /* 0x00093000019c7983 */ /* 0x002ee80000100a00 */
[----:B------:R-:W3:Y:S04]  /*44ce0*/  LDL.64 R160, [R1+0x908] ;  /* 0x0009080001a07983 */ /* 0x000ee80000100a00 */
[----:B--2---:R-:W2:Y:S04]  /*44cf0*/  LDL.64 R166, [R1+0x1a80] ;  /* 0x001a800001a67983 */ /* 0x004ea80000100a00 */
[----:B------:R-:W2:Y:S04]  /*44d00*/  LDL.64 R196, [R1+0x1a48] ;  /* 0x001a480001c47983 */ /* 0x000ea80000100a00 */
[----:B----4-:R1:W-:Y:S04]  /*44d10*/  LDGSTS.E [R2+0x34a00], [R202.64], P5 ;  /* 0x34a00000ca027fae */ /* 0x0103e8000a921844 */
[----:B------:R4:W-:Y:S04]  /*44d20*/  LDGSTS.E [R2+0x35200], [R224.64], P5 ;  /* 0x35200000e0027fae */ /* 0x0009e8000a921844 */
[----:B-1----:R-:W2:Y:S04]  /*44d30*/  LDL.64 R202, [R1+0x1a10] ;  /* 0x001a100001ca7983 */ /* 0x002ea80000100a00 */
[----:B------:R1:W-:Y:S04]  /*44d40*/  LDGSTS.E [R2+0x35a00], [R190.64], P5 ;  /* 0x35a00000be027fae */ /* 0x0003e8000a921844 */
[----:B----4-:R-:W2:Y:S04]  /*44d50*/  LDL.64 R224, [R1+0x19d8] ;  /* 0x0019d80001e07983 */ /* 0x010ea80000100a00 */
[----:B------:R1:W-:Y:S04]  /*44d60*/  LDGSTS.E [R2+0x36200], [R226.64], P5 ;  /* 0x36200000e2027fae */ /* 0x0003e8000a921844 */
[----:B-1----:R-:W2:Y:S04]  /*44d70*/  LDL.64 R190, [R1+0x1818] ;  /* 0x0018180001be7983 */ /* 0x002ea80000100a00 */
[----:B------:R-:W2:Y:S04]  /*44d80*/  LDL.64 R226, [R1+0x19a0] ;  /* 0x0019a00001e27983 */ /* 0x000ea80000100a00 */
[----:B------:R1:W-:Y:S04]  /*44d90*/  LDGSTS.E [R2+0x36a00], [R228.64], P5 ;  /* 0x36a00000e4027fae */ /* 0x0003e8000a921844 */
[----:B------:R1:W-:Y:S04]  /*44da0*/  LDGSTS.E [R2+0x37200], [R234.64], P5 ;  /* 0x37200000ea027fae */ /* 0x0003e8000a921844 */
[----:B------:R1:W-:Y:S04]  /*44db0*/  LDGSTS.E [R2+0x37a00], [R232.64], P5 ;  /* 0x37a00000e8027fae */ /* 0x0003e8000a921844 */
[----:B------:R1:W-:Y:S04]  /*44dc0*/  LDGSTS.E [R2+0x38200], [R230.64], P5 ;  /* 0x38200000e6027fae */ /* 0x0003e8000a921844 */
[----:B-1----:R-:W4:Y:S04]  /*44dd0*/  LDL.64 R228, [R1+0x1968] ;  /* 0x0019680001e47983 */ /* 0x002f280000100a00 */
[----:B------:R-:W4:Y:S04]  /*44de0*/  LDL.64 R232, [R1+0x18f8] ;  /* 0x0018f80001e87983 */ /* 0x000f280000100a00 */
[----:B------:R-:W4:Y:S04]  /*44df0*/  LDL.64 R230, [R1+0x1930] ;  /* 0x0019300001e67983 */ /* 0x000f280000100a00 */
[----:B------:R-:W4:Y:S04]  /*44e00*/  LDL.64 R234, [R1+0x18c0] ;  /* 0x0018c00001ea7983 */ /* 0x000f280000100a00 */
[----:B------:R1:W-:Y:S04]  /*44e10*/  LDGSTS.E [R2+0x38a00], [R80.64], P5 ;  /* 0x38a0000050027fae */ /* 0x0003e8000a921844 */
        /* <DEDUP_REMOVED lines=10> */
[----:B------:R-:W4:Y:S04]  /*44ec0*/  LDL.64 R192, [R1+0x1758] ;  /* 0x0017580001c07983 */ /* 0x000f280000100a00 */
[----:B---3--:R3:W-:Y:S04]  /*44ed0*/  LDGSTS.E [R2+0x3ca00], [R122.64], P5 ;  /* 0x3ca000007a027fae */ /* 0x0087e8000a921844 */
[----:B------:R-:W4:Y:S04]  /*44ee0*/  LDL.64 R76, [R1+0x1720] ;  /* 0x00172000014c7983 */ /* 0x000f280000100a00 */
[----:B------:R1:W-:Y:S04]  /*44ef0*/  LDGSTS.E [R2+0x3d200], [R124.64], P5 ;  /* 0x3d2000007c027fae */ /* 0x0003e8000a921844 */
[----:B------:R-:W4:Y:S04]  /*44f00*/  LDL.64 R78, [R1+0x16e8] ;  /* 0x0016e800014e7983 */ /* 0x000f280000100a00 */
[----:B------:R3:W-:Y:S04]  /*44f10*/  LDGSTS.E [R2+0x3da00], [R126.64], P5 ;  /* 0x3da000007e027fae */ /* 0x0007e8000a921844 */
[----:B-1----:R-:W4:Y:S04]  /*44f20*/  LDL.64 R82, [R1+0x16b0] ;  /* 0x0016b00001527983 */ /* 0x002f280000100a00 */
[----:B------:R1:W-:Y:S04]  /*44f30*/  LDGSTS.E [R2+0x3e200], [R236.64], P5 ;  /* 0x3e200000ec027fae */ /* 0x0003e8000a921844 */
[----:B------:R-:W4:Y:S04]  /*44f40*/  LDL.64 R120, [R1+0x1678] ;  /* 0x0016780001787983 */ /* 0x000f280000100a00 */
[----:B---3--:R-:W3:Y:S01]  /*44f50*/  LDL.64 R122, [R1+0x1640] ;  /* 0x00164000017a7983 */ /* 0x008ee20000100a00 */
[----:B-1----:R-:W-:-:S03]  /*44f60*/  LOP3.LUT R237, R0, 0x30, RZ, 0x3c, !PT ;  /* 0x0000003000ed7812 */ /* 0x002fc600078e3cff */
[----:B------:R-:W3:Y:S04]  /*44f70*/  LDL.64 R124, [R1+0x1608] ;  /* 0x00160800017c7983 */ /* 0x000ee80000100a00 */
[----:B------:R1:W-:Y:S04]  /*44f80*/  LDGSTS.E [R2+0x3ea00], [R128.64], P5 ;  /* 0x3ea0000080027fae */ /* 0x0003e8000a921844 */
[----:B------:R-:W3:Y:S04]  /*44f90*/  LDL.64 R126, [R1+0x15d0] ;  /* 0x0015d000017e7983 */ /* 0x000ee80000100a00 */
[----:B------:R2:W-:Y:S04]  /*44fa0*/  LDGSTS.E [R2+0x3f200], [R156.64], P5 ;  /* 0x3f2000009c027fae */ /* 0x0005e8000a921844 */
[----:B-1----:R-:W3:Y:S04]  /*44fb0*/  LDL.64 R128, [R1+0x1598] ;  /* 0x0015980001807983 */ /* 0x002ee80000100a00 */
[----:B------:R1:W-:Y:S04]  /*44fc0*/  LDGSTS.E [R2+0x3fa00], [R160.64], P5 ;  /* 0x3fa00000a0027fae */ /* 0x0003e8000a921844 */
[----:B--2---:R-:W3:Y:S04]  /*44fd0*/  LDL.64 R156, [R1+0x1560] ;  /* 0x00156000019c7983 */ /* 0x004ee80000100a00 */
[----:B------:R1:W-:Y:S04]  /*44fe0*/  LDGSTS.E [R237+0x20300], [R166.64], P5 ;  /* 0x20300000a6ed7fae */ /* 0x0003e8000a921844 */
[----:B-1----:R-:W3:Y:S04]  /*44ff0*/  LDL.64 R160, [R1+0x1528] ;  /* 0x0015280001a07983 */ /* 0x002ee80000100a00 */
[----:B------:R1:W-:Y:S04]  /*45000*/  LDGSTS.E [R237+0x20b00], [R196.64], P5 ;  /* 0x20b00000c4ed7fae */ /* 0x0003e8000a921844 */
[----:B------:R-:W3:Y:S04]  /*45010*/  LDL.64 R166, [R1+0x14f0] ;  /* 0x0014f00001a67983 */ /* 0x000ee80000100a00 */
        /* <DEDUP_REMOVED lines=9> */
[----:B-1----:R-:W2:Y:S04]  /*450b0*/  LDL.64 R228, [R1+0xcf8] ;  /* 0x000cf80001e47983 */ /* 0x002ea80000100a00 */
        /* <DEDUP_REMOVED lines=13> */
[----:B------:R-:W4:Y:S04]  /*45190*/  LDL.64 R190, [R1+0x2db8] ;  /* 0x002db80001be7983 */ /* 0x000f280000100a00 */
[----:B------:R-:W4:Y:S04]  /*451a0*/  LDL.64 R80, [R1+0x2d78] ;  /* 0x002d780001507983 */ /* 0x000f280000100a00 */
[----:B------:R-:W4:Y:S04]  /*451b0*/  LDL.64 R220, [R1+0x2d38] ;  /* 0x002d380001dc7983 */ /* 0x000f280000100a00 */
[----:B-1----:R-:W4:Y:S04]  /*451c0*/  LDL.64 R192, [R1+0x900] ;  /* 0x0009000001c07983 */ /* 0x002f280000100a00 */
[----:B------:R1:W-:Y:S04]  /*451d0*/  LDGSTS.E [R237+0x27b00], [R76.64], P5 ;  /* 0x27b000004ced7fae */ /* 0x0003e8000a921844 */
[----:B------:R1:W-:Y:S04]  /*451e0*/  LDGSTS.E [R237+0x28300], [R78.64], P5 ;  /* 0x283000004eed7fae */ /* 0x0003e8000a921844 */
[----:B------:R1:W-:Y:S04]  /*451f0*/  LDGSTS.E [R237+0x28b00], [R82.64], P5 ;  /* 0x28b0000052ed7fae */ /* 0x0003e8000a921844 */
[----:B-1----:R-:W4:Y:S04]  /*45200*/  LDL.LU.64 R76, [R1+0x3cc8] ;  /* 0x003cc800014c7983 */ /* 0x002f280000300a00 */
[----:B------:R-:W4:Y:S04]  /*45210*/  LDL.LU.64 R78, [R1+0x3cc0] ;  /* 0x003cc000014e7983 */ /* 0x000f280000300a00 */
[----:B------:R-:W4:Y:S04]  /*45220*/  LDL.LU.64 R82, [R1+0x3cb8] ;  /* 0x003cb80001527983 */ /* 0x000f280000300a00 */
[----:B------:R1:W-:Y:S04]  /*45230*/  LDGSTS.E [R237+0x29300], [R120.64], P5 ;  /* 0x2930000078ed7fae */ /* 0x0003e8000a921844 */
[----:B---3--:R3:W-:Y:S04]  /*45240*/  LDGSTS.E [R237+0x29b00], [R122.64], P5 ;  /* 0x29b000007aed7fae */ /* 0x0087e8000a921844 */
[----:B------:R3:W-:Y:S04]  /*45250*/  LDGSTS.E [R237+0x2a300], [R124.64], P5 ;  /* 0x2a3000007ced7fae */ /* 0x0007e8000a921844 */
[----:B-1----:R-:W4:Y:S04]  /*45260*/  LDL.LU.64 R120, [R1+0x3cb0] ;  /* 0x003cb00001787983 */ /* 0x002f280000300a00 */
[----:B---3--:R-:W3:Y:S04]  /*45270*/  LDL.LU.64 R122, [R1+0x3ca8] ;  /* 0x003ca800017a7983 */ /* 0x008ee80000300a00 */
[----:B------:R-:W3:Y:S04]  /*45280*/  LDL.LU.64 R124, [R1+0x3ca0] ;  /* 0x003ca000017c7983 */ /* 0x000ee80000300a00 */
[----:B------:R1:W-:Y:S04]  /*45290*/  LDGSTS.E [R237+0x2ab00], [R126.64], P5 ;  /* 0x2ab000007eed7fae */ /* 0x0003e8000a921844 */
[----:B------:R1:W-:Y:S04]  /*452a0*/  LDGSTS.E [R237+0x2b300], [R128.64], P5 ;  /* 0x2b30000080ed7fae */ /* 0x0003e8000a921844 */
[----:B------:R1:W-:Y:S04]  /*452b0*/  LDGSTS.E [R237+0x2bb00], [R156.64], P5 ;  /* 0x2bb000009ced7fae */ /* 0x0003e8000a921844 */
[----:B-1----:R-:W3:Y:S04]  /*452c0*/  LDL.LU.64 R126, [R1+0x3c98] ;  /* 0x003c9800017e7983 */ /* 0x002ee80000300a00 */
[----:B------:R-:W3:Y:S04]  /*452d0*/  LDL.LU.64 R128, [R1+0x3c90] ;  /* 0x003c900001807983 */ /* 0x000ee80000300a00 */
        /* <DEDUP_REMOVED lines=13> */
[----:B--2---:R1:W-:Y:S04]  /*453b0*/  LDGSTS.E [R237+0x2f300], [R228.64], P5 ;  /* 0x2f300000e4ed7fae */ /* 0x0043e8000a921844 */
[----:B----4-:R2:W-:Y:S04]  /*453c0*/  LDGSTS.E [R237+0x2fb00], [R230.64], P5 ;  /* 0x2fb00000e6ed7fae */ /* 0x0105e8000a921844 */
[----:B-1----:R-:W2:Y:S04]  /*453d0*/  LDL.LU.64 R228, [R1+0x3c50] ;  /* 0x003c500001e47983 */ /* 0x002ea80000300a00 */
[----:B------:R1:W-:Y:S04]  /*453e0*/  LDGSTS.E [R237+0x30300], [R232.64], P5 ;  /* 0x30300000e8ed7fae */ /* 0x0003e8000a921844 */
[----:B--2---:R-:W2:Y:S04]  /*453f0*/  LDL.LU.64 R230, [R1+0x3c48] ;  /* 0x003c480001e67983 */ /* 0x004ea80000300a00 */
[----:B------:R1:W-:Y:S04]  /*45400*/  LDGSTS.E [R237+0x30b00], [R234.64], P5 ;  /* 0x30b00000eaed7fae */ /* 0x0003e8000a921844 */
[----:B-1----:R-:W2:Y:S04]  /*45410*/  LDL.LU.64 R232, [R1+0x3c40] ;  /* 0x003c400001e87983 */ /* 0x002ea80000300a00 */
[----:B------:R1:W-:Y:S04]  /*45420*/  LDGSTS.E [R237+0x31300], [R186.64], P5 ;  /* 0x31300000baed7fae */ /* 0x0003e8000a921844 */
[----:B------:R-:W2:Y:S04]  /*45430*/  LDL.LU.64 R234, [R1+0x3c38] ;  /* 0x003c380001ea7983 */ /* 0x000ea80000300a00 */
[----:B------:R-:W2:Y:S04]  /*45440*/  S2R R2, SR_TID.X ;  /* 0x0000000000027919 */ /* 0x000ea80000002100 */
[----:B-1----:R-:W3:Y:S04]  /*45450*/  LDL.64 R186, [R1+0x19d0] ;  /* 0x0019d00001ba7983 */ /* 0x002ee80000100a00 */
[----:B--2---:R1:W-:Y:S04]  /*45460*/  LDGSTS.E [R237+0x31b00], [R234.64], P5 ;  /* 0x31b00000eaed7fae */ /* 0x0043e8000a921844 */
[----:B------:R2:W-:Y:S04]  /*45470*/  LDGSTS.E [R237+0x32300], [R232.64], P5 ;  /* 0x32300000e8ed7fae */ /* 0x0005e8000a921844 */
[----:B------:R3:W-:Y:S04]  /*45480*/  LDGSTS.E [R237+0x32b00], [R230.64], P5 ;  /* 0x32b00000e6ed7fae */ /* 0x0007e8000a921844 */
[----:B-1----:R-:W4:Y:S04]  /*45490*/  LDL.64 R234, [R1+0x1a08] ;  /* 0x001a080001ea7983 */ /* 0x002f280000100a00 */
[----:B--2---:R-:W2:Y:S04]  /*454a0*/  LDL.64 R232, [R1+0x1a40] ;  /* 0x001a400001e87983 */ /* 0x004ea80000100a00 */
[----:B---3--:R-:W3:Y:S04]  /*454b0*/  LDL.64 R230, [R1+0x1a78] ;  /* 0x001a780001e67983 */ /* 0x008ee80000100a00 */
        /* <DEDUP_REMOVED lines=24> */
[----:B------:R-:W4:Y:S04]  /*45640*/  LDL.64 R220, [R1+0x18f0] ;  /* 0x0018f00001dc7983 */ /* 0x000f280000100a00 */
[----:B------:R1:W-:Y:S04]  /*45650*/  LDGSTS.E [R237+0x3db00], [R74.64], P5 ;  /* 0x3db000004aed7fae */ /* 0x0003e8000a921844 */
[----:B------:R-:W4:Y:S04]  /*45660*/  LDL.64 R192, [R1+0x18b8] ;  /* 0x0018b80001c07983 */ /* 0x000f280000100a00 */
[----:B-1----:R-:W4:Y:S04]  /*45670*/  LDL.64 R82, [R1+0x1848] ;  /* 0x0018480001527983 */ /* 0x002f280000100a00 */
[----:B------:R-:W4:Y:S04]  /*45680*/  LDL.64 R74, [R1+0x1880] ;  /* 0x00188000014a7983 */ /* 0x000f280000100a00 */
[----:B------:R1:W-:Y:S04]  /*45690*/  LDGSTS.E [R237+0x3e300], [R42.64], P5 ;  /* 0x3e3000002aed7fae */ /* 0x0003e8000a921844 */
[----:B------:R-:W4:Y:S01]  /*456a0*/  LDL.64 R166, [R1+0x1810] ;  /* 0x0018100001a67983 */ /* 0x000f220000100a00 */
[----:B------:R-:W-:-:S03]  /*456b0*/  LOP3.LUT R2, R2, 0x3f, RZ, 0xc0, !PT ;  /* 0x0000003f02027812 */ /* 0x000fc600078ec0ff */
[----:B------:R1:W-:Y:S04]  /*456c0*/  LDGSTS.E [R237+0x3eb00], [R40.64], P5 ;  /* 0x3eb0000028ed7fae */ /* 0x0003e8000a921844 */
[----:B------:R-:W4:Y:S04]  /*456d0*/  LDL.64 R196, [R1+0x17d8] ;  /* 0x0017d80001c47983 */ /* 0x000f280000100a00 */
[----:B------:R1:W-:Y:S04]  /*456e0*/  LDGSTS.E [R237+0x3f300], [R26.64], P5 ;  /* 0x3f3000001aed7fae */ /* 0x0003e8000a921844 */
[----:B------:R-:W4:Y:S04]  /*456f0*/  LDL.64 R120, [R1+0x1788] ;  /* 0x0017880001787983 */ /* 0x000f280000100a00 */
[----:B------:R1:W-:Y:S04]  /*45700*/  LDGSTS.E [R237+0x3fb00], [R24.64], P5 ;  /* 0x3fb0000018ed7fae */ /* 0x0003e8000a921844 */
[----:B------:R-:W4:Y:S04]  /*45710*/  LDL.64 R76, [R1+0x1750] ;  /* 0x00175000014c7983 */ /* 0x000f280000100a00 */
[----:B------:R-:W4:Y:S04]  /*45720*/  LDL.64 R202, [R1+0x16e0] ;  /* 0x0016e00001ca7983 */ /* 0x000f280000100a00 */
[----:B-1----:R-:W4:Y:S01]  /*45730*/  LDL.64 R24, [R1+0x1718] ;  /* 0x0017180001187983 */ /* 0x002f220000100a00 */
[----:B------:R-:W-:-:S03]  /*45740*/  IMAD.SHL.U32 R2, R2, 0x4, RZ ;  /* 0x0000000402027824 */ /* 0x000fc600078e00ff */
[----:B------:R-:W4:Y:S04]  /*45750*/  LDL.64 R122, [R1+0x16a8] ;  /* 0x0016a800017a7983 */ /* 0x000f280000100a00 */
[----:B------:R-:W4:Y:S04]  /*45760*/  LDL.64 R78, [R1+0x1670] ;  /* 0x00167000014e7983 */ /* 0x000f280000100a00 */
[----:B------:R-:W4:Y:S04]  /*45770*/  LDL.64 R26, [R1+0x1638] ;  /* 0x00163800011a7983 */ /* 0x000f280000100a00 */
[----:B------:R-:W4:Y:S04]  /*45780*/  LDL.64 R224, [R1+0x1600] ;  /* 0x0016000001e07983 */ /* 0x000f280000100a00 */
[----:B------:R-:W4:Y:S01]  /*45790*/  LDL.64 R124, [R1+0x15c8] ;  /* 0x0015c800017c7983 */ /* 0x000f220000100a00 */
[----:B------:R-:W-:-:S03]  /*457a0*/  LOP3.LUT R0, R2, 0x40, RZ, 0x3c, !PT ;  /* 0x0000004002007812 */ /* 0x000fc600078e3cff */
        /* <DEDUP_REMOVED lines=10> */
[----:B--2---:R2:W-:Y:S04]  /*45850*/  LDGSTS.E [R0+0x20c00], [R232.64], P5 ;  /* 0x20c00000e8007fae */ /* 0x0045e8000a921844 */
[----:B----4-:R3:W-:Y:S04]  /*45860*/  LDGSTS.E [R0+0x21400], [R234.64], P5 ;  /* 0x21400000ea007fae */ /* 0x0107e8000a921844 */
[----:B-1----:R-:W4:Y:S04]  /*45870*/  LDL.64 R230, [R1+0xb70] ;  /* 0x000b700001e67983 */ /* 0x002f280000100a00 */
[----:B--2---:R-:W2:Y:S04]  /*45880*/  LDL.64 R232, [R1+0x1fb0] ;  /* 0x001fb00001e87983 */ /* 0x004ea80000100a00 */
[----:B---3--:R-:W3:Y:S04]  /*45890*/  LDL.64 R234, [R1+0x1f70] ;  /* 0x001f700001ea7983 */ /* 0x008ee80000100a00 */
[----:B------:R1:W-:Y:S04]  /*458a0*/  LDGSTS.E [R0+0x21c00], [R186.64], P5 ;  /* 0x21c00000ba007fae */ /* 0x0003e8000a921844 */
[----:B-1----:R-:W3:Y:S04]  /*458b0*/  LDL.LU.64 R186, [R1+0x3c30] ;  /* 0x003c300001ba7983 */ /* 0x002ee80000300a00 */
[----:B------:R1:W-:Y:S04]  /*458c0*/  LDGSTS.E [R0+0x22400], [R72.64], P5 ;  /* 0x2240000048007fae */ /* 0x0003e8000a921844 */
[----:B------:R1:W-:Y:S04]  /*458d0*/  LDGSTS.E [R0+0x22c00], [R190.64], P5 ;  /* 0x22c00000be007fae */ /* 0x0003e8000a921844 */
[----:B-1----:R-:W3:Y:S04]  /*458e0*/  LDL.LU.64 R72, [R1+0x3c28] ;  /* 0x003c280001487983 */ /* 0x002ee80000300a00 */
[----:B------:R1:W-:Y:S04]  /*458f0*/  LDGSTS.E [R0+0x23400], [R80.64], P5 ;  /* 0x2340000050007fae */ /* 0x0003e8000a921844 */
[----:B------:R-:W3:Y:S04]  /*45900*/  LDL.LU.64 R190, [R1+0x3c20] ;  /* 0x003c200001be7983 */ /* 0x000ee80000300a00 */
        /* <DEDUP_REMOVED lines=48> */
[----:B-1----:R-:W3:Y:S04]  /*45c10*/  LDL.LU.64 R236, [R1+0x3b58] ;  /* 0x003b580001ec7983 */ /* 0x002ee80000300a00 */
[----:B----4-:R1:W-:Y:S04]  /*45c20*/  LDGSTS.E [R0+0x2fc00], [R230.64], P5 ;  /* 0x2fc00000e6007fae */ /* 0x0103e8000a921844 */
[----:B--2---:R2:W-:Y:S04]  /*45c30*/  LDGSTS.E [R0+0x30400], [R232.64], P5 ;  /* 0x30400000e8007fae */ /* 0x0045e8000a921844 */
[----:B---3--:R3:W-:Y:S04]  /*45c40*/  LDGSTS.E [R0+0x30c00], [R234.64], P5 ;  /* 0x30c00000ea007fae */ /* 0x0087e8000a921844 */
[----:B-1----:R-:W4:Y:S04]  /*45c50*/  LDL.LU.64 R230, [R1+0x3b50] ;  /* 0x003b500001e67983 */ /* 0x002f280000300a00 */
[----:B--2---:R-:W2:Y:S04]  /*45c60*/  LDL.LU.64 R232, [R1+0x3b48] ;  /* 0x003b480001e87983 */ /* 0x004ea80000300a00 */
[----:B---3--:R-:W3:Y:S04]  /*45c70*/  LDL.LU.64 R234, [R1+0x3b40] ;  /* 0x003b400001ea7983 */ /* 0x008ee80000300a00 */
[----:B---3--:R1:W-:Y:S04]  /*45c80*/  LDGSTS.E [R0+0x31400], [R234.64], P5 ;  /* 0x31400000ea007fae */ /* 0x0083e8000a921844 */
[----:B--2---:R2:W-:Y:S04]  /*45c90*/  LDGSTS.E [R0+0x31c00], [R232.64], P5 ;  /* 0x31c00000e8007fae */ /* 0x0045e8000a921844 */
[----:B----4-:R2:W-:Y:S04]  /*45ca0*/  LDGSTS.E [R0+0x32400], [R230.64], P5 ;  /* 0x32400000e6007fae */ /* 0x0105e8000a921844 */
        /* <DEDUP_REMOVED lines=17> */
[----:B------:R-:W3:Y:S04]  /*45dc0*/  LDL.64 R168, [R1+0x1a38] ;  /* 0x001a380001a87983 */ /* 0x000ee80000100a00 */
[----:B------:R1:W-:Y:S04]  /*45dd0*/  LDGSTS.E [R0+0x3ac00], [R150.64], P5 ;  /* 0x3ac0000096007fae */ /* 0x0003e8000a921844 */
[----:B--2---:R-:W2:Y:S04]  /*45de0*/  LDL.64 R232, [R1+0x1a00] ;  /* 0x001a000001e87983 */ /* 0x004ea80000100a00 */
[----:B------:R1:W-:Y:S04]  /*45df0*/  LDGSTS.E [R0+0x3b400], [R146.64], P5 ;  /* 0x3b40000092007fae */ /* 0x0003e8000a921844 */
[----:B------:R-:W2:Y:S04]  /*45e00*/  LDL.64 R186, [R1+0x19c8] ;  /* 0x0019c80001ba7983 */ /* 0x000ea80000100a00 */
        /* <DEDUP_REMOVED lines=9> */
[----:B----4-:R-:W2:Y:S04]  /*45ea0*/  LDL.64 R228, [R1+0x18b0] ;  /* 0x0018b00001e47983 */ /* 0x010ea80000100a00 */
[----:B------:R-:W2:Y:S04]  /*45eb0*/  LDL.64 R190, [R1+0x1840] ;  /* 0x0018400001be7983 */ /* 0x000ea80000100a00 */
[----:B-1----:R-:W2:Y:S04]  /*45ec0*/  LDL.64 R30, [R1+0x1878] ;  /* 0x00187800011e7983 */ /* 0x002ea80000100a00 */
[----:B------:R-:W2:Y:S04]  /*45ed0*/  LDL.64 R230, [R1+0x1808] ;  /* 0x0018080001e67983 */ /* 0x000ea80000100a00 */
        /* <DEDUP_REMOVED lines=13> */
[----:B------:R-:W2:Y:S01]  /*45fb0*/  LDL.64 R154, [R1+0x1518] ;  /* 0x00151800019a7983 */ /* 0x000ea20000100a00 */
[----:B------:R-:W-:-:S03]  /*45fc0*/  LOP3.LUT R2, R2, 0x50, RZ, 0x3c, !PT ;  /* 0x0000005002027812 */ /* 0x000fc600078e3cff */
[----:B------:R-:W2:Y:S04]  /*45fd0*/  LDL.64 R152, [R1+0x14e0] ;  /* 0x0014e00001987983 */ /* 0x000ea80000100a00 */
[----:B------:R-:W2:Y:S04]  /*45fe0*/  LDL.64 R32, [R1+0x14a8] ;  /* 0x0014a80001207983 */ /* 0x000ea80000100a00 */
[----:B------:R1:W-:Y:S04]  /*45ff0*/  LDGSTS.E [R0+0x3ec00], [R164.64], P5 ;  /* 0x3ec00000a4007fae */ /* 0x0003e8000a921844 */
[----:B------:R1:W-:Y:S04]  /*46000*/  LDGSTS.E [R0+0x3f400], [R170.64], P5 ;  /* 0x3f400000aa007fae */ /* 0x0003e8000a921844 */
[----:B------:R1:W-:Y:S04]  /*46010*/  LDGSTS.E [R0+0x3fc00], [R238.64], P5 ;  /* 0x3fc00000ee007fae */ /* 0x0003e8000a921844 */
[----:B-1----:R-:W2:Y:S04]  /*46020*/  LDL.LU.64 R164, [R1+0x3b38] ;  /* 0x003b380001a47983 */ /* 0x002ea80000300a00 */
[----:B------:R-:W2:Y:S04]  /*46030*/  LDL.LU.64 R170, [R1+0x3b30] ;  /* 0x003b300001aa7983 */ /* 0x000ea80000300a00 */
[----:B------:R-:W2:Y:S04]  /*46040*/  LDL.LU.64 R238, [R1+0x3b28] ;  /* 0x003b280001ee7983 */ /* 0x000ea80000300a00 */
[----:B---3--:R1:W-:Y:S04]  /*46050*/  LDGSTS.E [R2+0x20500], [R174.64], P5 ;  /* 0x20500000ae027fae */ /* 0x0083e8000a921844 */
[----:B------:R3:W-:Y:S04]  /*46060*/  LDGSTS.E [R2+0x20d00], [R168.64], P5 ;  /* 0x20d00000a8027fae */ /* 0x0007e8000a921844 */
[----:B-1----:R-:W2:Y:S04]  /*46070*/  LDL.LU.64 R174, [R1+0x3b20] ;  /* 0x003b200001ae7983 */ /* 0x002ea80000300a00 */
[----:B--2---:R1:W-:Y:S04]  /*46080*/  LDGSTS.E [R2+0x21500], [R232.64], P5 ;  /* 0x21500000e8027fae */ /* 0x0043e8000a921844 */
[----:B---3--:R-:W2:Y:S04]  /*46090*/  LDL.LU.64 R168, [R1+0x3b18] ;  /* 0x003b180001a87983 */ /* 0x008ea80000300a00 */
[----:B------:R3:W-:Y:S04]  /*460a0*/  LDGSTS.E [R2+0x21d00], [R186.64], P5 ;  /* 0x21d00000ba027fae */ /* 0x0007e8000a921844 */
[----:B-1----:R-:W2:Y:S04]  /*460b0*/  LDL.LU.64 R232, [R1+0x3b10] ;  /* 0x003b100001e87983 */ /* 0x002ea80000300a00 */
[----:B------:R1:W-:Y:S04]  /*460c0*/  LDGSTS.E [R2+0x22500], [R172.64], P5 ;  /* 0x22500000ac027fae */ /* 0x0003e8000a921844 */
[----:B---3--:R-:W3:Y:S04]  /*460d0*/  LDL.LU.64 R186, [R1+0x3b08] ;  /* 0x003b080001ba7983 */ /* 0x008ee80000300a00 */
[----:B------:R1:W-:Y:S04]  /*460e0*/  LDGSTS.E [R2+0x22d00], [R234.64], P5 ;  /* 0x22d00000ea027fae */ /* 0x0003e8000a921844 */
        /* <DEDUP_REMOVED lines=42> */
[----:B------:R-:W3:Y:S04]  /*46390*/  LDL.LU.64 R152, [R1+0x3a58] ;  /* 0x003a580001987983 */ /* 0x000ee80000300a00 */
[----:B-1----:R-:W3:Y:S04]  /*463a0*/  LDL.LU.64 R32, [R1+0x3a50] ;  /* 0x003a500001207983 */ /* 0x002ee80000300a00 */
[----:B--2---:R1:W-:Y:S04]  /*463b0*/  LDGSTS.E [R2+0x2dd00], [R154.64], P5 ;  /* 0x2dd000009a027fae */ /* 0x0043e8000a921844 */
[----:B------:R2:W-:Y:S04]  /*463c0*/  LDGSTS.E [R2+0x2e500], [R34.64], P5 ;  /* 0x2e50000022027fae */ /* 0x0005e8000a921844 */
[----:B------:R1:W-:Y:S04]  /*463d0*/  LDGSTS.E [R2+0x2ed00], [R158.64], P5 ;  /* 0x2ed000009e027fae */ /* 0x0003e8000a921844 */
[----:B------:R1:W-:Y:S04]  /*463e0*/  LDGSTS.E [R2+0x2f500], [R28.64], P5 ;  /* 0x2f5000001c027fae */ /* 0x0003e8000a921844 */
[----:B------:R2:W-:Y:S04]  /*463f0*/  LDGSTS.E [R2+0x2fd00], [R162.64], P5 ;  /* 0x2fd00000a2027fae */ /* 0x0005e8000a921844 */
[----:B------:R2:W-:Y:S04]  /*46400*/  LDGSTS.E [R2+0x30500], [R30.64], P5 ;  /* 0x305000001e027fae */ /* 0x0005e8000a921844 */
[----:B-1----:R-:W4:Y:S04]  /*46410*/  LDL.LU.64 R154, [R1+0x3a48] ;  /* 0x003a4800019a7983 */ /* 0x002f280000300a00 */
[----:B------:R1:W-:Y:S04]  /*46420*/  LDGSTS.E [R2+0x30d00], [R192.64], P5 ;  /* 0x30d00000c0027fae */ /* 0x0003e8000a921844 */
[----:B--2---:R-:W2:Y:S04]  /*46430*/  LDL.LU.64 R34, [R1+0x3a40] ;  /* 0x003a400001227983 */ /* 0x004ea80000300a00 */
[----:B---3--:R3:W-:Y:S04]  /*46440*/  LDGSTS.E [R2+0x31500], [R186.64], P5 ;  /* 0x31500000ba027fae */ /* 0x0087e8000a921844 */
[----:B------:R-:W2:Y:S04]  /*46450*/  LDL.LU.64 R158, [R1+0x3a38] ;  /* 0x003a3800019e7983 */ /* 0x000ea80000300a00 */
[----:B------:R1:W-:Y:S04]  /*46460*/  LDGSTS.E [R2+0x31d00], [R174.64], P5 ;  /* 0x31d00000ae027fae */ /* 0x0003e8000a921844 */
[----:B------:R-:W2:Y:S04]  /*46470*/  LDL.LU.64 R28, [R1+0x3a30] ;  /* 0x003a3000011c7983 */ /* 0x000ea80000300a00 */
[----:B------:R1:W-:Y:S04]  /*46480*/  LDGSTS.E [R2+0x32500], [R164.64], P5 ;  /* 0x32500000a4027fae */ /* 0x0003e8000a921844 */
[----:B------:R-:W2:Y:S04]  /*46490*/  LDL.LU.64 R162, [R1+0x3a28] ;  /* 0x003a280001a27983 */ /* 0x000ea80000300a00 */
[----:B------:R1:W-:Y:S04]  /*464a0*/  LDGSTS.E [R2+0x32d00], [R160.64], P5 ;  /* 0x32d00000a0027fae */ /* 0x0003e8000a921844 */
[----:B------:R-:W2:Y:S04]  /*464b0*/  LDL.LU.64 R30, [R1+0x3a20] ;  /* 0x003a2000011e7983 */ /* 0x000ea80000300a00 */
[----:B------:R3:W-:Y:S04]  /*464c0*/  LDGSTS.E [R2+0x33500], [R156.64], P5 ;  /* 0x335000009c027fae */ /* 0x0007e8000a921844 */
[----:B------:R3:W-:Y:S04]  /*464d0*/  LDGSTS.E [R2+0x33d00], [R26.64], P5 ;  /* 0x33d000001a027fae */ /* 0x0007e8000a921844 */
[----:B-1----:R-:W2:Y:S04]  /*464e0*/  LDL.64 R192, [R1+0x1a68] ;  /* 0x001a680001c07983 */ /* 0x002ea80000100a00 */
[----:B------:R1:W-:Y:S04]  /*464f0*/  LDGSTS.E [R2+0x34500], [R24.64], P5 ;  /* 0x3450000018027fae */ /* 0x0003e8000a921844 */
[----:B---3--:R-:W3:Y:S04]  /*46500*/  LDL.64 R26, [R1+0x1a30] ;  /* 0x001a3000011a7983 */ /* 0x008ee80000100a00 */
[----:B------:R-:W4:Y:S04]  /*46510*/  LDL.64 R186, [R1+0x19f8] ;  /* 0x0019f80001ba7983 */ /* 0x000f280000100a00 */
[----:B-1----:R-:W4:Y:S04]  /*46520*/  LDL.64 R24, [R1+0x19c0] ;  /* 0x0019c00001187983 */ /* 0x002f280000100a00 */
[----:B------:R-:W4:Y:S04]  /*46530*/  LDL.64 R174, [R1+0x1988] ;  /* 0x0019880001ae7983 */ /* 0x000f280000100a00 */
[----:B------:R-:W4:Y:S04]  /*46540*/  LDL.64 R156, [R1+0x1950] ;  /* 0x00195000019c7983 */ /* 0x000f280000100a00 */
[----:B------:R-:W4:Y:S04]  /*46550*/  LDL.64 R164, [R1+0x1918] ;  /* 0x0019180001a47983 */ /* 0x000f280000100a00 */
[----:B------:R-:W4:Y:S04]  /*46560*/  LDL.64 R160, [R1+0x18e0] ;  /* 0x0018e00001a07983 */ /* 0x000f280000100a00 */
[----:B------:R1:W-:Y:S04]  /*46570*/  LDGSTS.E [R2+0x34d00], [R166.64], P5 ;  /* 0x34d00000a6027fae */ /* 0x0003e8000a921844 */
[----:B------:R1:W-:Y:S04]  /*46580*/  LDGSTS.E [R2+0x35500], [R220.64], P5 ;  /* 0x35500000dc027fae */ /* 0x0003e8000a921844 */
[----:B------:R1:W-:Y:S04]  /*46590*/  LDGSTS.E [R2+0x35d00], [R182.64], P5 ;  /* 0x35d00000b6027fae */ /* 0x0003e8000a921844 */
[----:B-1----:R-:W4:Y:S04]  /*465a0*/  LDL.LU.64 R166, [R1+0x3a18] ;  /* 0x003a180001a67983 */ /* 0x002f280000300a00 */
[----:B------:R-:W4:Y:S04]  /*465b0*/  LDL.LU.64 R220, [R1+0x3a10] ;  /* 0x003a100001dc7983 */ /* 0x000f280000300a00 */
[----:B------:R-:W4:Y:S04]  /*465c0*/  LDL.LU.64 R182, [R1+0x3a08] ;  /* 0x003a080001b67983 */ /* 0x000f280000300a00 */
        /* <DEDUP_REMOVED lines=38> */
[----:B-1----:R-:W4:Y:S04]  /*46830*/  LDL.LU.64 R198, [R1+0x3970] ;  /* 0x0039700001c67983 */ /* 0x002f280000300a00 */
[----:B------:R-:W4:Y:S04]  /*46840*/  LDL.LU.64 R148, [R1+0x3968] ;  /* 0x0039680001947983 */ /* 0x000f280000300a00 */
[----:B--2---:R1:W-:Y:S04]  /*46850*/  LDGSTS.E [R130+0x20600], [R192.64], P5 ;  /* 0x20600000c0827fae */ /* 0x0043e8000a921844 */
[----:B---3--:R2:W-:Y:S04]  /*46860*/  LDGSTS.E [R130+0x20e00], [R26.64], P5 ;  /* 0x20e000001a827fae */ /* 0x0085e8000a921844 */
[----:B-1----:R-:W3:Y:S04]  /*46870*/  LDL.LU.64 R192, [R1+0x3960] ;  /* 0x0039600001c07983 */ /* 0x002ee80000300a00 */
[----:B----4-:R1:W-:Y:S04]  /*46880*/  LDGSTS.E [R130+0x21600], [R186.64], P5 ;  /* 0x21600000ba827fae */ /* 0x0103e8000a921844 */
[----:B--2---:R-:W2:Y:S04]  /*46890*/  LDL.LU.64 R26, [R1+0x3958] ;  /* 0x00395800011a7983 */ /* 0x004ea80000300a00 */
[----:B------:R4:W-:Y:S04]  /*468a0*/  LDGSTS.E [R130+0x21e00], [R24.64], P5 ;  /* 0x21e0000018827fae */ /* 0x0009e8000a921844 */
[----:B-1----:R-:W2:Y:S04]  /*468b0*/  LDL.LU.64 R186, [R1+0x3950] ;  /* 0x0039500001ba7983 */ /* 0x002ea80000300a00 */
[----:B------:R1:W-:Y:S04]  /*468c0*/  LDGSTS.E [R130+0x22600], [R174.64], P5 ;  /* 0x22600000ae827fae */ /* 0x0003e8000a921844 */
[----:B----4-:R-:W4:Y:S04]  /*468d0*/  LDL.LU.64 R24, [R1+0x3948] ;  /* 0x0039480001187983 */ /* 0x010f280000300a00 */
[----:B------:R1:W-:Y:S04]  /*468e0*/  LDGSTS.E [R130+0x22e00], [R156.64], P5 ;  /* 0x22e000009c827fae */ /* 0x0003e8000a921844 */
[----:B-1----:R-:W2:Y:S04]  /*468f0*/  LDL.LU.64 R174, [R1+0x3940] ;  /* 0x0039400001ae7983 */ /* 0x002ea80000300a00 */
[----:B------:R1:W-:Y:S04]  /*46900*/  LDGSTS.E [R130+0x23600], [R164.64], P5 ;  /* 0x23600000a4827fae */ /* 0x0003e8000a921844 */
[----:B------:R-:W2:Y:S04]  /*46910*/  LDL.LU.64 R156, [R1+0x3938] ;  /* 0x00393800019c7983 */ /* 0x000ea80000300a00 */
[----:B------:R1:W-:Y:S04]  /*46920*/  LDGSTS.E [R130+0x23e00], [R160.64], P5 ;  /* 0x23e00000a0827fae */ /* 0x0003e8000a921844 */
[----:B-1----:R-:W2:Y:S04]  /*46930*/  LDL.LU.64 R164, [R1+0x3930] ;  /* 0x0039300001a47983 */ /* 0x002ea80000300a00 */
[----:B------:R-:W3:Y:S04]  /*46940*/  LDL.LU.64 R160, [R1+0x3928] ;  /* 0x0039280001a07983 */ /* 0x000ee80000300a00 */
[----:B--2---:R1:W-:Y:S04]  /*46950*/  LDGSTS.E [R130+0x24600], [R164.64], P5 ;  /* 0x24600000a4827fae */ /* 0x0043e8000a921844 */
[----:B------:R2:W-:Y:S04]  /*46960*/  LDGSTS.E [R130+0x24e00], [R174.64], P5 ;  /* 0x24e00000ae827fae */ /* 0x0005e8000a921844 */
[----:B------:R3:W-:Y:S04]  /*46970*/  LDGSTS.E [R130+0x25600], [R186.64], P5 ;  /* 0x25600000ba827fae */ /* 0x0007e8000a921844 */
[----:B-1----:R-:W4:Y:S04]  /*46980*/  LDL.LU.64 R164, [R1+0x3920] ;  /* 0x0039200001a47983 */ /* 0x002f280000300a00 */
[----:B--2---:R-:W2:Y:S04]  /*46990*/  LDL.LU.64 R174, [R1+0x3918] ;  /* 0x0039180001ae7983 */ /* 0x004ea80000300a00 */
[----:B---3--:R-:W3:Y:S04]  /*469a0*/  LDL.LU.64 R186, [R1+0x3910] ;  /* 0x0039100001ba7983 */ /* 0x008ee80000300a00 */
        /* <DEDUP_REMOVED lines=8> */
[----:B------:R1:W-:Y:S04]  /*46a30*/  LDGSTS.E [R130+0x28600], [R204.64], P5 ;  /* 0x28600000cc827fae */ /* 0x0003e8000a921844 */
[----:B-1----:R-:W2:Y:S04]  /*46a40*/  LDL.LU.64 R116, [R1+0x38f0] ;  /* 0x0038f00001747983 */ /* 0x002ea80000300a00 */
[----:B------:R1:W5:Y:S04]  /*46a50*/  LDL.LU.64 R206, [R1+0x38e8] ;  /* 0x0038e80001ce7983 */ /* 0x0003680000300a00 */
[----:B------:R1:W5:Y:S04]  /*46a60*/  LDL.LU.64 R204, [R1+0x38e0] ;  /* 0x0038e00001cc7983 */ /* 0x0003680000300a00 */
[----:B------:R1:W-:Y:S04]  /*46a70*/  LDGSTS.E [R130+0x28e00], [R214.64], P5 ;  /* 0x28e00000d6827fae */ /* 0x0003e8000a921844 */
[----:B------:R1:W-:Y:S04]  /*46a80*/  LDGSTS.E [R130+0x29600], [R212.64], P5 ;  /* 0x29600000d4827fae */ /* 0x0003e8000a921844 */
[----:B------:R1:W-:Y:S04]  /*46a90*/  LDGSTS.E [R130+0x29e00], [R218.64], P5 ;  /* 0x29e00000da827fae */ /* 0x0003e8000a921844 */
[----:B-1----:R1:W5:Y:S04]  /*46aa0*/  LDL.LU.64 R214, [R1+0x38d8] ;  /* 0x0038d80001d67983 */ /* 0x0023680000300a00 */
        /* <DEDUP_REMOVED lines=60> */
[----:B---3--:R1:W5:Y:S04]  /*46e70*/  LDL.LU.64 R84, [R1+0x37e0] ;  /* 0x0037e00001547983 */ /* 0x0083680000300a00 */
[----:B----4-:R1:W5:Y:S04]  /*46e80*/  LDL.LU.64 R90, [R1+0x37d8] ;  /* 0x0037d800015a7983 */ /* 0x0103680000300a00 */
[----:B------:R3:W-:Y:S04]  /*46e90*/  LDGSTS.E [R130+0x39600], [R88.64], P5 ;  /* 0x3960000058827fae */ /* 0x0007e8000a921844 */
[----:B------:R4:W-:Y:S04]  /*46ea0*/  LDGSTS.E [R130+0x39e00], [R94.64], P5 ;  /* 0x39e000005e827fae */ /* 0x0009e8000a921844 */
[----:B------:R1:W-:Y:S04]  /*46eb0*/  LDGSTS.E [R130+0x3a600], [R92.64], P5 ;  /* 0x3a6000005c827fae */ /* 0x0003e8000a921844 */
[----:B---3--:R3:W5:Y:S04]  /*46ec0*/  LDL.LU.64 R88, [R1+0x37d0] ;  /* 0x0037d00001587983 */ /* 0x0087680000300a00 */
[----:B----4-:R3:W5:Y:S04]  /*46ed0*/  LDL.LU.64 R94, [R1+0x37c8] ;  /* 0x0037c800015e7983 */ /* 0x0107680000300a00 */
[----:B-1----:R3:W5:Y:S04]  /*46ee0*/  LDL.LU.64 R92, [R1+0x37c0] ;  /* 0x0037c000015c7983 */ /* 0x0027680000300a00 */
[----:B------:R1:W-:Y:S04]  /*46ef0*/  LDGSTS.E [R130+0x3ae00], [R98.64], P5 ;  /* 0x3ae0000062827fae */ /* 0x0003e8000a921844 */
[----:B------:R4:W-:Y:S04]  /*46f00*/  LDGSTS.E [R130+0x3b600], [R96.64], P5 ;  /* 0x3b60000060827fae */ /* 0x0009e8000a921844 */
[----:B------:R2:W-:Y:S04]  /*46f10*/  LDGSTS.E [R130+0x3be00], [R102.64], P5 ;  /* 0x3be0000066827fae */ /* 0x0005e8000a921844 */
[----:B-1----:R3:W5:Y:S04]  /*46f20*/  LDL.LU.64 R98, [R1+0x37b8] ;  /* 0x0037b80001627983 */ /* 0x0027680000300a00 */
[----:B----4-:R3:W5:Y:S01]  /*46f30*/  LDL.LU.64 R96, [R1+0x37b0] ;  /* 0x0037b00001607983 */ /* 0x0107620000300a00 */
[----:B------:R-:W-:-:S03]  /*46f40*/  LOP3.LUT R131, R131, 0x70, RZ, 0x3c, !PT ;  /* 0x0000007083837812 */ /* 0x000fc600078e3cff */
[----:B--2---:R3:W5:Y:S04]  /*46f50*/  LDL.LU.64 R102, [R1+0x37a8] ;  /* 0x0037a80001667983 */ /* 0x0047680000300a00 */
[----:B------:R1:W-:Y:S04]  /*46f60*/  LDGSTS.E [R130+0x3c600], [R100.64], P5 ;  /* 0x3c60000064827fae */ /* 0x0003e8000a921844 */
[----:B------:R2:W-:Y:S04]  /*46f70*/  LDGSTS.E [R130+0x3ce00], [R106.64], P5 ;  /* 0x3ce000006a827fae */ /* 0x0005e8000a921844 */
[----:B------:R4:W-:Y:S04]  /*46f80*/  LDGSTS.E [R130+0x3d600], [R104.64], P5 ;  /* 0x3d60000068827fae */ /* 0x0009e8000a921844 */
[----:B-1----:R3:W5:Y:S04]  /*46f90*/  LDL.LU.64 R100, [R1+0x37a0] ;  /* 0x0037a00001647983 */ /* 0x0027680000300a00 */
[----:B--2---:R3:W5:Y:S04]  /*46fa0*/  LDL.LU.64 R106, [R1+0x3798] ;  /* 0x00379800016a7983 */ /* 0x0047680000300a00 */
[----:B----4-:R3:W5:Y:S04]  /*46fb0*/  LDL.LU.64 R104, [R1+0x3790] ;  /* 0x0037900001687983 */ /* 0x0107680000300a00 */
        /* <DEDUP_REMOVED lines=94> */
[----:B------:R3:W-:Y:S01]  /*475a0*/  LDGSTS.E [R131+0x38700], [R60.64], P5 ;  /* 0x387000003c837fae */ /* 0x0007e2000a921844 */
[----:B------:R-:W-:-:S03]  /*475b0*/  IMAD.WIDE R242, R3, 0x4, R242 ;  /* 0x0000000403f27825 */ /* 0x000fc600078e02f2 */
[----:B------:R3:W-:Y:S01]  /*475c0*/  LDGSTS.E [R131+0x38f00], [R58.64], P5 ;  /* 0x38f000003a837fae */ /* 0x0007e2000a921844 */
[----:B------:R-:W-:-:S03]  /*475d0*/  IMAD.WIDE R240, R3, 0x4, R240 ;  /* 0x0000000403f07825 */ /* 0x000fc600078e02f0 */
[----:B------:R3:W-:Y:S01]  /*475e0*/  LDGSTS.E [R131+0x39700], [R56.64], P5 ;  /* 0x3970000038837fae */ /* 0x0007e2000a921844 */
[----:B------:R-:W-:-:S03]  /*475f0*/  IMAD.WIDE R180, R3, 0x4, R180 ;  /* 0x0000000403b47825 */ /* 0x000fc600078e02b4 */
        /* <DEDUP_REMOVED lines=13> */
[----:B------:R-:W0:Y:S02]  /*476d0*/  LDGDEPBAR ;  /* 0x00000000000079af */ /* 0x000e240000000000 */
[----:B------:R1:W-:Y:S01]  /*476e0*/  STL [R1+0xb54], RZ ;  /* 0x000b54ff01007387 */ /* 0x0003e20000100800 */
[----:B---3--:R-:W-:Y:S01]  /*476f0*/  CS2R R120, SRZ ;  /* 0x0000000000787805 */ /* 0x008fe2000001ff00 */
[----:B------:R-:W-:Y:S01]  /*47700*/  CS2R R122, SRZ ;  /* 0x00000000007a7805 */ /* 0x000fe2000001ff00 */
[----:B------:R-:W-:Y:S01]  /*47710*/  CS2R R124, SRZ ;  /* 0x00000000007c7805 */ /* 0x000fe2000001ff00 */
[----:B------:R1:W-:Y:S01]  /*47720*/  STL [R1+0xb58], RZ ;  /* 0x000b58ff01007387 */ /* 0x0003e20000100800 */
[----:B------:R-:W-:Y:S01]  /*47730*/  CS2R R126, SRZ ;  /* 0x00000000007e7805 */ /* 0x000fe2000001ff00 */
        /* <DEDUP_REMOVED lines=23> */
[----:B------:R-:W-:-:S03]  /*478b0*/  CS2R R62, SRZ ;  /* 0x00000000003e7805 */ /* 0x000fc6000001ff00 */
[----:B------:R1:W-:Y:S04]  /*478c0*/  STL [R1+0xb34], RZ ;  /* 0x000b34ff01007387 */ /* 0x0003e80000100800 */
        /* <DEDUP_REMOVED lines=117> */
[----:B------:R1:W-:Y:S01]  /*48020*/  STL [R1+0x74c], RZ ;  /* 0x00074cff01007387 */ /* 0x0003e20000100800 */
[----:B------:R-:W-:Y:S05]  /*48030*/  @!P4 BRA `(.L_x_0) ;  /* 0x000619f00000c947 */ /* 0x000fea0003800000 */
[----:B------:R-:W2:Y:S04]  /*48040*/  LDL.LU.64 R64, [R1+0x1d48] ;  /* 0x001d480001407983 */ /* 0x000ea80000300a00 */
[----:B------:R-:W3:Y:S04]  /*48050*/  LDL.LU.64 R62, [R1+0x1d50] ;  /* 0x001d5000013e7983 */ /* 0x000ee80000300a00 */
[----:B------:R-:W4:Y:S04]  /*48060*/  LDL.LU.64 R66, [R1+0x1a98] ;  /* 0x001a980001427983 */ /* 0x000f280000300a00 */
[----:B------:R-:W4:Y:S01]  /*48070*/  LDL.LU.64 R60, [R1+0x1aa8] ;  /* 0x001aa800013c7983 */ /* 0x000f220000300a00 */
[----:B--2---:R-:W-:-:S03]  /*48080*/  IMAD.MOV.U32 R0, RZ, RZ, R65 ;  /* 0x000000ffff007224 */ /* 0x004fc600078e0041 */
[----:B------:R-:W-:Y:S04]  /*48090*/  STL [R1+0x28e4], R64 ;  /* 0x0028e44001007387 */ /* 0x000fe80000100800 */
[----:B---3--:R-:W-:Y:S04]  /*480a0*/  STL [R1+0x28ec], R62 ;  /* 0x0028ec3e01007387 */ /* 0x008fe80000100800 */
[----:B------:R2:W-:Y:S04]  /*480b0*/  STL [R1+0x28e0], R0 ;  /* 0x0028e00001007387 */ /* 0x0005e80000100800 */
[----:B-----5:R-:W-:Y:S01]  /*480c0*/  STL [R1+0x28f4], R170 ;  /* 0x0028f4aa01007387 */ /* 0x020fe20000100800 */
[----:B--2---:R-:W-:-:S05]  /*480d0*/  IMAD.MOV.U32 R0, RZ, RZ, R63 ;  /* 0x000000ffff007224 */ /* 0x004fca00078e003f */
[----:B------:R4:W-:Y:S04]  /*480e0*/  STL [R1+0x28e8], R0 ;  /* 0x0028e80001007387 */ /* 0x0009e80000100800 */
[----:B------:R-:W-:Y:S04]  /*480f0*/  STL [R1+0x28f0], R171 ;  /* 0x0028f0ab01007387 */ /* 0x000fe80000100800 */
[----:B------:R-:W2:Y:S04]  /*48100*/  LDL.LU.64 R64, [R1+0x1ac8] ;  /* 0x001ac80001407983 */ /* 0x000ea80000300a00 */
[----:B------:R-:W-:Y:S04]  /*48110*/  STL [R1+0x28fc], R168 ;  /* 0x0028fca801007387 */ /* 0x000fe80000100800 */
[----:B------:R-:W3:Y:S01]  /*48120*/  LDL.LU.64 R62, [R1+0x1ae8] ;  /* 0x001ae800013e7983 */ /* 0x000ee20000300a00 */
[----:B----4-:R-:W-:-:S03]  /*48130*/  IMAD.MOV.U32 R0, RZ, RZ, R67 ;  /* 0x000000ffff007224 */ /* 0x010fc600078e0043 */
        /* <DEDUP_REMOVED lines=12> */
[----:B------:R-:W-:Y:S01]  /*48200*/  STL [R1+0x2934], R172 ;  /* 0x002934ac01007387 */ /* 0x000fe20000100800 */
[----:B----4-:R-:W-:-:S05]  /*48210*/  IMAD.MOV.U32 R0, RZ, RZ, R61 ;  /* 0x000000ffff007224 */ /* 0x010fca00078e003d */
[----:B------:R2:W-:Y:S04]  /*48220*/  STL [R1+0x2928], R0 ;  /* 0x0029280001007387 */ /* 0x0005e80000100800 */
[----:B------:R-:W-:Y:S04]  /*48230*/  STL [R1+0x2930], R173 ;  /* 0x002930ad01007387 */ /* 0x000fe80000100800 */
[----:B------:R-:W-:Y:S04]  /*48240*/  STL [R1+0x293c], R184 ;  /* 0x00293cb801007387 */ /* 0x000fe80000100800 */
[----:B------:R-:W-:Y:S04]  /*48250*/  STL [R1+0x2938], R185 ;  /* 0x002938b901007387 */ /* 0x000fe80000100800 */
[----:B------:R-:W4:Y:S04]  /*48260*/  LDL.LU.64 R70, [R1+0x1b00] ;  /* 0x001b000001467983 */ /* 0x000f280000300a00 */
[----:B------:R-:W-:Y:S04]  /*48270*/  STL [R1+0x2944], R152 ;  /* 0x0029449801007387 */ /* 0x000fe80000100800 */
[----:B------:R-:W4:Y:S04]  /*48280*/  LDL.LU.64 R66, [R1+0x1b20] ;  /* 0x001b200001427983 */ /* 0x000f280000300a00 */
[----:B------:R-:W-:Y:S04]  /*48290*/  STL [R1+0x2940], R153 ;  /* 0x0029409901007387 */ /* 0x000fe80000100800 */
[----:B------:R-:W-:Y:S04]  /*482a0*/  STL [R1+0x294c], R154 ;  /* 0x00294c9a01007387 */ /* 0x000fe80000100800 */
[----:B------:R-:W-:Y:S04]  /*482b0*/  STL [R1+0x2948], R155 ;  /* 0x0029489b01007387 */ /* 0x000fe80000100800 */
[----:B------:R-:W4:Y:S04]  /*482c0*/  LDL.LU.64 R60, [R1+0x1aa0] ;  /* 0x001aa000013c7983 */ /* 0x000f280000300a00 */
[----:B------:R-:W-:Y:S04]  /*482d0*/  STL [R1+0x2954], R138 ;  /* 0x0029548a01007387 */ /* 0x000fe80000100800 */
[----:B------:R-:W-:Y:S04]  /*482e0*/  STL [R1+0x2950], R139 ;  /* 0x0029508b01007387 */ /* 0x000fe80000100800 */
[----:B------:R-:W-:Y:S04]  /*482f0*/  STL [R1+0x295c], R140 ;  /* 0x00295c8c01007387 */ /* 0x000fe80000100800 */
[----:B------:R-:W-:Y:S01]  /*48300*/  STL [R1+0x2958], R141 ;  /* 0x0029588d01007387 */ /* 0x000fe20000100800 */
[----:B--2---:R-:W-:-:S03]  /*48310*/  MOV R0, R65 ;  /* 0x0000004100007202 */ /* 0x004fc60000000f00 */
[----:B------:R-:W-:Y:S04]  /*48320*/  STL [R1+0x2964], R64 ;  /* 0x0029644001007387 */ /* 0x000fe80000100800 */
[----:B---3--:R-:W-:Y:S04]  /*48330*/  STL [R1+0x296c], R62 ;  /* 0x00296c3e01007387 */ /* 0x008fe80000100800 */
[----:B------:R2:W-:Y:S04]  /*48340*/  STL [R1+0x2960], R0 ;  /* 0x0029600001007387 */ /* 0x0005e80000100800 */
[----:B------:R-:W-:Y:S01]  /*48350*/  STL [R1+0x2974], R190 ;  /* 0x002974be01007387 */ /* 0x000fe20000100800 */
[----:B--2---:R-:W-:-:S05]  /*48360*/  IMAD.MOV.U32 R0, RZ, RZ, R63 ;  /* 0x000000ffff007224 */ /* 0x004fca00078e003f */
[----:B------:R4:W-:Y:S04]  /*48370*/  STL [R1+0x2968], R0 ;  /* 0x0029680001007387 */ /* 0x0009e80000100800 */
[----:B------:R-:W-:Y:S04]  /*48380*/  STL [R1+0x2970], R191 ;  /* 0x002970bf01007387 */ /* 0x000fe80000100800 */
[----:B------:R-:W-:Y:S04]  /*48390*/  STL [R1+0x297c], R196 ;  /* 0x00297cc401007387 */ /* 0x000fe80000100800 */
[----:B------:R-:W-:Y:S04]  /*483a0*/  STL [R1+0x2978], R197 ;  /* 0x002978c501007387 */ /* 0x000fe80000100800 */
[----:B------:R-:W-:Y:S04]  /*483b0*/  STL [R1+0x2984], R158 ;  /* 0x0029849e01007387 */ /* 0x000fe80000100800 */
[----:B------:R-:W2:Y:S04]  /*483c0*/  LDL.LU.64 R72, [R1+0x1b40] ;  /* 0x001b400001487983 */ /* 0x000ea80000300a00 */
[----:B------:R-:W-:Y:S04]  /*483d0*/  STL [R1+0x2980], R159 ;  /* 0x0029809f01007387 */ /* 0x000fe80000100800 */
[----:B------:R-:W3:Y:S04]  /*483e0*/  LDL.LU.64 R74, [R1+0x1b58] ;  /* 0x001b5800014a7983 */ /* 0x000ee80000300a00 */
[----:B------:R-:W-:Y:S04]  /*483f0*/  STL [R1+0x298c], R162 ;  /* 0x00298ca201007387 */ /* 0x000fe80000100800 */
[----:B------:R-:W3:Y:S04]  /*48400*/  LDL.LU.64 R64, [R1+0x1ac0] ;  /* 0x001ac00001407983 */ /* 0x000ee80000300a00 */
[----:B------:R-:W-:Y:S04]  /*48410*/  STL [R1+0x2988], R163 ;  /* 0x002988a301007387 */ /* 0x000fe80000100800 */
[----:B------:R-:W3:Y:S04]  /*48420*/  LDL.LU.64 R62, [R1+0x1ae0] ;  /* 0x001ae000013e7983 */ /* 0x000ee80000300a00 */
[----:B------:R-:W-:Y:S04]  /*48430*/  STL [R1+0x2994], R144 ;  /* 0x0029949001007387 */ /* 0x000fe80000100800 */
[----:B------:R-:W-:Y:S04]  /*48440*/  STL [R1+0x2990], R145 ;  /* 0x0029909101007387 */ /* 0x000fe80000100800 */
[----:B------:R-:W-:Y:S01]  /*48450*/  STL [R1+0x299c], R148 ;  /* 0x00299c9401007387 */ /* 0x000fe20000100800 */
[----:B----4-:R-:W-:-:S03]  /*48460*/  IMAD.MOV.U32 R0, RZ, RZ, R71 ;  /* 0x000000ffff007224 */ /* 0x010fc600078e0047 */
        /* <DEDUP_REMOVED lines=8> */
[----:B------:R1:W-:Y:S01]  /*484f0*/  STL [R1+0x29bc], R60 ;  /* 0x0029bc3c01007387 */ /* 0x0003e20000100800 */
[----:B----4-:R-:W-:-:S03]  /*48500*/  IMAD.MOV.U32 R0, RZ, RZ, R61 ;  /* 0x000000ffff007224 */ /* 0x010fc600078e003d */
[----:B------:R-:W-:Y:S04]  /*48510*/  STL [R1+0x29c4], R166 ;  /* 0x0029c4a601007387 */ /* 0x000fe80000100800 */
[----:B------:R2:W-:Y:S04]  /*48520*/  STL [R1+0x29b8], R0 ;  /* 0x0029b80001007387 */ /* 0x0005e80000100800 */
[----:B------:R-:W4:Y:S04]  /*48530*/  LDL.LU.64 R66, [R1+0x1b80] ;  /* 0x001b800001427983 */ /* 0x000f280000300a00 */
[----:B------:R-:W-:Y:S04]  /*48540*/  STL [R1+0x29c0], R167 ;  /* 0x0029c0a701007387 */ /* 0x000fe80000100800 */
[----:B------:R-:W-:Y:S04]  /*48550*/  STL [R1+0x29cc], R182 ;  /* 0x0029ccb601007387 */ /* 0x000fe80000100800 */
[----:B------:R-:W-:Y:S04]  /*48560*/  STL [R1+0x29c8], R183 ;  /* 0x0029c8b701007387 */ /* 0x000fe80000100800 */
[----:B------:R-:W4:Y:S04]  /*48570*/  LDL.LU.64 R68, [R1+0x1b98] ;  /* 0x001b980001447983 */ /* 0x000f280000300a00 */
[----:B------:R-:W-:Y:S04]  /*48580*/  STL [R1+0x29d4], R26 ;  /* 0x0029d41a01007387 */ /* 0x000fe80000100800 */
[----:B------:R-:W4:Y:S04]  /*48590*/  LDL.LU.64 R70, [R1+0x1af8] ;  /* 0x001af80001467983 */ /* 0x000f280000300a00 */
[----:B------:R-:W-:Y:S04]  /*485a0*/  STL [R1+0x29d0], R27 ;  /* 0x0029d01b01007387 */ /* 0x000fe80000100800 */
[----:B-1----:R-:W4:Y:S04]  /*485b0*/  LDL.LU.64 R60, [R1+0x1b18] ;  /* 0x001b1800013c7983 */ /* 0x002f280000300a00 */
[----:B------:R-:W-:Y:S04]  /*485c0*/  STL [R1+0x29dc], R24 ;  /* 0x0029dc1801007387 */ /* 0x000fe80000100800 */
[----:B------:R-:W-:Y:S01]  /*485d0*/  STL [R1+0x29d8], R25 ;  /* 0x0029d81901007387 */ /* 0x000fe20000100800 */
[----:B--2---:R-:W-:-:S03]  /*485e0*/  IMAD.MOV.U32 R0, RZ, RZ, R73 ;  /* 0x000000ffff007224 */ /* 0x004fc600078e0049 */
[----:B------:R-:W-:Y:S04]  /*485f0*/  STL [R1+0x29e4], R72 ;  /* 0x0029e44801007387 */ /* 0x000fe80000100800 */
[----:B---3--:R-:W-:Y:S04]  /*48600*/  STL [R1+0x29ec], R74 ;  /* 0x0029ec4a01007387 */ /* 0x008fe80000100800 */
[----:B------:R1:W-:Y:S04]  /*48610*/  STL [R1+0x29e0], R0 ;  /* 0x0029e00001007387 */ /* 0x0003e80000100800 */
[----:B------:R-:W-:Y:S01]  /*48620*/  STL [R1+0x29f4], R64 ;  /* 0x0029f44001007387 */ /* 0x000fe20000100800 */
[----:B-1----:R-:W-:-:S05]  /*48630*/  IMAD.MOV.U32 R0, RZ, RZ, R75 ;  /* 0x000000ffff007224 */ /* 0x002fca00078e004b */
[----:B------:R1:W-:Y:S04]  /*48640*/  STL [R1+0x29e8], R0 ;  /* 0x0029e80001007387 */ /* 0x0003e80000100800 */
[----:B------:R-:W-:Y:S01]  /*48650*/  STL [R1+0x29fc], R62 ;  /* 0x0029fc3e01007387 */ /* 0x000fe20000100800 */
[----:B-1----:R-:W-:-:S05]  /*48660*/  IMAD.MOV.U32 R0, RZ, RZ, R65 ;  /* 0x000000ffff007224 */ /* 0x002fca00078e0041 */
[----:B------:R1:W-:Y:S04]  /*48670*/  STL [R1+0x29f0], R0 ;  /* 0x0029f00001007387 */ /* 0x0003e80000100800 */
[----:B------:R-:W-:Y:S01]  /*48680*/  STL [R1+0x2a04], R188 ;  /* 0x002a04bc01007387 */ /* 0x000fe20000100800 */
[----:B-1----:R-:W-:-:S05]  /*48690*/  IMAD.MOV.U32 R0, RZ, RZ, R63 ;  /* 0x000000ffff007224 */ /* 0x002fca00078e003f */
[----:B------:R1:W-:Y:S04]  /*486a0*/  STL [R1+0x29f8], R0 ;  /* 0x0029f80001007387 */ /* 0x0003e80000100800 */
[----:B------:R-:W-:Y:S04]  /*486b0*/  STL [R1+0x2a00], R189 ;  /* 0x002a00bd01007387 */ /* 0x000fe80000100800 */
[----:B------:R-:W-:Y:S04]  /*486c0*/  STL [R1+0x2a0c], R194 ;  /* 0x002a0cc201007387 */ /* 0x000fe80000100800 */
[----:B------:R-:W2:Y:S04]  /*486d0*/  LDL.LU.64 R62, [R1+0x1bb0] ;  /* 0x001bb000013e7983 */ /* 0x000ea80000300a00 */
[----:B------:R-:W-:Y:S04]  /*486e0*/  STL [R1+0x2a08], R195 ;  /* 0x002a08c301007387 */ /* 0x000fe80000100800 */
[----:B------:R-:W-:Y:S04]  /*486f0*/  STL [R1+0x2a14], R156 ;  /* 0x002a149c01007387 */ /* 0x000fe80000100800 */
[----:B------:R-:W3:Y:S04]  /*48700*/  LDL.LU.64 R72, [R1+0x1bc8] ;  /* 0x001bc80001487983 */ /* 0x000ee80000300a00 */
[----:B------:R-:W-:Y:S04]  /*48710*/  STL [R1+0x2a10], R157 ;  /* 0x002a109d01007387 */ /* 0x000fe80000100800 */
[----:B------:R-:W-:Y:S04]  /*48720*/  STL [R1+0x2a1c], R160 ;  /* 0x002a1ca001007387 */ /* 0x000fe80000100800 */
[----:B------:R-:W3:Y:S04]  /*48730*/  LDL.LU.64 R44, [R1+0x1b38] ;  /* 0x001b3800012c7983 */ /* 0x000ee80000300a00 */
[----:B------:R-:W-:Y:S04]  /*48740*/  STL [R1+0x2a18], R161 ;  /* 0x002a18a101007387 */ /* 0x000fe80000100800 */
[----:B------:R-:W3:Y:S04]  /*48750*/  LDL.LU.64 R74, [R1+0x1b50] ;  /* 0x001b5000014a7983 */ /* 0x000ee80000300a00 */
[----:B----4-:R4:W-:Y:S04]  /*48760*/  STL [R1+0x2a24], R66 ;  /* 0x002a244201007387 */ /* 0x0109e80000100800 */
[----:B------:R-:W3:Y:S01]  /*48770*/  LDL.LU.64 R64, [R1+0x1ab8] ;  /* 0x001ab80001407983 */ /* 0x000ee20000300a00 */
[----:B-1----:R-:W-:-:S03]  /*48780*/  MOV R0, R67 ;  /* 0x0000004300007202 */ /* 0x002fc60000000f00 */
[----:B----4-:R-:W4:Y:S04]  /*48790*/  LDL.LU.64 R66, [R1+0x1ad8] ;  /* 0x001ad80001427983 */ /* 0x010f280000300a00 */
[----:B------:R1:W-:Y:S04]  /*487a0*/  STL [R1+0x2a20], R0 ;  /* 0x002a200001007387 */ /* 0x0003e80000100800 */
[----:B------:R-:W-:Y:S04]  /*487b0*/  STL [R1+0x2a2c], R68 ;  /* 0x002a2c4401007387 */ /* 0x000fe80000100800 */
        /* <DEDUP_REMOVED lines=10> */
[----:B------:R-:W4:Y:S04]  /*48860*/  LDL.LU.64 R68, [R1+0x1be0] ;  /* 0x001be00001447983 */ /* 0x000f280000300a00 */
[----:B------:R-:W-:Y:S04]  /*48870*/  STL [R1+0x2a4c], R210 ;  /* 0x002a4cd201007387 */ /* 0x000fe80000100800 */
        /* <DEDUP_REMOVED lines=8> */
[----:B--2---:R2:W-:Y:S01]  /*48900*/  STL [R1+0x2a64], R62 ;  /* 0x002a643e01007387 */ /* 0x0045e20000100800 */
[----:B-1----:R-:W-:-:S03]  /*48910*/  IMAD.MOV.U32 R0, RZ, RZ, R63 ;  /* 0x000000ffff007224 */ /* 0x002fc600078e003f */
[----:B--2---:R-:W2:Y:S04]  /*48920*/  LDL.LU.64 R62, [R1+0x1af0] ;  /* 0x001af000013e7983 */ /* 0x004ea80000300a00 */
[----:B------:R1:W-:Y:S04]  /*48930*/  STL [R1+0x2a60], R0 ;  /* 0x002a600001007387 */ /* 0x0003e80000100800 */
[----:B---3--:R3:W-:Y:S01]  /*48940*/  STL [R1+0x2a6c], R72 ;  /* 0x002a6c4801007387 */ /* 0x0087e20000100800 */
[----:B-1----:R-:W-:-:S03]  /*48950*/  IMAD.MOV.U32 R0, RZ, RZ, R73 ;  /* 0x000000ffff007224 */ /* 0x002fc600078e0049 */
[----:B---3--:R-:W3:Y:S04]  /*48960*/  LDL.LU.64 R72, [R1+0x1b10] ;  /* 0x001b100001487983 */ /* 0x008ee80000300a00 */
        /* <DEDUP_REMOVED lines=8> */
[----:B----4-:R-:W-:Y:S01]  /*489f0*/  STL [R1+0x2a8c], R66 ;  /* 0x002a8c4201007387 */ /* 0x010fe20000100800 */
[----:B-1----:R-:W-:-:S05]  /*48a00*/  IMAD.MOV.U32 R0, RZ, RZ, R65 ;  /* 0x000000ffff007224 */ /* 0x002fca00078e0041 */
[----:B------:R1:W-:Y:S04]  /*48a10*/  STL [R1+0x2a80], R0 ;  /* 0x002a800001007387 */ /* 0x0003e80000100800 */
[----:B------:R-:W4:Y:S04]  /*48a20*/  LDL.LU.64 R64, [R1+0x1c10] ;  /* 0x001c100001407983 */ /* 0x000f280000300a00 */
[----:B------:R-:W-:Y:S01]  /*48a30*/  STL [R1+0x2a94], R186 ;  /* 0x002a94ba01007387 */ /* 0x000fe20000100800 */
[----:B-1----:R-:W-:-:S05]  /*48a40*/  MOV R0, R67 ;  /* 0x0000004300007202 */ /* 0x002fca0000000f00 */
[----:B------:R1:W-:Y:S04]  /*48a50*/  STL [R1+0x2a88], R0 ;  /* 0x002a880001007387 */ /* 0x0003e80000100800 */
[----:B------:R-:W4:Y:S04]  /*48a60*/  LDL.LU.64 R66, [R1+0x1c28] ;  /* 0x001c280001427983 */ /* 0x000f280000300a00 */
[----:B------:R-:W-:Y:S04]  /*48a70*/  STL [R1+0x2a90], R187 ;  /* 0x002a90bb01007387 */ /* 0x000fe80000100800 */
[----:B------:R-:W-:Y:S04]  /*48a80*/  STL [R1+0x2a9c], R192 ;  /* 0x002a9cc001007387 */ /* 0x000fe80000100800 */
[----:B------:R-:W4:Y:S01]  /*48a90*/  LDL.LU.64 R74, [R1+0x1ba8] ;  /* 0x001ba800014a7983 */ /* 0x000f220000300a00 */
[----:B-1----:R-:W-:-:S03]  /*48aa0*/  IMAD.MOV.U32 R0, RZ, RZ, R69 ;  /* 0x000000ffff007224 */ /* 0x002fc600078e0045 */
[----:B------:R-:W-:Y:S04]  /*48ab0*/  STL [R1+0x2a98], R193 ;  /* 0x002a98c101007387 */ /* 0x000fe80000100800 */
[----:B------:R1:W-:Y:S04]  /*48ac0*/  STL [R1+0x2aa4], R68 ;  /* 0x002aa44401007387 */ /* 0x0003e80000100800 */
[----:B-1----:R-:W4:Y:S04]  /*48ad0*/  LDL.LU.64 R68, [R1+0x1bc0] ;  /* 0x001bc00001447983 */ /* 0x002f280000300a00 */
[----:B------:R1:W-:Y:S04]  /*48ae0*/  STL [R1+0x2aa0], R0 ;  /* 0x002aa00001007387 */ /* 0x0003e80000100800 */
[----:B------:R1:W-:Y:S02]  /*48af0*/  STL [R1+0x2aac], R60 ;  /* 0x002aac3c01007387 */ /* 0x0003e40000100800 */
[----:B-1----:R-:W-:-:S02]  /*48b00*/  IMAD.MOV.U32 R0, RZ, RZ, R61 ;  /* 0x000000ffff007224 */ /* 0x002fc400078e003d */
[----:B------:R-:W4:Y:S04]  /*48b10*/  LDL.LU.64 R60, [R1+0x1b30] ;  /* 0x001b3000013c7983 */ /* 0x000f280000300a00 */
[----:B------:R1:W-:Y:S04]  /*48b20*/  STL [R1+0x2aa8], R0 ;  /* 0x002aa80001007387 */ /* 0x0003e80000100800 */
[----:B------:R1:W-:Y:S02]  /*48b30*/  STL [R1+0x2ab4], R70 ;  /* 0x002ab44601007387 */ /* 0x0003e40000100800 */
[----:B-1----:R-:W-:-:S02]  /*48b40*/  IMAD.MOV.U32 R0, RZ, RZ, R71 ;  /* 0x000000ffff007224 */ /* 0x002fc400078e0047 */
[----:B------:R-:W4:Y:S04]  /*48b50*/  LDL.LU.64 R70, [R1+0x1b48] ;  /* 0x001b480001467983 */ /* 0x000f280000300a00 */
[----:B------:R1:W-:Y:S04]  /*48b60*/  STL [R1+0x2ab0], R0 ;  /* 0x002ab00001007387 */ /* 0x0003e80000100800 */
[----:B------:R-:W-:Y:S04]  /*48b70*/  STL [R1+0x2abc], R46 ;  /* 0x002abc2e01007387 */ /* 0x000fe80000100800 */
[----:B------:R-:W4:Y:S01]  /*48b80*/  LDL.LU.64 R50, [R1+0x1ab0] ;  /* 0x001ab00001327983 */ /* 0x000f220000300a00 */
[----:B-1----:R-:W-:-:S03]  /*48b90*/  IMAD.MOV.U32 R0, RZ, RZ, R47 ;  /* 0x000000ffff007224 */ /* 0x002fc600078e002f */
[----:B--2---:R-:W-:Y:S04]  /*48ba0*/  STL [R1+0x2ac4], R62 ;  /* 0x002ac43e01007387 */ /* 0x004fe80000100800 */
[----:B------:R1:W-:Y:S04]  /*48bb0*/  STL [R1+0x2ab8], R0 ;  /* 0x002ab80001007387 */ /* 0x0003e80000100800 */
[----:B------:R-:W2:Y:S01]  /*48bc0*/  LDL.LU.64 R44, [R1+0x1ad0] ;  /* 0x001ad000012c7983 */ /* 0x000ea20000300a00 */
[----:B-1----:R-:W-:-:S03]  /*48bd0*/  IMAD.MOV.U32 R0, RZ, RZ, R63 ;  /* 0x000000ffff007224 */ /* 0x002fc600078e003f */
[----:B---3--:R-:W-:Y:S04]  /*48be0*/  STL [R1+0x2acc], R72 ;  /* 0x002acc4801007387 */ /* 0x008fe80000100800 */
[----:B------:R1:W-:Y:S04]  /*48bf0*/  STL [R1+0x2ac0], R0 ;  /* 0x002ac00001007387 */ /* 0x0003e80000100800 */
[----:B------:R-:W3:Y:S04]  /*48c00*/  LDL.LU.64 R62, [R1+0x1c40] ;  /* 0x001c4000013e7983 */ /* 0x000ee80000300a00 */
[----:B------:R-:W-:Y:S01]  /*48c10*/  STL [R1+0x2ad4], R198 ;  /* 0x002ad4c601007387 */ /* 0x000fe20000100800 */
[----:B-1----:R-:W-:-:S05]  /*48c20*/  IMAD.MOV.U32 R0, RZ, RZ, R73 ;  /* 0x000000ffff007224 */ /* 0x002fca00078e0049 */
[----:B------:R1:W-:Y:S04]  /*48c30*/  STL [R1+0x2ac8], R0 ;  /* 0x002ac80001007387 */ /* 0x0003e80000100800 */
[----:B------:R-:W-:Y:S04]  /*48c40*/  STL [R1+0x2ad0], R199 ;  /* 0x002ad0c701007387 */ /* 0x000fe80000100800 */
[----:B------:R-:W3:Y:S04]  /*48c50*/  LDL.LU.64 R46, [R1+0x1c58] ;  /* 0x001c5800012e7983 */ /* 0x000ee80000300a00 */
[----:B------:R-:W-:Y:S04]  /*48c60*/  STL [R1+0x2adc], R208 ;  /* 0x002adcd001007387 */ /* 0x000fe80000100800 */
[----:B------:R-:W-:Y:S04]  /*48c70*/  STL [R1+0x2ad8], R209 ;  /* 0x002ad8d101007387 */ /* 0x000fe80000100800 */
[----:B----4-:R4:W-:Y:S01]  /*48c80*/  STL [R1+0x2ae4], R64 ;  /* 0x002ae44001007387 */ /* 0x0109e20000100800 */
[----:B-1----:R-:W-:-:S03]  /*48c90*/  IMAD.MOV.U32 R0, RZ, RZ, R65 ;  /* 0x000000ffff007224 */ /* 0x002fc600078e0041 */
[----:B------:R-:W3:Y:S04]  /*48ca0*/  LDL.LU.64 R72, [R1+0x1bd8] ;  /* 0x001bd80001487983 */ /* 0x000ee80000300a00 */
[----:B------:R-:W-:Y:S04]  /*48cb0*/  STL [R1+0x2aec], R66 ;  /* 0x002aec4201007387 */ /* 0x000fe80000100800 */
[----:B------:R1:W-:Y:S04]  /*48cc0*/  STL [R1+0x2ae0], R0 ;  /* 0x002ae00001007387 */ /* 0x0003e80000100800 */
[----:B----4-:R-:W4:Y:S04]  /*48cd0*/  LDL.LU.64 R64, [R1+0x1bf0] ;  /* 0x001bf00001407983 */ /* 0x010f280000300a00 */
[----:B------:R-:W-:Y:S01]  /*48ce0*/  STL [R1+0x2af4], R74 ;  /* 0x002af44a01007387 */ /* 0x000fe20000100800 */
[----:B-1----:R-:W-:-:S05]  /*48cf0*/  IMAD.MOV.U32 R0, RZ, RZ, R67 ;  /* 0x000000ffff007224 */ /* 0x002fca00078e0043 */
[----:B------:R1:W-:Y:S04]  /*48d00*/  STL [R1+0x2ae8], R0 ;  /* 0x002ae80001007387 */ /* 0x0003e80000100800 */
[----:B------:R-:W4:Y:S01]  /*48d10*/  LDL.LU.64 R66, [R1+0x1b70] ;  /* 0x001b700001427983 */ /* 0x000f220000300a00 */
[----:B-1----:R-:W-:-:S03]  /*48d20*/  MOV R0, R75 ;  /* 0x0000004b00007202 */ /* 0x002fc60000000f00 */
[----:B------:R-:W4:Y:S04]  /*48d30*/  LDL.LU.64 R74, [R1+0x1b88] ;  /* 0x001b8800014a7983 */ /* 0x000f280000300a00 */
        /* <DEDUP_REMOVED lines=9> */
[----:B------:R1:W-:Y:S04]  /*48dd0*/  STL [R1+0x2b0c], R70 ;  /* 0x002b0c4601007387 */ /* 0x0003e80000100800 */
[----:B------:R-:W-:Y:S01]  /*48de0*/  STL [R1+0x2b14], R50 ;  /* 0x002b143201007387 */ /* 0x000fe20000100800 */
[----:B-1----:R-:W-:-:S05]  /*48df0*/  IMAD.MOV.U32 R0, RZ, RZ, R71 ;  /* 0x000000ffff007224 */ /* 0x002fca00078e0047 */
[----:B------:R1:W-:Y:S04]  /*48e00*/  STL [R1+0x2b08], R0 ;  /* 0x002b080001007387 */ /* 0x0003e80000100800 */
[----:B------:R-:W4:Y:S01]  /*48e10*/  LDL.LU.64 R70, [R1+0x1c78] ;  /* 0x001c780001467983 */ /* 0x000f220000300a00 */
[----:B-1----:R-:W-:-:S03]  /*48e20*/  IMAD.MOV.U32 R0, RZ, RZ, R51 ;  /* 0x000000ffff007224 */ /* 0x002fc600078e0033 */
[----:B--2---:R-:W-:Y:S04]  /*48e30*/  STL [R1+0x2b1c], R44 ;  /* 0x002b1c2c01007387 */ /* 0x004fe80000100800 */
[----:B------:R1:W-:Y:S04]  /*48e40*/  STL [R1+0x2b10], R0 ;  /* 0x002b100001007387 */ /* 0x0003e80000100800 */
[----:B------:R-:W2:Y:S01]  /*48e50*/  LDL.LU.64 R54, [R1+0x1c90] ;  /* 0x001c900001367983 */ /* 0x000ea20000300a00 */
[----:B-1----:R-:W-:-:S05]  /*48e60*/  IMAD.MOV.U32 R0, RZ, RZ, R45 ;  /* 0x000000ffff007224 */ /* 0x002fca00078e002d */
[----:B------:R1:W-:Y:S04]  /*48e70*/  STL [R1+0x2b18], R0 ;  /* 0x002b180001007387 */ /* 0x0003e80000100800 */
[----:B---3--:R3:W-:Y:S04]  /*48e80*/  STL [R1+0x2b24], R62 ;  /* 0x002b243e01007387 */ /* 0x0087e80000100800 */
[----:B------:R-:W2:Y:S01]  /*48e90*/  LDL.LU.64 R48, [R1+0x1c08] ;  /* 0x001c080001307983 */ /* 0x000ea20000300a00 */
[----:B-1----:R-:W-:-:S03]  /*48ea0*/  IMAD.MOV.U32 R0, RZ, RZ, R63 ;  /* 0x000000ffff007224 */ /* 0x002fc600078e003f */
[----:B------:R-:W2:Y:S04]  /*48eb0*/  LDL.LU.64 R44, [R1+0x1c20] ;  /* 0x001c2000012c7983 */ /* 0x000ea80000300a00 */
[----:B------:R1:W-:Y:S04]  /*48ec0*/  STL [R1+0x2b20], R0 ;  /* 0x002b200001007387 */ /* 0x0003e80000100800 */
[----:B------:R3:W-:Y:S04]  /*48ed0*/  STL [R1+0x2b2c], R46 ;  /* 0x002b2c2e01007387 */ /* 0x0007e80000100800 */
[----:B---3--:R-:W3:Y:S01]  /*48ee0*/  LDL.LU.64 R62, [R1+0x1ba0] ;  /* 0x001ba000013e7983 */ /* 0x008ee20000300a00 */
[----:B-1----:R-:W-:-:S03]  /*48ef0*/  IMAD.MOV.U32 R0, RZ, RZ, R47 ;  /* 0x000000ffff007224 */ /* 0x002fc600078e002f */
[----:B------:R-:W3:Y:S04]  /*48f00*/  LDL.LU.64 R46, [R1+0x1bb8] ;  /* 0x001bb800012e7983 */ /* 0x000ee80000300a00 */
[----:B------:R1:W-:Y:S02]  /*48f10*/  STL [R1+0x2b28], R0 ;  /* 0x002b280001007387 */ /* 0x0003e40000100800 */
[----:B-1----:R-:W-:Y:S02]  /*48f20*/  IMAD.MOV.U32 R0, RZ, RZ, R73 ;  /* 0x000000ffff007224 */ /* 0x002fe400078e0049 */
[----:B------:R1:W-:Y:S04]  /*48f30*/  STL [R1+0x2b34], R72 ;  /* 0x002b344801007387 */ /* 0x0003e80000100800 */
[----:B-1----:R-:W3:Y:S04]  /*48f40*/  LDL.LU.64 R72, [R1+0x1b60] ;  /* 0x001b600001487983 */ /* 0x002ee80000300a00 */
[----:B------:R1:W-:Y:S04]  /*48f50*/  STL [R1+0x2b30], R0 ;  /* 0x002b300001007387 */ /* 0x0003e80000100800 */
[----:B----4-:R4:W-:Y:S01]  /*48f60*/  STL [R1+0x2b3c], R64 ;  /* 0x002b3c4001007387 */ /* 0x0109e20000100800 */
[----:B-1----:R-:W-:-:S03]  /*48f70*/  MOV R0, R65 ;  /* 0x0000004100007202 */ /* 0x002fc60000000f00 */
[----:B----4-:R-:W4:Y:S04]  /*48f80*/  LDL.LU.64 R64, [R1+0x1b68] ;  /* 0x001b680001407983 */ /* 0x010f280000300a00 */
[----:B------:R1:W-:Y:S04]  /*48f90*/  STL [R1+0x2b38], R0 ;  /* 0x002b380001007387 */ /* 0x0003e80000100800 */
[----:B------:R1:W-:Y:S02]  /*48fa0*/  STL [R1+0x2b44], R66 ;  /* 0x002b444201007387 */ /* 0x0003e40000100800 */
[----:B-1----:R-:W-:-:S02]  /*48fb0*/  IMAD.MOV.U32 R0, RZ, RZ, R67 ;  /* 0x000000ffff007224 */ /* 0x002fc400078e0043 */
[----:B------:R-:W-:Y:S04]  /*48fc0*/  STL [R1+0x2b4c], R74 ;  /* 0x002b4c4a01007387 */ /* 0x000fe80000100800 */
[----:B------:R1:W-:Y:S04]  /*48fd0*/  STL [R1+0x2b40], R0 ;  /* 0x002b400001007387 */ /* 0x0003e80000100800 */
[----:B------:R-:W4:Y:S01]  /*48fe0*/  LDL.LU.64 R66, [R1+0x1ca8] ;  /* 0x001ca80001427983 */ /* 0x000f220000300a00 */
[----:B-1----:R-:W-:-:S03]  /*48ff0*/  IMAD.MOV.U32 R0, RZ, RZ, R75 ;  /* 0x000000ffff007224 */ /* 0x002fc600078e004b */
[----:B------:R-:W-:Y:S04]  /*49000*/  STL [R1+0x2b54], R68 ;  /* 0x002b544401007387 */ /* 0x000fe80000100800 */
[----:B------:R1:W-:Y:S04]  /*49010*/  STL [R1+0x2b48], R0 ;  /* 0x002b480001007387 */ /* 0x0003e80000100800 */
[----:B------:R-:W4:Y:S01]  /*49020*/  LDL.LU.64 R50, [R1+0x1cc0] ;  /* 0x001cc00001327983 */ /* 0x000f220000300a00 */
[----:B-1----:R-:W-:-:S05]  /*49030*/  IMAD.MOV.U32 R0, RZ, RZ, R69 ;  /* 0x000000ffff007224 */ /* 0x002fca00078e0045 */
[----:B------:R1:W-:Y:S04]  /*49040*/  STL [R1+0x2b50], R0 ;  /* 0x002b500001007387 */ /* 0x0003e80000100800 */
[----:B------:R1:W-:Y:S04]  /*49050*/  STL [R1+0x2b5c], R60 ;  /* 0x002b5c3c01007387 */ /* 0x0003e80000100800 */
[----:B------:R-:W4:Y:S01]  /*49060*/  LDL.LU.64 R74, [R1+0x1c38] ;  /* 0x001c3800014a7983 */ /* 0x000f220000300a00 */
[----:B-1----:R-:W-:-:S03]  /*49070*/  IMAD.MOV.U32 R0, RZ, RZ, R61 ;  /* 0x000000ffff007224 */ /* 0x002fc600078e003d */
[----:B------:R-:W4:Y:S04]  /*49080*/  LDL.LU.64 R68, [R1+0x1c50] ;  /* 0x001c500001447983 */ /* 0x000f280000300a00 */
[----:B------:R1:W-:Y:S04]  /*49090*/  STL [R1+0x2b58], R0 ;  /* 0x002b580001007387 */ /* 0x0003e80000100800 */
[----:B------:R1:W-:Y:S04]  /*490a0*/  STL [R1+0x2b64], R70 ;  /* 0x002b644601007387 */ /* 0x0003e80000100800 */
[----:B------:R-:W4:Y:S01]  /*490b0*/  LDL.LU.64 R60, [R1+0x1bd0] ;  /* 0x001bd000013c7983 */ /* 0x000f220000300a00 */
[----:B-1----:R-:W-:-:S03]  /*490c0*/  IMAD.MOV.U32 R0, RZ, RZ, R71 ;  /* 0x000000ffff007224 */ /* 0x002fc600078e0047 */
[----:B------:R-:W4:Y:S04]  /*490d0*/  LDL.LU.64 R70, [R1+0x1be8] ;  /* 0x001be80001467983 */ /* 0x000f280000300a00 */
[----:B------:R2:W-:Y:S02]  /*490e0*/  STL [R1+0x2b60], R0 ;  /* 0x002b600001007387 */ /* 0x0005e40000100800 */
[----:B--2---:R-:W-:Y:S02]  /*490f0*/  IMAD.MOV.U32 R0, RZ, RZ, R55 ;  /* 0x000000ffff007224 */ /* 0x004fe400078e0037 */
[----:B------:R-:W-:Y:S04]  /*49100*/  STL [R1+0x2b6c], R54 ;  /* 0x002b6c3601007387 */ /* 0x000fe80000100800 */
[----:B------:R-:W-:Y:S04]  /*49110*/  STL [R1+0x2b74], R48 ;  /* 0x002b743001007387 */ /* 0x000fe80000100800 */
[----:B------:R1:W-:Y:S04]  /*49120*/  STL [R1+0x2b68], R0 ;  /* 0x002b680001007387 */ /* 0x0003e80000100800 */
[----:B------:R-:W-:Y:S01]  /*49130*/  STL [R1+0x2b7c], R44 ;  /* 0x002b7c2c01007387 */ /* 0x000fe20000100800 */
[----:B-1----:R-:W-:-:S05]  /*49140*/  IMAD.MOV.U32 R0, RZ, RZ, R49 ;  /* 0x000000ffff007224 */ /* 0x002fca00078e0031 */
[----:B------:R1:W-:Y:S04]  /*49150*/  STL [R1+0x2b70], R0 ;  /* 0x002b700001007387 */ /* 0x0003e80000100800 */
[----:B---3--:R-:W-:Y:S01]  /*49160*/  STL [R1+0x2b84], R62 ;  /* 0x002b843e01007387 */ /* 0x008fe20000100800 */
[----:B-1----:R-:W-:-:S05]  /*49170*/  IMAD.MOV.U32 R0, RZ, RZ, R45 ;  /* 0x000000ffff007224 */ /* 0x002fca00078e002d */
[----:B------:R1:W-:Y:S04]  /*49180*/  STL [R1+0x2b78], R0 ;  /* 0x002b780001007387 */ /* 0x0003e80000100800 */
[----:B------:R-:W-:Y:S01]  /*49190*/  STL [R1+0x2b8c], R46 ;  /* 0x002b8c2e01007387 */ /* 0x000fe20000100800 */
[----:B-1----:R-:W-:-:S05]  /*491a0*/  MOV R0, R63 ;  /* 0x0000003f00007202 */ /* 0x002fca0000000f00 */
[----:B------:R1:W-:Y:S04]  /*491b0*/  STL [R1+0x2b80], R0 ;  /* 0x002b800001007387 */ /* 0x0003e80000100800 */
[----:B------:R-:W2:Y:S01]  /*491c0*/  LDL.LU.64 R62, [R1+0x1cd0] ;  /* 0x001cd000013e7983 */ /* 0x000ea20000300a00 */
[----:B-1----:R-:W-:-:S03]  /*491d0*/  IMAD.MOV.U32 R0, RZ, RZ, R47 ;  /* 0x000000ffff007224 */ /* 0x002fc600078e002f */
[----:B------:R-:W-:Y:S04]  /*491e0*/  STL [R1+0x2b94], R72 ;  /* 0x002b944801007387 */ /* 0x000fe80000100800 */
[----:B------:R1:W-:Y:S04]  /*491f0*/  STL [R1+0x2b88], R0 ;  /* 0x002b880001007387 */ /* 0x0003e80000100800 */
[----:B------:R-:W3:Y:S01]  /*49200*/  LDL.LU.64 R44, [R1+0x1ce0] ;  /* 0x001ce000012c7983 */ /* 0x000ee20000300a00 */
[----:B-1----:R-:W-:-:S03]  /*49210*/  IMAD.MOV.U32 R0, RZ, RZ, R73 ;  /* 0x000000ffff007224 */ /* 0x002fc600078e0049 */
[----:B----4-:R-:W-:Y:S04]  /*49220*/  STL [R1+0x2b9c], R64 ;  /* 0x002b9c4001007387 */ /* 0x010fe80000100800 */
[----:B------:R1:W-:Y:S04]  /*49230*/  STL [R1+0x2b90], R0 ;  /* 0x002b900001007387 */ /* 0x0003e80000100800 */
[----:B------:R-:W4:Y:S04]  /*49240*/  LDL.LU.64 R46, [R1+0x1c70] ;  /* 0x001c7000012e7983 */ /* 0x000f280000300a00 */
        /* <DEDUP_REMOVED lines=8> */
[----:B------:R-:W-:Y:S01]  /*492d0*/  STL [R1+0x2bac], R50 ;  /* 0x002bac3201007387 */ /* 0x000fe20000100800 */
[----:B-1----:R-:W-:-:S03]  /*492e0*/  IMAD.MOV.U32 R0, RZ, RZ, R51 ;  /* 0x000000ffff007224 */ /* 0x002fc600078e0033 */
[----:B------:R-:W-:Y:S04]  /*492f0*/  STL [R1+0x2bb4], R74 ;  /* 0x002bb44a01007387 */ /* 0x000fe80000100800 */
        /* <DEDUP_REMOVED lines=10> */
[----:B------:R-:W4:Y:S01]  /*493a0*/  LDL.LU.64 R60, [R1+0x1cf0] ;  /* 0x001cf000013c7983 */ /* 0x000f220000300a00 */
[----:B-1----:R-:W-:-:S03]  /*493b0*/  MOV R0, R71 ;  /* 0x0000004700007202 */ /* 0x002fc60000000f00 */
[----:B------:R-:W-:Y:S04]  /*493c0*/  STL [R1+0x2bd0], R22 ;  /* 0x002bd01601007387 */ /* 0x000fe80000100800 */
[----:B------:R2:W-:Y:S04]  /*493d0*/  STL [R1+0x2bc8], R0 ;  /* 0x002bc80001007387 */ /* 0x0005e80000100800 */
[----:B------:R-:W-:Y:S04]  /*493e0*/  STL [R1+0x28d8], R23 ;  /* 0x0028d81701007387 */ /* 0x000fe80000100800 */
[----:B------:R-:W4:Y:S04]  /*493f0*/  LDL.LU.64 R50, [R1+0x1d00] ;  /* 0x001d000001327983 */ /* 0x000f280000300a00 */
[----:B------:R-:W-:Y:S04]  /*49400*/  STL [R1+0x28dc], R20 ;  /* 0x0028dc1401007387 */ /* 0x000fe80000100800 */
[----:B------:R-:W4:Y:S04]  /*49410*/  LDL.LU.64 R74, [R1+0x1ca0] ;  /* 0x001ca000014a7983 */ /* 0x000f280000300a00 */
[----:B------:R-:W-:Y:S04]  /*49420*/  STL [R1+0x28a0], R21 ;  /* 0x0028a01501007387 */ /* 0x000fe80000100800 */
[----:B------:R-:W4:Y:S01]  /*49430*/  LDL.LU.64 R68, [R1+0x1cb8] ;  /* 0x001cb80001447983 */ /* 0x000f220000300a00 */
[----:B--2---:R-:W-:-:S03]  /*49440*/  IMAD.MOV.U32 R0, RZ, RZ, R63 ;  /* 0x000000ffff007224 */ /* 0x004fc600078e003f */
[----:B------:R1:W-:Y:S04]  /*49450*/  STL [R1+0x28a8], R62 ;  /* 0x0028a83e01007387 */ /* 0x0003e80000100800 */
[----:B------:R-:W2:Y:S04]  /*49460*/  LDL.LU.64 R70, [R1+0x1c30] ;  /* 0x001c300001467983 */ /* 0x000ea80000300a00 */
[----:B---3--:R-:W-:Y:S04]  /*49470*/  STL [R1+0x28b0], R44 ;  /* 0x0028b02c01007387 */ /* 0x008fe80000100800 */
[----:B------:R3:W-:Y:S04]  /*49480*/  STL [R1+0x28a4], R0 ;  /* 0x0028a40001007387 */ /* 0x0007e80000100800 */
[----:B-1----:R-:W2:Y:S01]  /*49490*/  LDL.LU.64 R62, [R1+0x1c48] ;  /* 0x001c4800013e7983 */ /* 0x002ea20000300a00 */
[----:B---3--:R-:W-:-:S03]  /*494a0*/  IMAD.MOV.U32 R0, RZ, RZ, R45 ;  /* 0x000000ffff007224 */ /* 0x008fc600078e002d */
[----:B----4-:R-:W-:Y:S04]  /*494b0*/  STL [R1+0x28b8], R46 ;  /* 0x0028b82e01007387 */ /* 0x010fe80000100800 */
        /* <DEDUP_REMOVED lines=10> */
[----:B------:R-:W3:Y:S01]  /*49560*/  LDL.LU.64 R64, [R1+0x1d08] ;  /* 0x001d080001407983 */ /* 0x000ee20000300a00 */
[----:B-1----:R-:W-:-:S03]  /*49570*/  IMAD.MOV.U32 R0, RZ, RZ, R67 ;  /* 0x000000ffff007224 */ /* 0x002fc600078e0043 */
[----:B------:R-:W-:Y:S04]  /*49580*/  STL [R1+0x28d4], R18 ;  /* 0x0028d41201007387 */ /* 0x000fe80000100800 */
[----:B------:R1:W-:Y:S04]  /*49590*/  STL [R1+0x28cc], R0 ;  /* 0x0028cc0001007387 */ /* 0x0003e80000100800 */
[----:B------:R-:W4:Y:S04]  /*495a0*/  LDL.LU.64 R66, [R1+0x1d10] ;  /* 0x001d100001427983 */ /* 0x000f280000300a00 */
[----:B------:R-:W-:Y:S04]  /*495b0*/  STL [R1+0x2898], R19 ;  /* 0x0028981301007387 */ /* 0x000fe80000100800 */
[----:B------:R-:W-:Y:S04]  /*495c0*/  STL [R1+0x289c], R16 ;  /* 0x00289c1001007387 */ /* 0x000fe80000100800 */
[----:B------:R-:W4:Y:S04]  /*495d0*/  LDL.LU.64 R44, [R1+0x1cc8] ;  /* 0x001cc800012c7983 */ /* 0x000f280000300a00 */
[----:B------:R-:W-:Y:S04]  /*495e0*/  STL [R1+0x2860], R17 ;  /* 0x0028601101007387 */ /* 0x000fe80000100800 */
[----:B------:R-:W4:Y:S04]  /*495f0*/  LDL.LU.64 R46, [R1+0x1cd8] ;  /* 0x001cd800012e7983 */ /* 0x000f280000300a00 */
        /* <DEDUP_REMOVED lines=10> */
[----:B-1----:R-:W-:-:S05]  /*496a0*/  MOV R0, R75 ;  /* 0x0000004b00007202 */ /* 0x002fca0000000f00 */
[----:B------:R1:W-:Y:S02]  /*496b0*/  STL [R1+0x2874], R0 ;  /* 0x0028740001007387 */ /* 0x0003e40000100800 */
[----:B-1----:R-:W-:Y:S02]  /*496c0*/  IMAD.MOV.U32 R0, RZ, RZ, R69 ;  /* 0x000000ffff007224 */ /* 0x002fe400078e0045 */
[----:B--2---:R-:W-:Y:S04]  /*496d0*/  STL [R1+0x2888], R70 ;  /* 0x0028884601007387 */ /* 0x004fe80000100800 */
[----:B------:R1:W-:Y:S04]  /*496e0*/  STL [R1+0x287c], R0 ;  /* 0x00287c0001007387 */ /* 0x0003e80000100800 */
[----:B------:R-:W2:Y:S01]  /*496f0*/  LDL.LU.64 R74, [R1+0x1d18] ;  /* 0x001d1800014a7983 */ /* 0x000ea20000300a00 */
[----:B-1----:R-:W-:-:S05]  /*49700*/  IMAD.MOV.U32 R0, RZ, RZ, R71 ;  /* 0x000000ffff007224 */ /* 0x002fca00078e0047 */
[----:B------:R1:W-:Y:S04]  /*49710*/  STL [R1+0x2884], R0 ;  /* 0x0028840001007387 */ /* 0x0003e80000100800 */
[----:B------:R1:W-:Y:S04]  /*49720*/  STL [R1+0x2890], R62 ;  /* 0x0028903e01007387 */ /* 0x0003e80000100800 */
[----:B------:R-:W2:Y:S01]  /*49730*/  LDL.LU.64 R68, [R1+0x1d20] ;  /* 0x001d200001447983 */ /* 0x000ea20000300a00 */
[----:B-1----:R-:W-:-:S05]  /*49740*/  IMAD.MOV.U32 R0, RZ, RZ, R63 ;  /* 0x000000ffff007224 */ /* 0x002fca00078e003f */
[----:B------:R3:W-:Y:S04]  /*49750*/  STL [R1+0x288c], R0 ;  /* 0x00288c0001007387 */ /* 0x0007e80000100800 */
[----:B------:R-:W-:Y:S04]  /*49760*/  STL [R1+0x2894], R14 ;  /* 0x0028940e01007387 */ /* 0x000fe80000100800 */
[----:B------:R-:W-:Y:S04]  /*49770*/  STL [R1+0x2858], R15 ;  /* 0x0028580f01007387 */ /* 0x000fe80000100800 */
[----:B------:R-:W2:Y:S04]  /*49780*/  LDL.LU.64 R62, [R1+0x1ce8] ;  /* 0x001ce800013e7983 */ /* 0x000ea80000300a00 */
[----:B------:R-:W-:Y:S04]  /*49790*/  STL [R1+0x285c], R12 ;  /* 0x00285c0c01007387 */ /* 0x000fe80000100800 */
[----:B------:R-:W-:Y:S04]  /*497a0*/  STL [R1+0x2820], R13 ;  /* 0x0028200d01007387 */ /* 0x000fe80000100800 */
[----:B------:R-:W2:Y:S01]  /*497b0*/  LDL.LU.64 R70, [R1+0x1cf8] ;  /* 0x001cf80001467983 */ /* 0x000ea20000300a00 */
[----:B---3--:R-:W-:-:S03]  /*497c0*/  IMAD.MOV.U32 R0, RZ, RZ, R65 ;  /* 0x000000ffff007224 */ /* 0x008fc600078e0041 */
[----:B------:R1:W-:Y:S04]  /*497d0*/  STL [R1+0x2828], R64 ;  /* 0x0028284001007387 */ /* 0x0003e80000100800 */
[----:B-1----:R-:W3:Y:S04]  /*497e0*/  LDL.LU.64 R64, [R1+0x1c98] ;  /* 0x001c980001407983 */ /* 0x002ee80000300a00 */
[----:B------:R1:W-:Y:S04]  /*497f0*/  STL [R1+0x2824], R0 ;  /* 0x0028240001007387 */ /* 0x0003e80000100800 */
[----:B----4-:R4:W-:Y:S01]  /*49800*/  STL [R1+0x2830], R66 ;  /* 0x0028304201007387 */ /* 0x0109e20000100800 */
[----:B-1----:R-:W-:-:S03]  /*49810*/  IMAD.MOV.U32 R0, RZ, RZ, R67 ;  /* 0x000000ffff007224 */ /* 0x002fc600078e0043 */
[----:B----4-:R-:W4:Y:S04]  /*49820*/  LDL.LU.64 R66, [R1+0x1cb0] ;  /* 0x001cb00001427983 */ /* 0x010f280000300a00 */
        /* <DEDUP_REMOVED lines=10> */
[----:B------:R1:W-:Y:S02]  /*498d0*/  STL [R1+0x2844], R0 ;  /* 0x0028440001007387 */ /* 0x0003e40000100800 */
[----:B-1----:R-:W-:Y:S02]  /*498e0*/  MOV R0, R61 ;  /* 0x0000003d00007202 */ /* 0x002fe40000000f00 */
[----:B------:R-:W4:Y:S04]  /*498f0*/  LDL.LU.64 R60, [R1+0x1d58] ;  /* 0x001d5800013c7983 */ /* 0x000f280000300a00 */
[----:B------:R2:W-:Y:S04]  /*49900*/  STL [R1+0x284c], R0 ;  /* 0x00284c0001007387 */ /* 0x0005e80000100800 */
[----:B------:R-:W-:Y:S04]  /*49910*/  STL [R1+0x2854], R10 ;  /* 0x0028540a01007387 */ /* 0x000fe80000100800 */
[----:B------:R-:W-:Y:S04]  /*49920*/  STL [R1+0x2818], R11 ;  /* 0x0028180b01007387 */ /* 0x000fe80000100800 */
[----:B------:R-:W4:Y:S04]  /*49930*/  LDL.LU.64 R50, [R1+0x1a90] ;  /* 0x001a900001327983 */ /* 0x000f280000300a00 */
[----:B------:R-:W-:Y:S04]  /*49940*/  STL [R1+0x281c], R8 ;  /* 0x00281c0801007387 */ /* 0x000fe80000100800 */
[----:B------:R-:W-:Y:S04]  /*49950*/  STL [R1+0x27e0], R9 ;  /* 0x0027e00901007387 */ /* 0x000fe80000100800 */
[----:B------:R-:W4:Y:S01]  /*49960*/  LDL.LU.64 R72, [R1+0x1a88] ;  /* 0x001a880001487983 */ /* 0x000f220000300a00 */
[----:B--2---:R-:W-:-:S03]  /*49970*/  IMAD.MOV.U32 R0, RZ, RZ, R75 ;  /* 0x000000ffff007224 */ /* 0x004fc600078e004b */
[----:B------:R-:W-:Y:S04]  /*49980*/  STL [R1+0x27e8], R74 ;  /* 0x0027e84a01007387 */ /* 0x000fe80000100800 */
[----:B------:R-:W2:Y:S04]  /*49990*/  LDL.LU.64 R44, [R1+0x1a80] ;  /* 0x001a8000012c7983 */ /* 0x000ea80000300a00 */
[----:B------:R1:W-:Y:S02]  /*499a0*/  STL [R1+0x27e4], R0 ;  /* 0x0027e40001007387 */ /* 0x0003e40000100800 */
[----:B-1----:R-:W-:-:S02]  /*499b0*/  IMAD.MOV.U32 R0, RZ, RZ, R69 ;  /* 0x000000ffff007224 */ /* 0x002fc400078e0045 */
[----:B------:R-:W-:Y:S04]  /*499c0*/  STL [R1+0x27f0], R68 ;  /* 0x0027f04401007387 */ /* 0x000fe80000100800 */
[----:B------:R-:W2:Y:S04]  /*499d0*/  LDL.LU.64 R74, [R1+0x1a78] ;  /* 0x001a7800014a7983 */ /* 0x000ea80000300a00 */
[----:B------:R1:W-:Y:S02]  /*499e0*/  STL [R1+0x27ec], R0 ;  /* 0x0027ec0001007387 */ /* 0x0003e40000100800 */
[----:B-1----:R-:W-:-:S02]  /*499f0*/  IMAD.MOV.U32 R0, RZ, RZ, R63 ;  /* 0x000000ffff007224 */ /* 0x002fc400078e003f */
[----:B------:R1:W-:Y:S04]  /*49a00*/  STL [R1+0x27f8], R62 ;  /* 0x0027f83e01007387 */ /* 0x0003e80000100800 */
[----:B-1----:R-:W2:Y:S04]  /*49a10*/  LDL.LU.64 R62, [R1+0x1a70] ;  /* 0x001a7000013e7983 */ /* 0x002ea80000300a00 */
[----:B------:R1:W-:Y:S04]  /*49a20*/  STL [R1+0x27f4], R0 ;  /* 0x0027f40001007387 */ /* 0x0003e80000100800 */
[----:B------:R-:W-:Y:S04]  /*49a30*/  STL [R1+0x2800], R70 ;  /* 0x0028004601007387 */ /* 0x000fe80000100800 */
[----:B------:R-:W2:Y:S01]  /*49a40*/  LDL.LU.64 R68, [R1+0x1a68] ;  /* 0x001a680001447983 */ /* 0x000ea20000300a00 */
[----:B-1----:R-:W-:-:S05]  /*49a50*/  IMAD.MOV.U32 R0, RZ, RZ, R71 ;  /* 0x000000ffff007224 */ /* 0x002fca00078e0047 */
[----:B------:R3:W-:Y:S02]  /*49a60*/  STL [R1+0x27fc], R0 ;  /* 0x0027fc0001007387 */ /* 0x0007e40000100800 */
[----:B---3--:R-:W-:Y:S02]  /*49a70*/  IMAD.MOV.U32 R0, RZ, RZ, R65 ;  /* 0x000000ffff007224 */ /* 0x008fe400078e0041 */
[----:B------:R-:W-:Y:S04]  /*49a80*/  STL [R1+0x2808], R64 ;  /* 0x0028084001007387 */ /* 0x000fe80000100800 */
[----:B------:R-:W3:Y:S04]  /*49a90*/  LDL.LU.64 R70, [R1+0x1a60] ;  /* 0x001a600001467983 */ /* 0x000ee80000300a00 */
[----:B------:R4:W-:Y:S02]  /*49aa0*/  STL [R1+0x2804], R0 ;  /* 0x0028040001007387 */ /* 0x0009e40000100800 */
[----:B----4-:R-:W-:-:S02]  /*49ab0*/  IMAD.MOV.U32 R0, RZ, RZ, R67 ;  /* 0x000000ffff007224 */ /* 0x010fc400078e0043 */
[----:B------:R1:W-:Y:S04]  /*49ac0*/  STL [R1+0x2810], R66 ;  /* 0x0028104201007387 */ /* 0x0003e80000100800 */
[----:B------:R-:W4:Y:S04]  /*49ad0*/  LDL.LU.64 R64, [R1+0x1d60] ;  /* 0x001d600001407983 */ /* 0x000f280000300a00 */
[----:B------:R1:W-:Y:S04]  /*49ae0*/  STL [R1+0x280c], R0 ;  /* 0x00280c0001007387 */ /* 0x0003e80000100800 */
[----:B------:R-:W-:Y:S04]  /*49af0*/  STL [R1+0x2814], R6 ;  /* 0x0028140601007387 */ /* 0x000fe80000100800 */
[----:B------:R-:W-:Y:S04]  /*49b00*/  STL [R1+0x27d8], R7 ;  /* 0x0027d80701007387 */ /* 0x000fe80000100800 */
[----:B------:R-:W4:Y:S04]  /*49b10*/  LDL.LU.64 R46, [R1+0x1a58] ;  /* 0x001a5800012e7983 */ /* 0x000f280000300a00 */
[----:B------:R-:W-:Y:S04]  /*49b20*/  STL [R1+0x27dc], R4 ;  /* 0x0027dc0401007387 */ /* 0x000fe80000100800 */
[----:B------:R-:W-:Y:S04]  /*49b30*/  STL [R1+0x17d4], R5 ;  /* 0x0017d40501007387 */ /* 0x000fe80000100800 */
[----:B-1----:R-:W4:Y:S04]  /*49b40*/  LDL.LU.64 R66, [R1+0x1a50] ;  /* 0x001a500001427983 */ /* 0x002f280000300a00 */
[----:B------:R1:W-:Y:S01]  /*49b50*/  STL [R1+0x1fdc], R60 ;  /* 0x001fdc3c01007387 */ /* 0x0003e20000100800 */
[----:B------:R-:W-:-:S03]  /*49b60*/  IMAD.MOV.U32 R0, RZ, RZ, R61 ;  /* 0x000000ffff007224 */ /* 0x000fc600078e003d */
[----:B-1----:R-:W4:Y:S04]  /*49b70*/  LDL.LU.64 R60, [R1+0x1a48] ;  /* 0x001a4800013c7983 */ /* 0x002f280000300a00 */
[----:B------:R1:W-:Y:S04]  /*49b80*/  STL [R1+0x1fd8], R0 ;  /* 0x001fd80001007387 */ /* 0x0003e80000100800 */
[----:B------:R1:W-:Y:S02]  /*49b90*/  STL [R1+0x1fe4], R50 ;  /* 0x001fe43201007387 */ /* 0x0003e40000100800 */
[----:B-1----:R-:W-:-:S02]  /*49ba0*/  IMAD.MOV.U32 R0, RZ, RZ, R51 ;  /* 0x000000ffff007224 */ /* 0x002fc400078e0033 */
[----:B------:R-:W4:Y:S04]  /*49bb0*/  LDL.LU.64 R50, [R1+0x1a40] ;  /* 0x001a400001327983 */ /* 0x000f280000300a00 */
[----:B------:R1:W-:Y:S04]  /*49bc0*/  STL [R1+0x1fe0], R0 ;  /* 0x001fe00001007387 */ /* 0x0003e80000100800 */
[----:B------:R1:W-:Y:S02]  /*49bd0*/  STL [R1+0x1fec], R72 ;  /* 0x001fec4801007387 */ /* 0x0003e40000100800 */
[----:B-1----:R-:W-:-:S02]  /*49be0*/  MOV R0, R73 ;  /* 0x0000004900007202 */ /* 0x002fc40000000f00 */
[----:B------:R-:W4:Y:S04]  /*49bf0*/  LDL.LU.64 R72, [R1+0x1a38] ;  /* 0x001a380001487983 */ /* 0x000f280000300a00 */
[----:B------:R1:W-:Y:S04]  /*49c00*/  STL [R1+0x1fe8], R0 ;  /* 0x001fe80001007387 */ /* 0x0003e80000100800 */
[----:B--2---:R2:W-:Y:S01]  /*49c10*/  STL [R1+0x1ff4], R44 ;  /* 0x001ff42c01007387 */ /* 0x0045e20000100800 */
[----:B-1----:R-:W-:-:S03]  /*49c20*/  IMAD.MOV.U32 R0, RZ, RZ, R45 ;  /* 0x000000ffff007224 */ /* 0x002fc600078e002d */
[----:B--2---:R-:W2:Y:S04]  /*49c30*/  LDL.LU.64 R44, [R1+0x1a30] ;  /* 0x001a3000012c7983 */ /* 0x004ea80000300a00 */
[----:B------:R1:W-:Y:S04]  /*49c40*/  STL [R1+0x1ff0], R0 ;  /* 0x001ff00001007387 */ /* 0x0003e80000100800 */
[----:B------:R1:W-:Y:S02]  /*49c50*/  STL [R1+0x1ffc], R74 ;  /* 0x001ffc4a01007387 */ /* 0x0003e40000100800 */
[----:B-1----:R-:W-:-:S02]  /*49c60*/  IMAD.MOV.U32 R0, RZ, RZ, R75 ;  /* 0x000000ffff007224 */ /* 0x002fc400078e004b */
[----:B------:R-:W2:Y:S04]  /*49c70*/  LDL.LU.64 R74, [R1+0x1a28] ;  /* 0x001a2800014a7983 */ /* 0x000ea80000300a00 */
[----:B------:R1:W-:Y:S04]  /*49c80*/  STL [R1+0x1ff8], R0 ;  /* 0x001ff80001007387 */ /* 0x0003e80000100800 */
[----:B------:R1:W-:Y:S02]  /*49c90*/  STL [R1+0x2004], R62 ;  /* 0x0020043e01007387 */ /* 0x0003e40000100800 */
[----:B-1----:R-:W-:-:S02]  /*49ca0*/  IMAD.MOV.U32 R0, RZ, RZ, R63 ;  /* 0x000000ffff007224 */ /* 0x002fc400078e003f */
[----:B------:R-:W2:Y:S04]  /*49cb0*/  LDL.LU.64 R62, [R1+0x1d68] ;  /* 0x001d6800013e7983 */ /* 0x000ea80000300a00 */
[----:B------:R1:W-:Y:S04]  /*49cc0*/  STL [R1+0x2000], R0 ;  /* 0x0020000001007387 */ /* 0x0003e80000100800 */
[----:B------:R3:W-:Y:S01]  /*49cd0*/  STL [R1+0x200c], R68 ;  /* 0x00200c4401007387 */ /* 0x0007e20000100800 */
[----:B-1----:R-:W-:-:S03]  /*49ce0*/  IMAD.MOV.U32 R0, RZ, RZ, R69 ;  /* 0x000000ffff007224 */ /* 0x002fc600078e0045 */
[----:B---3--:R-:W3:Y:S04]  /*49cf0*/  LDL.LU.64 R68, [R1+0x1a20] ;  /* 0x001a200001447983 */ /* 0x008ee80000300a00 */
[----:B------:R1:W-:Y:S04]  /*49d00*/  STL [R1+0x2008], R0 ;  /* 0x0020080001007387 */ /* 0x0003e80000100800 */
[----:B------:R1:W-:Y:S02]  /*49d10*/  STL [R1+0x2014], R70 ;  /* 0x0020144601007387 */ /* 0x0003e40000100800 */
[----:B-1----:R-:W-:-:S02]  /*49d20*/  IMAD.MOV.U32 R0, RZ, RZ, R71 ;  /* 0x000000ffff007224 */ /* 0x002fc400078e0047 */
[----:B------:R-:W3:Y:S04]  /*49d30*/  LDL.LU.64 R70, [R1+0x1a18] ;  /* 0x001a180001467983 */ /* 0x000ee80000300a00 */
[----:B------:R1:W-:Y:S04]  /*49d40*/  STL [R1+0x2010], R0 ;  /* 0x0020100001007387 */ /* 0x0003e80000100800 */
[----:B----4-:R4:W-:Y:S01]  /*49d50*/  STL [R1+0x201c], R64 ;  /* 0x00201c4001007387 */ /* 0x0109e20000100800 */
[----:B-1----:R-:W-:-:S03]  /*49d60*/  IMAD.MOV.U32 R0, RZ, RZ, R65 ;  /* 0x000000ffff007224 */ /* 0x002fc600078e0041 */
[----:B----4-:R-:W4:Y:S04]  /*49d70*/  LDL.LU.64 R64, [R1+0x1a10] ;  /* 0x001a100001407983 */ /* 0x010f280000300a00 */
        /* <DEDUP_REMOVED lines=73> */
[----:B---3--:R3:W-:Y:S01]  /*4a210*/  STL [R1+0x20b4], R62 ;  /* 0x0020b43e01007387 */ /* 0x0087e20000100800 */
        /* <DEDUP_REMOVED lines=8> */
[----:B-1----:R-:W-:-:S02]  /*4a2a0*/  MOV R0, R71 ;  /* 0x0000004700007202 */ /* 0x002fc40000000f00 */
        /* <DEDUP_REMOVED lines=35> */
[----:B-1----:R-:W-:-:S03]  /*4a4e0*/  MOV R0, R63 ;  /* 0x0000003f00007202 */ /* 0x002fc60000000f00 */
        /* <DEDUP_REMOVED lines=35> */
[----:B-1----:R-:W-:-:S03]  /*4a720*/  MOV R0, R45 ;  /* 0x0000002d00007202 */ /* 0x002fc60000000f00 */
        /* <DEDUP_REMOVED lines=107> */
[----:B-1----:R-:W-:-:S03]  /*4ade0*/  MOV R0, R65 ;  /* 0x0000004100007202 */ /* 0x002fc60000000f00 */
        /* <DEDUP_REMOVED lines=35> */
[----:B-1----:R-:W-:-:S02]  /*4b020*/  MOV R0, R69 ;  /* 0x0000004500007202 */ /* 0x002fc40000000f00 */
        /* <DEDUP_REMOVED lines=35> */
[----:B-1----:R-:W-:-:S02]  /*4b260*/  MOV R0, R75 ;  /* 0x0000004b00007202 */ /* 0x002fc40000000f00 */
        /* <DEDUP_REMOVED lines=384> */
[----:B-1----:R-:W-:-:S05]  /*4ca70*/  IMAD.MOV.U32 R0, RZ, RZ, R51 ;  /* 0x000000ffff007224 */ /* 0x002fca00078e0033 */
[----:B------:R1:W-:Y:S04]  /*4ca80*/  STL [R1+0x25b8], R0 ;  /* 0x0025b80001007387 */ /* 0x0003e80000100800 */
[----:B------:R1:W-:Y:S02]  /*4ca90*/  STL [R1+0x25c4], R72 ;  /* 0x0025c44801007387 */ /* 0x0003e40000100800 */
[----:B-1----:R-:W-:Y:S02]  /*4caa0*/  IMAD.MOV.U32 R0, RZ, RZ, R73 ;  /* 0x000000ffff007224 */ /* 0x002fe400078e0049 */
[----:B------:R-:W4:Y:S04]  /*4cab0*/  LDL.LU.64 R72, [R1+0x1e28] ;  /* 0x001e280001487983 */ /* 0x000f280000300a00 */
[----:B------:R1:W-:Y:S04]  /*4cac0*/  STL [R1+0x25c0], R0 ;  /* 0x0025c00001007387 */ /* 0x0003e80000100800 */
[----:B--2---:R-:W-:Y:S01]  /*4cad0*/  STL [R1+0x25cc], R44 ;  /* 0x0025cc2c01007387 */ /* 0x004fe20000100800 */
[----:B-1----:R-:W-:-:S03]  /*4cae0*/  IMAD.MOV.U32 R0, RZ, RZ, R45 ;  /* 0x000000ffff007224 */ /* 0x002fc600078e002d */
[----:B------:R-:W2:Y:S04]  /*4caf0*/  LDL.LU.64 R50, [R1+0x1500] ;  /* 0x0015000001327983 */ /* 0x000ea80000300a00 */
        /* <DEDUP_REMOVED lines=21> */
[----:B------:R-:W-:Y:S04]  /*4cc50*/  STL [R1+0x25fc], R46 ;  /* 0x0025fc2e01007387 */ /* 0x000fe80000100800 */
[----:B------:R-:W4:Y:S01]  /*4cc60*/  LDL.LU.64 R44, [R1+0x14d0] ;  /* 0x0014d000012c7983 */ /* 0x000f220000300a00 */
[----:B-1----:R-:W-:-:S05]  /*4cc70*/  IMAD.MOV.U32 R0, RZ, RZ, R47 ;  /* 0x000000ffff007224 */ /* 0x002fca00078e002f */
[----:B------:R1:W-:Y:S02]  /*4cc80*/  STL [R1+0x25f8], R0 ;  /* 0x0025f80001007387 */ /* 0x0003e40000100800 */
[----:B-1----:R-:W-:Y:S02]  /*4cc90*/  IMAD.MOV.U32 R0, RZ, RZ, R67 ;  /* 0x000000ffff007224 */ /* 0x002fe400078e0043 */
[----:B------:R1:W-:Y:S04]  /*4cca0*/  STL [R1+0x2604], R66 ;  /* 0x0026044201007387 */ /* 0x0003e80000100800 */
[----:B-1----:R-:W4:Y:S04]  /*4ccb0*/  LDL.LU.64 R66, [R1+0x1e30] ;  /* 0x001e300001427983 */ /* 0x002f280000300a00 */
        /* <DEDUP_REMOVED lines=8> */
[----:B------:R-:W-:Y:S04]  /*4cd40*/  STL [R1+0x261c], R72 ;  /* 0x00261c4801007387 */ /* 0x000fe80000100800 */
[----:B------:R1:W-:Y:S02]  /*4cd50*/  STL [R1+0x2610], R0 ;  /* 0x0026100001007387 */ /* 0x0003e40000100800 */
[----:B-1----:R-:W-:Y:S02]  /*4cd60*/  MOV R0, R73 ;  /* 0x0000004900007202 */ /* 0x002fe40000000f00 */
[----:B------:R-:W4:Y:S04]  /*4cd70*/  LDL.LU.64 R72, [R1+0x14b8] ;  /* 0x0014b80001487983 */ /* 0x000f280000300a00 */
[----:B------:R2:W-:Y:S02]  /*4cd80*/  STL [R1+0x2618], R0 ;  /* 0x0026180001007387 */ /* 0x0005e40000100800 */
[----:B--2---:R-:W-:-:S02]  /*4cd90*/  IMAD.MOV.U32 R0, RZ, RZ, R51 ;  /* 0x000000ffff007224 */ /* 0x004fc400078e0033 */
[----:B------:R1:W-:Y:S04]  /*4cda0*/  STL [R1+0x2624], R50 ;  /* 0x0026243201007387 */ /* 0x0003e80000100800 */
[----:B-1----:R-:W2:Y:S04]  /*4cdb0*/  LDL.LU.64 R50, [R1+0x14b0] ;  /* 0x0014b00001327983 */ /* 0x002ea80000300a00 */
[----:B------:R1:W-:Y:S02]  /*4cdc0*/  STL [R1+0x2620], R0 ;  /* 0x0026200001007387 */ /* 0x0003e40000100800 */
[----:B-1----:R-:W-:-:S02]  /*4cdd0*/  IMAD.MOV.U32 R0, RZ, RZ, R75 ;  /* 0x000000ffff007224 */ /* 0x002fc400078e004b */
[----:B------:R1:W-:Y:S04]  /*4cde0*/  STL [R1+0x262c], R74 ;  /* 0x00262c4a01007387 */ /* 0x0003e80000100800 */
[----:B-1----:R-:W2:Y:S04]  /*4cdf0*/  LDL.LU.64 R74, [R1+0x14a8] ;  /* 0x0014a800014a7983 */ /* 0x002ea80000300a00 */
        /* <DEDUP_REMOVED lines=27> */
[----:B------:R-:W-:Y:S04]  /*4cfb0*/  STL [R1+0x266c], R46 ;  /* 0x00266c2e01007387 */ /* 0x000fe80000100800 */
[----:B------:R1:W-:Y:S04]  /*4cfc0*/  STL [R1+0x2660], R0 ;  /* 0x0026600001007387 */ /* 0x0003e80000100800 */
[----:B------:R-:W4:Y:S01]  /*4cfd0*/  LDL.LU.64 R60, [R1+0x1478] ;  /* 0x00147800013c7983 */ /* 0x000f220000300a00 */
[----:B-1----:R-:W-:-:S03]  /*4cfe0*/  IMAD.MOV.U32 R0, RZ, RZ, R47 ;  /* 0x000000ffff007224 */ /* 0x002fc600078e002f */
[----:B------:R-:W4:Y:S04]  /*4cff0*/  LDL.LU.64 R46, [R1+0x1470] ;  /* 0x00147000012e7983 */ /* 0x000f280000300a00 */
[----:B------:R1:W-:Y:S04]  /*4d000*/  STL [R1+0x2668], R0 ;  /* 0x0026680001007387 */ /* 0x0003e80000100800 */
[----:B------:R1:W-:Y:S02]  /*4d010*/  STL [R1+0x2674], R72 ;  /* 0x0026744801007387 */ /* 0x0003e40000100800 */
[----:B-1----:R-:W-:-:S02]  /*4d020*/  IMAD.MOV.U32 R0, RZ, RZ, R73 ;  /* 0x000000ffff007224 */ /* 0x002fc400078e0049 */
[----:B------:R-:W4:Y:S04]  /*4d030*/  LDL.LU.64 R72, [R1+0x1468] ;  /* 0x0014680001487983 */ /* 0x000f280000300a00 */
[----:B------:R1:W-:Y:S04]  /*4d040*/  STL [R1+0x2670], R0 ;  /* 0x0026700001007387 */ /* 0x0003e80000100800 */
[----:B--2---:R-:W-:Y:S01]  /*4d050*/  STL [R1+0x267c], R50 ;  /* 0x00267c3201007387 */ /* 0x004fe20000100800 */
[----:B-1----:R-:W-:-:S03]  /*4d060*/  IMAD.MOV.U32 R0, RZ, RZ, R51 ;  /* 0x000000ffff007224 */ /* 0x002fc600078e0033 */
[----:B------:R-:W2:Y:S04]  /*4d070*/  LDL.LU.64 R48, [R1+0x1460] ;  /* 0x0014600001307983 */ /* 0x000ea80000300a00 */
[----:B------:R1:W-:Y:S04]  /*4d080*/  STL [R1+0x2678], R0 ;  /* 0x0026780001007387 */ /* 0x0003e80000100800 */
[----:B------:R1:W-:Y:S02]  /*4d090*/  STL [R1+0x2684], R74 ;  /* 0x0026844a01007387 */ /* 0x0003e40000100800 */
[----:B-1----:R-:W-:-:S02]  /*4d0a0*/  IMAD.MOV.U32 R0, RZ, RZ, R75 ;  /* 0x000000ffff007224 */ /* 0x002fc400078e004b */
[----:B------:R-:W2:Y:S04]  /*4d0b0*/  LDL.LU.64 R74, [R1+0x1e40] ;  /* 0x001e4000014a7983 */ /* 0x000ea80000300a00 */
[----:B------:R3:W-:Y:S02]  /*4d0c0*/  STL [R1+0x2680], R0 ;  /* 0x0026800001007387 */ /* 0x0007e40000100800 */
[----:B---3--:R-:W-:Y:S02]  /*4d0d0*/  IMAD.MOV.U32 R0, RZ, RZ, R63 ;  /* 0x000000ffff007224 */ /* 0x008fe400078e003f */
[----:B------:R1:W-:Y:S04]  /*4d0e0*/  STL [R1+0x268c], R62 ;  /* 0x00268c3e01007387 */ /* 0x0003e80000100800 */
[----:B-1----:R-:W3:Y:S04]  /*4d0f0*/  LDL.LU.64 R62, [R1+0xec8] ;  /* 0x000ec800013e7983 */ /* 0x002ee80000300a00 */
[----:B------:R1:W-:Y:S04]  /*4d100*/  STL [R1+0x2688], R0 ;  /* 0x0026880001007387 */ /* 0x0003e80000100800 */
[----:B------:R1:W-:Y:S04]  /*4d110*/  STL [R1+0x2694], R68 ;  /* 0x0026944401007387 */ /* 0x0003e80000100800 */
[----:B------:R-:W3:Y:S01]  /*4d120*/  LDL.LU.64 R50, [R1+0xec0] ;  /* 0x000ec00001327983 */ /* 0x000ee20000300a00 */
[----:B-1----:R-:W-:-:S03]  /*4d130*/  IMAD.MOV.U32 R0, RZ, RZ, R69 ;  /* 0x000000ffff007224 */ /* 0x002fc600078e0045 */
[----:B------:R-:W-:Y:S04]  /*4d140*/  STL [R1+0x269c], R70 ;  /* 0x00269c4601007387 */ /* 0x000fe80000100800 */
[----:B------:R1:W-:Y:S04]  /*4d150*/  STL [R1+0x2690], R0 ;  /* 0x0026900001007387 */ /* 0x0003e80000100800 */
[----:B------:R-:W3:Y:S01]  /*4d160*/  LDL.LU.64 R68, [R1+0xeb8] ;  /* 0x000eb80001447983 */ /* 0x000ee20000300a00 */
[----:B-1----:R-:W-:-:S03]  /*4d170*/  IMAD.MOV.U32 R0, RZ, RZ, R71 ;  /* 0x000000ffff007224 */ /* 0x002fc600078e0047 */
[----:B----4-:R-:W-:Y:S04]  /*4d180*/  STL [R1+0x26a4], R64 ;  /* 0x0026a44001007387 */ /* 0x010fe80000100800 */
[----:B------:R1:W-:Y:S04]  /*4d190*/  STL [R1+0x2698], R0 ;  /* 0x0026980001007387 */ /* 0x0003e80000100800 */
[----:B------:R-:W4:Y:S01]  /*4d1a0*/  LDL.LU.64 R70, [R1+0xeb0] ;  /* 0x000eb00001467983 */ /* 0x000f220000300a00 */
[----:B-1----:R-:W-:-:S03]  /*4d1b0*/  IMAD.MOV.U32 R0, RZ, RZ, R65 ;  /* 0x000000ffff007224 */ /* 0x002fc600078e0041 */
[----:B------:R-:W-:Y:S04]  /*4d1c0*/  STL [R1+0x26ac], R44 ;  /* 0x0026ac2c01007387 */ /* 0x000fe80000100800 */
[----:B------:R1:W-:Y:S04]  /*4d1d0*/  STL [R1+0x26a0], R0 ;  /* 0x0026a00001007387 */ /* 0x0003e80000100800 */
[----:B------:R-:W4:Y:S01]  /*4d1e0*/  LDL.LU.64 R64, [R1+0xea8] ;  /* 0x000ea80001407983 */ /* 0x000f220000300a00 */
[----:B-1----:R-:W-:-:S03]  /*4d1f0*/  MOV R0, R45 ;  /* 0x0000002d00007202 */ /* 0x002fc60000000f00 */
[----:B------:R-:W-:Y:S04]  /*4d200*/  STL [R1+0x26b4], R66 ;  /* 0x0026b44201007387 */ /* 0x000fe80000100800 */
[----:B------:R1:W-:Y:S04]  /*4d210*/  STL [R1+0x26a8], R0 ;  /* 0x0026a80001007387 */ /* 0x0003e80000100800 */
[----:B------:R-:W4:Y:S01]  /*4d220*/  LDL.LU.64 R44, [R1+0xea0] ;  /* 0x000ea000012c7983 */ /* 0x000f220000300a00 */
[----:B-1----:R-:W-:-:S03]  /*4d230*/  IMAD.MOV.U32 R0, RZ, RZ, R67 ;  /* 0x000000ffff007224 */ /* 0x002fc600078e0043 */
[----:B------:R-:W4:Y:S04]  /*4d240*/  LDL.LU.64 R66, [R1+0xe98] ;  /* 0x000e980001427983 */ /* 0x000f280000300a00 */
[----:B------:R1:W-:Y:S02]  /*4d250*/  STL [R1+0x26b0], R0 ;  /* 0x0026b00001007387 */ /* 0x0003e40000100800 */
[----:B-1----:R-:W-:Y:S02]  /*4d260*/  IMAD.MOV.U32 R0, RZ, RZ, R61 ;  /* 0x000000ffff007224 */ /* 0x002fe400078e003d */
[----:B------:R1:W-:Y:S04]  /*4d270*/  STL [R1+0x26bc], R60 ;  /* 0x0026bc3c01007387 */ /* 0x0003e80000100800 */
[----:B------:R-:W-:Y:S04]  /*4d280*/  STL [R1+0x26c4], R46 ;  /* 0x0026c42e01007387 */ /* 0x000fe80000100800 */
[----:B------:R1:W-:Y:S04]  /*4d290*/  STL [R1+0x26b8], R0 ;  /* 0x0026b80001007387 */ /* 0x0003e80000100800 */
[----:B-1----:R-:W4:Y:S01]  /*4d2a0*/  LDL.LU.64 R60, [R1+0x1e48] ;  /* 0x001e4800013c7983 */ /* 0x002f220000300a00 */
[----:B------:R-:W-:-:S03]  /*4d2b0*/  IMAD.MOV.U32 R0, RZ, RZ, R47 ;  /* 0x000000ffff007224 */ /* 0x000fc600078e002f */
[----:B------:R-:W-:Y:S04]  /*4d2c0*/  STL [R1+0x26cc], R72 ;  /* 0x0026cc4801007387 */ /* 0x000fe80000100800 */
[----:B------:R1:W-:Y:S04]  /*4d2d0*/  STL [R1+0x26c0], R0 ;  /* 0x0026c00001007387 */ /* 0x0003e80000100800 */
[----:B------:R-:W4:Y:S01]  /*4d2e0*/  LDL.LU.64 R46, [R1+0xe90] ;  /* 0x000e9000012e7983 */ /* 0x000f220000300a00 */
[----:B-1----:R-:W-:-:S03]  /*4d2f0*/  IMAD.MOV.U32 R0, RZ, RZ, R73 ;  /* 0x000000ffff007224 */ /* 0x002fc600078e0049 */
[----:B--2---:R-:W-:Y:S04]  /*4d300*/  STL [R1+0x26d4], R48 ;  /* 0x0026d43001007387 */ /* 0x004fe80000100800 */
[----:B------:R1:W-:Y:S04]  /*4d310*/  STL [R1+0x26c8], R0 ;  /* 0x0026c80001007387 */ /* 0x0003e80000100800 */
[----:B------:R-:W2:Y:S01]  /*4d320*/  LDL.LU.64 R72, [R1+0xe88] ;  /* 0x000e880001487983 */ /* 0x000ea20000300a00 */
[----:B-1----:R-:W-:-:S03]  /*4d330*/  IMAD.MOV.U32 R0, RZ, RZ, R49 ;  /* 0x000000ffff007224 */ /* 0x002fc600078e0031 */
[----:B------:R-:W-:Y:S04]  /*4d340*/  STL [R1+0x26dc], R74 ;  /* 0x0026dc4a01007387 */ /* 0x000fe80000100800 */
[----:B------:R1:W-:Y:S02]  /*4d350*/  STL [R1+0x26d0], R0 ;  /* 0x0026d00001007387 */ /* 0x0003e40000100800 */
[----:B-1----:R-:W-:Y:S02]  /*4d360*/  IMAD.MOV.U32 R0, RZ, RZ, R75 ;  /* 0x000000ffff007224 */ /* 0x002fe400078e004b */
[----:B------:R-:W2:Y:S04]  /*4d370*/  LDL.LU.64 R74, [R1+0xe80] ;  /* 0x000e8000014a7983 */ /* 0x000ea80000300a00 */
[----:B------:R1:W-:Y:S04]  /*4d380*/  STL [R1+0x26d8], R0 ;  /* 0x0026d80001007387 */ /* 0x0003e80000100800 */
[----:B---3--:R3:W-:Y:S01]  /*4d390*/  STL [R1+0x26e4], R62 ;  /* 0x0026e43e01007387 */ /* 0x0087e20000100800 */
[----:B-1----:R-:W-:-:S03]  /*4d3a0*/  IMAD.MOV.U32 R0, RZ, RZ, R63 ;  /* 0x000000ffff007224 */ /* 0x002fc600078e003f */
[----:B------:R-:W-:Y:S04]  /*4d3b0*/  STL [R1+0x26ec], R50 ;  /* 0x0026ec3201007387 */ /* 0x000fe80000100800 */
[----:B------:R1:W-:Y:S04]  /*4d3c0*/  STL [R1+0x26e0], R0 ;  /* 0x0026e00001007387 */ /* 0x0003e80000100800 */
[----:B---3--:R-:W3:Y:S01]  /*4d3d0*/  LDL.LU.64 R62, [R1+0xe78] ;  /* 0x000e7800013e7983 */ /* 0x008ee20000300a00 */
[----:B-1----:R-:W-:-:S03]  /*4d3e0*/  IMAD.MOV.U32 R0, RZ, RZ, R51 ;  /* 0x000000ffff007224 */ /* 0x002fc600078e0033 */
[----:B------:R-:W-:Y:S04]  /*4d3f0*/  STL [R1+0x26f4], R68 ;  /* 0x0026f44401007387 */ /* 0x000fe80000100800 */
[----:B------:R1:W-:Y:S02]  /*4d400*/  STL [R1+0x26e8], R0 ;  /* 0x0026e80001007387 */ /* 0x0003e40000100800 */
[----:B-1----:R-:W-:Y:S02]  /*4d410*/  MOV R0, R69 ;  /* 0x0000004500007202 */ /* 0x002fe40000000f00 */
        /* <DEDUP_REMOVED lines=10> */
[----:B------:R-:W-:Y:S01]  /*4d4c0*/  STL [R1+0x270c], R44 ;  /* 0x00270c2c01007387 */ /* 0x000fe20000100800 */
[----:B-1----:R-:W-:-:S03]  /*4d4d0*/  IMAD.MOV.U32 R0, RZ, RZ, R45 ;  /* 0x000000ffff007224 */ /* 0x002fc600078e002d */
        /* <DEDUP_REMOVED lines=8> */
[----:B------:R-:W4:Y:S04]  /*4d560*/  LDL.LU.64 R54, [R1+0xd00] ;  /* 0x000d000001367983 */ /* 0x000f280000300a00 */
[----:B------:R1:W-:Y:S04]  /*4d570*/  STL [R1+0x2718], R0 ;  /* 0x0027180001007387 */ /* 0x0003e80000100800 */
[----:B------:R-:W-:Y:S04]  /*4d580*/  STL [R1+0x2724], R46 ;  /* 0x0027242e01007387 */ /* 0x000fe80000100800 */
[----:B-1----:R-:W4:Y:S01]  /*4d590*/  LDL.LU.64 R60, [R1+0xcf8] ;  /* 0x000cf800013c7983 */ /* 0x002f220000300a00 */
[----:B------:R-:W-:-:S03]  /*4d5a0*/  IMAD.MOV.U32 R0, RZ, RZ, R47 ;  /* 0x000000ffff007224 */ /* 0x000fc600078e002f */
[----:B--2---:R-:W-:Y:S04]  /*4d5b0*/  STL [R1+0x272c], R72 ;  /* 0x00272c4801007387 */ /* 0x004fe80000100800 */
[----:B------:R1:W-:Y:S04]  /*4d5c0*/  STL [R1+0x2720], R0 ;  /* 0x0027200001007387 */ /* 0x0003e80000100800 */
[----:B------:R-:W2:Y:S04]  /*4d5d0*/  LDL.LU.64 R48, [R1+0xcf0] ;  /* 0x000cf00001307983 */ /* 0x000ea80000300a00 */
[----:B------:R-:W2:Y:S01]  /*4d5e0*/  LDL.LU.64 R50, [R1+0xce8] ;  /* 0x000ce80001327983 */ /* 0x000ea20000300a00 */
[----:B-1----:R-:W-:-:S05]  /*4d5f0*/  IMAD.MOV.U32 R0, RZ, RZ, R73 ;  /* 0x000000ffff007224 */ /* 0x002fca00078e0049 */
[----:B------:R1:W-:Y:S02]  /*4d600*/  STL [R1+0x2728], R0 ;  /* 0x0027280001007387 */ /* 0x0003e40000100800 */
[----:B-1----:R-:W-:Y:S02]  /*4d610*/  IMAD.MOV.U32 R0, RZ, RZ, R75 ;  /* 0x000000ffff007224 */ /* 0x002fe400078e004b */
[----:B------:R-:W-:Y:S04]  /*4d620*/  STL [R1+0x2734], R74 ;  /* 0x0027344a01007387 */ /* 0x000fe80000100800 */
[----:B------:R-:W2:Y:S04]  /*4d630*/  LDL.LU.64 R44, [R1+0xce0] ;  /* 0x000ce000012c7983 */ /* 0x000ea80000300a00 */
[----:B------:R-:W2:Y:S04]  /*4d640*/  LDL.LU.64 R46, [R1+0xb98] ;  /* 0x000b9800012e7983 */ /* 0x000ea80000300a00 */
[----:B------:R3:W-:Y:S02]  /*4d650*/  STL [R1+0x2730], R0 ;  /* 0x0027300001007387 */ /* 0x0007e40000100800 */
[----:B---3--:R-:W-:-:S02]  /*4d660*/  MOV R0, R63 ;  /* 0x0000003f00007202 */ /* 0x008fc40000000f00 */
[----:B------:R1:W-:Y:S04]  /*4d670*/  STL [R1+0x273c], R62 ;  /* 0x00273c3e01007387 */ /* 0x0003e80000100800 */
[----:B------:R-:W3:Y:S04]  /*4d680*/  LDL.LU.64 R72, [R1+0xb90] ;  /* 0x000b900001487983 */ /* 0x000ee80000300a00 */
[----:B-1----:R-:W3:Y:S04]  /*4d690*/  LDL.LU.64 R62, [R1+0xb88] ;  /* 0x000b8800013e7983 */ /* 0x002ee80000300a00 */
[----:B------:R1:W-:Y:S02]  /*4d6a0*/  STL [R1+0x2738], R0 ;  /* 0x0027380001007387 */ /* 0x0003e40000100800 */
[----:B-1----:R-:W-:-:S02]  /*4d6b0*/  IMAD.MOV.U32 R0, RZ, RZ, R69 ;  /* 0x000000ffff007224 */ /* 0x002fc400078e0045 */
[----:B------:R-:W-:Y:S04]  /*4d6c0*/  STL [R1+0x2744], R68 ;  /* 0x0027444401007387 */ /* 0x000fe80000100800 */
[----:B------:R-:W3:Y:S04]  /*4d6d0*/  LDL.LU.64 R74, [R1+0xb80] ;  /* 0x000b8000014a7983 */ /* 0x000ee80000300a00 */
[----:B------:R4:W-:Y:S02]  /*4d6e0*/  STL [R1+0x2740], R0 ;  /* 0x0027400001007387 */ /* 0x0009e40000100800 */
[----:B----4-:R-:W-:-:S02]  /*4d6f0*/  IMAD.MOV.U32 R0, RZ, RZ, R71 ;  /* 0x000000ffff007224 */ /* 0x010fc400078e0047 */
[----:B------:R1:W-:Y:S04]  /*4d700*/  STL [R1+0x274c], R70 ;  /* 0x00274c4601007387 */ /* 0x0003e80000100800 */
[----:B------:R-:W4:Y:S04]  /*4d710*/  LDL.LU.64 R68, [R1+0xb78] ;  /* 0x000b780001447983 */ /* 0x000f280000300a00 */
[----:B------:R-:W-:Y:S04]  /*4d720*/  STL [R1+0x2754], R64 ;  /* 0x0027544001007387 */ /* 0x000fe80000100800 */
[----:B------:R1:W-:Y:S04]  /*4d730*/  STL [R1+0x2748], R0 ;  /* 0x0027480001007387 */ /* 0x0003e80000100800 */
[----:B-1----:R-:W4:Y:S01]  /*4d740*/  LDL.LU.64 R70, [R1+0xb70] ;  /* 0x000b700001467983 */ /* 0x002f220000300a00 */
[----:B------:R-:W-:-:S03]  /*4d750*/  IMAD.MOV.U32 R0, RZ, RZ, R65 ;  /* 0x000000ffff007224 */ /* 0x000fc600078e0041 */
[----:B------:R-:W4:Y:S04]  /*4d760*/  LDL.LU.64 R64, [R1+0x1e68] ;  /* 0x001e680001407983 */ /* 0x000f280000300a00 */
[----:B------:R1:W-:Y:S04]  /*4d770*/  STL [R1+0x2750], R0 ;  /* 0x0027500001007387 */ /* 0x0003e80000100800 */
[----:B------:R-:W-:Y:S01]  /*4d780*/  STL [R1+0x275c], R52 ;  /* 0x00275c3401007387 */ /* 0x000fe20000100800 */
[----:B-1----:R-:W-:-:S03]  /*4d790*/  IMAD.MOV.U32 R0, RZ, RZ, R53 ;  /* 0x000000ffff007224 */ /* 0x002fc600078e0035 */
[----:B------:R-:W-:Y:S04]  /*4d7a0*/  STL [R1+0x2764], R66 ;  /* 0x0027644201007387 */ /* 0x000fe80000100800 */
[----:B------:R1:W-:Y:S02]  /*4d7b0*/  STL [R1+0x2758], R0 ;  /* 0x0027580001007387 */ /* 0x0003e40000100800 */
[----:B-1----:R-:W-:Y:S02]  /*4d7c0*/  IMAD.MOV.U32 R0, RZ, RZ, R67 ;  /* 0x000000ffff007224 */ /* 0x002fe400078e0043 */
        /* <DEDUP_REMOVED lines=8> */
[----:B------:R2:W-:Y:S02]  /*4d850*/  STL [R1+0x2770], R0 ;  /* 0x0027700001007387 */ /* 0x0005e40000100800 */
[----:B--2---:R-:W-:-:S02]  /*4d860*/  IMAD.MOV.U32 R0, RZ, RZ, R49 ;  /* 0x000000ffff007224 */ /* 0x004fc400078e0031 */
[----:B------:R-:W-:Y:S04]  /*4d870*/  STL [R1+0x277c], R48 ;  /* 0x00277c3001007387 */ /* 0x000fe80000100800 */
[----:B------:R-:W-:Y:S04]  /*4d880*/  STL [R1+0x2784], R50 ;  /* 0x0027843201007387 */ /* 0x000fe80000100800 */
[----:B------:R1:W-:Y:S02]  /*4d890*/  STL [R1+0x2778], R0 ;  /* 0x0027780001007387 */ /* 0x0003e40000100800 */
[----:B-1----:R-:W-:-:S02]  /*4d8a0*/  MOV R0, R51 ;  /* 0x0000003300007202 */ /* 0x002fc40000000f00 */
[----:B------:R-:W-:Y:S04]  /*4d8b0*/  STL [R1+0x278c], R44 ;  /* 0x00278c2c01007387 */ /* 0x000fe80000100800 */
[----:B------:R1:W-:Y:S04]  /*4d8c0*/  STL [R1+0x2780], R0 ;  /* 0x0027800001007387 */ /* 0x0003e80000100800 */
[----:B------:R-:W-:Y:S01]  /*4d8d0*/  STL [R1+0x2794], R46 ;  /* 0x0027942e01007387 */ /* 0x000fe20000100800 */
[----:B-1----:R-:W-:-:S05]  /*4d8e0*/  IMAD.MOV.U32 R0, RZ, RZ, R45 ;  /* 0x000000ffff007224 */ /* 0x002fca00078e002d */
[----:B------:R1:W-:Y:S02]  /*4d8f0*/  STL [R1+0x2788], R0 ;  /* 0x0027880001007387 */ /* 0x0003e40000100800 */
[----:B-1----:R-:W-:Y:S02]  /*4d900*/  IMAD.MOV.U32 R0, RZ, RZ, R47 ;  /* 0x000000ffff007224 */ /* 0x002fe400078e002f */
[----:B---3--:R-:W-:Y:S04]  /*4d910*/  STL [R1+0x279c], R72 ;  /* 0x00279c4801007387 */ /* 0x008fe80000100800 */
[----:B------:R1:W-:Y:S04]  /*4d920*/  STL [R1+0x2790], R0 ;  /* 0x0027900001007387 */ /* 0x0003e80000100800 */
[----:B------:R-:W-:Y:S01]  /*4d930*/  STL [R1+0x27a4], R62 ;  /* 0x0027a43e01007387 */ /* 0x000fe20000100800 */
[----:B-1----:R-:W-:-:S05]  /*4d940*/  IMAD.MOV.U32 R0, RZ, RZ, R73 ;  /* 0x000000ffff007224 */ /* 0x002fca00078e0049 */
[----:B------:R1:W-:Y:S02]  /*4d950*/  STL [R1+0x2798], R0 ;  /* 0x0027980001007387 */ /* 0x0003e40000100800 */
[----:B-1----:R-:W-:-:S05]  /*4d960*/  IMAD.MOV.U32 R0, RZ, RZ, R63 ;  /* 0x000000ffff007224 */ /* 0x002fca00078e003f */
[----:B------:R1:W-:Y:S04]  /*4d970*/  STL [R1+0x27a0], R0 ;  /* 0x0027a00001007387 */ /* 0x0003e80000100800 */
[----:B------:R-:W-:Y:S01]  /*4d980*/  STL [R1+0x27ac], R74 ;  /* 0x0027ac4a01007387 */ /* 0x000fe20000100800 */
[----:B-1----:R-:W-:Y:S02]  /*4d990*/  IMAD.MOV.U32 R0, RZ, RZ, R75 ;  /* 0x000000ffff007224 */ /* 0x002fe400078e004b */
[----:B----4-:R-:W-:Y:S01]  /*4d9a0*/  IMAD.MOV.U32 R2, RZ, RZ, R69 ;  /* 0x000000ffff027224 */ /* 0x010fe200078e0045 */
[----:B------:R-:W-:Y:S04]  /*4d9b0*/  STL [R1+0x27b4], R68 ;  /* 0x0027b44401007387 */ /* 0x000fe80000100800 */
[----:B------:R-:W-:Y:S04]  /*4d9c0*/  STL [R1+0x27a8], R0 ;  /* 0x0027a80001007387 */ /* 0x000fe80000100800 */
[----:B------:R-:W-:Y:S04]  /*4d9d0*/  STL [R1+0x27bc], R70 ;  /* 0x0027bc4601007387 */ /* 0x000fe80000100800 */
[----:B------:R1:W-:Y:S01]  /*4d9e0*/  STL [R1+0x27b0], R2 ;  /* 0x0027b00201007387 */ /* 0x0003e20000100800 */
[----:B------:R-:W-:-:S03]  /*4d9f0*/  IMAD.MOV.U32 R4, RZ, RZ, R65 ;  /* 0x000000ffff047224 */ /* 0x000fc600078e0041 */
[----:B------:R-:W-:Y:S01]  /*4da00*/  STL [R1+0x27c4], R64 ;  /* 0x0027c44001007387 */ /* 0x000fe20000100800 */
[----:B-1----:R-:W-:-:S05]  /*4da10*/  IMAD.MOV.U32 R2, RZ, RZ, R71 ;  /* 0x000000ffff027224 */ /* 0x002fca00078e0047 */
[----:B------:R-:W-:Y:S04]  /*4da20*/  STL [R1+0x27b8], R2 ;  /* 0x0027b80201007387 */ /* 0x000fe80000100800 */
[----:B------:R-:W-:Y:S01]  /*4da30*/  STL [R1+0x27c0], R4 ;  /* 0x0027c00401007387 */ /* 0x000fe20000100800 */
[----:B------:R-:W-:-:S03]  /*4da40*/  IMAD.MOV.U32 R5, RZ, RZ, R67 ;  /* 0x000000ffff057224 */ /* 0x000fc600078e0043 */
[----:B------:R-:W-:Y:S04]  /*4da50*/  STL [R1+0x27cc], R66 ;  /* 0x0027cc4201007387 */ /* 0x000fe80000100800 */
[----:B------:R-:W-:Y:S01]  /*4da60*/  STL [R1+0x27c8], R5 ;  /* 0x0027c80501007387 */ /* 0x000fe20000100800 */
[----:B------:R-:W-:-:S03]  /*4da70*/  IMAD.MOV.U32 R7, RZ, RZ, R61 ;  /* 0x000000ffff077224 */ /* 0x000fc600078e003d */
[----:B------:R-:W-:Y:S04]  /*4da80*/  STL [R1+0x27d4], R60 ;  /* 0x0027d43c01007387 */ /* 0x000fe80000100800 */
[----:B------:R-:W-:Y:S04]  /*4da90*/  STL [R1+0x27d0], R7 ;  /* 0x0027d00701007387 */ /* 0x000fe80000100800 */
[----:B------:R-:W2:Y:S04]  /*4daa0*/  LDL.LU.64 R8, [R1+0x1fd0] ;  /* 0x001fd00001087983 */ /* 0x000ea80000300a00 */
[----:B------:R-:W3:Y:S04]  /*4dab0*/  LDL.LU.64 R10, [R1+0x1fc8] ;  /* 0x001fc800010a7983 */ /* 0x000ee80000300a00 */
[----:B------:R-:W1:Y:S04]  /*4dac0*/  S2R R62, SR_TID.X ;  /* 0x00000000003e7919 */ /* 0x000e680000002100 */
[----:B--2---:R2:W-:Y:S04]  /*4dad0*/  STL.64 [R1+0x1fd0], R8 ;  /* 0x001fd00801007387 */ /* 0x0045e80000100a00 */
[----:B--2---:R-:W2:Y:S01]  /*4dae0*/  LDL.LU.64 R8, [R1+0x1fc0] ;  /* 0x001fc00001087983 */ /* 0x004ea20000300a00 */
[----:B-1----:R-:W-:-:S02]  /*4daf0*/  LOP3.LUT R0, R62, 0x7, RZ, 0xc0, !PT ;  /* 0x000000073e007812 */ /* 0x002fc400078ec0ff */
[----:B------:R-:W-:-:S03]  /*4db00*/  SHF.L.U32 R2, R62, 0x1, RZ ;  /* 0x000000013e027819 */ /* 0x000fc600000006ff */
[----:B------:R-:W-:Y:S02]  /*4db10*/  IMAD R0, R0, 0x110, RZ ;  /* 0x0000011000007824 */ /* 0x000fe400078e02ff */
[----:B------:R-:W-:-:S03]  /*4db20*/  IMAD.SHL.U32 R6, R62, 0x40, RZ ;  /* 0x000000403e067824 */ /* 0x000fc600078e00ff */
[----:B------:R-:W-:-:S04]  /*4db30*/  LOP3.LUT R0, R0, 0x30, R2, 0x78, !PT ;  /* 0x0000003000007812 */ /* 0x000fc800078e7802 */
[----:B------:R-:W-:Y:S01]  /*4db40*/  LOP3.LUT R6, R0, 0x800, R6, 0xf8, !PT ;  /* 0x0000080000067812 */ /* 0x000fe200078ef806 */
[----:B---3--:R1:W-:Y:S04]  /*4db50*/  STL.64 [R1+0x1fc8], R10 ;  /* 0x001fc80a01007387 */ /* 0x0083e80000100a00 */
[----:B------:R-:W-:Y:S04]  /*4db60*/  STL [R1+0x2bdc], R6 ;  /* 0x002bdc0601007387 */ /* 0x000fe80000100800 */
[----:B-1----:R-:W3:Y:S04]  /*4db70*/  LDL.LU.64 R10, [R1+0x1fb8] ;  /* 0x001fb800010a7983 */ /* 0x002ee80000300a00 */
[----:B--2---:R1:W-:Y:S04]  /*4db80*/  STL.64 [R1+0x1fc0], R8 ;  /* 0x001fc00801007387 */ /* 0x0043e80000100a00 */
[----:B-1----:R-:W2:Y:S04]  /*4db90*/  LDL.LU.64 R8, [R1+0x1fb0] ;  /* 0x001fb00001087983 */ /* 0x002ea80000300a00 */
[----:B---3--:R1:W-:Y:S04]  /*4dba0*/  STL.64 [R1+0x1fb8], R10 ;  /* 0x001fb80a01007387 */ /* 0x0083e80000100a00 */
        /* <DEDUP_REMOVED lines=222> */
[----:B-1----:R-:W2:Y:S04]  /*4e990*/  LDL.64 R8, [R1+0x2bf0] ;  /* 0x002bf00001087983 */ /* 0x002ea80000100a00 */
[----:B---3--:R1:W-:Y:S04]  /*4e9a0*/  STL.64 [R1+0x1c38], R10 ;  /* 0x001c380a01007387 */ /* 0x0083e80000100a00 */
[----:B-1----:R-:W3:Y:S04]  /*4e9b0*/  LDL.64 R10, [R1+0x2be8] ;  /* 0x002be800010a7983 */ /* 0x002ee80000100a00 */
[----:B--2---:R1:W-:Y:S04]  /*4e9c0*/  STL.64 [R1+0x1c30], R8 ;  /* 0x001c300801007387 */ /* 0x0043e80000100a00 */
[----:B-1----:R-:W2:Y:S04]  /*4e9d0*/  LDL.64 R8, [R1+0x2be0] ;  /* 0x002be00001087983 */ /* 0x002ea80000100a00 */
        /* <DEDUP_REMOVED lines=259> */
[----:B-1----:R-:W2:Y:S01]  /*4fa10*/  LDL.LU.64 R8, [R1+0x248] ;  /* 0x0002480001087983 */ /* 0x002ea20000300a00 */
[----:B------:R-:W-:-:S02]  /*4fa20*/  LOP3.LUT R5, R62, 0x3, RZ, 0xc0, !PT ;  /* 0x000000033e057812 */ /* 0x000fc400078ec0ff */
[----:B------:R-:W-:Y:S01]  /*4fa30*/  LOP3.LUT R2, R62, 0x1c, RZ, 0xc0, !PT ;  /* 0x0000001c3e027812 */ /* 0x000fe200078ec0ff */
[----:B------:R-:W-:-:S04]  /*4fa40*/  IMAD.MOV.U32 R7, RZ, RZ, 0x1 ;  /* 0x00000001ff077424 */ /* 0x000fc800078e00ff */
[----:B------:R-:W-:Y:S01]  /*4fa50*/  IMAD R5, R5, 0x220, R2 ;  /* 0x0000022005057824 */ /* 0x000fe200078e0202 */
[----:B------:R-:W-:Y:S01]  /*4fa60*/  SHF.R.S32.HI R2, RZ, 0x1f, R3 ;  /* 0x0000001fff027819 */ /* 0x000fe20000011403 */
[----:B---3--:R-:W-:Y:S04]  /*4fa70*/  STL.64 [R1+0x1820], R10 ;  /* 0x0018200a01007387 */ /* 0x008fe80000100a00 */
[----:B------:R-:W-:Y:S01]  /*4fa80*/  STL.64 [R1+0x1810], R242 ;  /* 0x001810f201007387 */ /* 0x000fe20000100a00 */
[----:B------:R-:W-:Y:S01]  /*4fa90*/  SHF.L.U64.HI R2, R3, 0x2, R2 ;  /* 0x0000000203027819 */ /* 0x000fe20000010202 */
[----:B------:R-:W-:Y:S02]  /*4faa0*/  IMAD.MOV.U32 R3, RZ, RZ, -0x1 ;  /* 0xffffffffff037424 */ /* 0x000fe400078e00ff */
[----:B--2---:R-:W-:Y:S04]  /*4fab0*/  STL.64 [R1+0x1818], R8 ;  /* 0x0018180801007387 */ /* 0x004fe80000100a00 */
[----:B------:R-:W-:Y:S04]  /*4fac0*/  STL.64 [R1+0x1808], R240 ;  /* 0x001808f001007387 */ /* 0x000fe80000100a00 */
[----:B------:R-:W-:Y:S04]  /*4fad0*/  STL.64 [R1+0x1800], R180 ;  /* 0x001800b401007387 */ /* 0x000fe80000100a00 */
[----:B------:R-:W-:Y:S04]  /*4fae0*/  STL.64 [R1+0x17f8], R178 ;  /* 0x0017f8b201007387 */ /* 0x000fe80000100a00 */
[----:B------:R-:W-:Y:S04]  /*4faf0*/  STL.64 [R1+0x17f0], R176 ;  /* 0x0017f0b001007387 */ /* 0x000fe80000100a00 */
[----:B------:R-:W-:Y:S04]  /*4fb00*/  STL.64 [R1+0x17e8], R142 ;  /* 0x0017e88e01007387 */ /* 0x000fe80000100a00 */
[----:B------:R-:W-:Y:S04]  /*4fb10*/  STL.64 [R1+0x17e0], R132 ;  /* 0x0017e08401007387 */ /* 0x000fe80000100a00 */
[----:B------:R-:W-:Y:S04]  /*4fb20*/  STL [R1+0x17d0], RZ ;  /* 0x0017d0ff01007387 */ /* 0x000fe80000100800 */
[----:B------:R-:W-:Y:S04]  /*4fb30*/  STL [R1+0x17b0], R7 ;  /* 0x0017b00701007387 */ /* 0x000fe80000100800 */
[----:B------:R-:W-:Y:S04]  /*4fb40*/  STL [R1+0x340], RZ ;  /* 0x000340ff01007387 */ /* 0x000fe80000100800 */
[----:B------:R1:W-:Y:S04]  /*4fb50*/  STL [R1+0x17c4], R3 ;  /* 0x0017c40301007387 */ /* 0x0003e80000100800 */
        /* <DEDUP_REMOVED lines=491> */
[----:B------:R2:W-:Y:S04]  /*51a10*/  STL [R1], RZ ;  /* 0x000000ff01007387 */ /* 0x0005e80000100800 */
        /* <DEDUP_REMOVED lines=357> */
[----:B------:R-:W-:-:S03]  /*53070*/  IMAD.MOV.U32 R63, RZ, RZ, c[0x0][0x180] ;  /* 0x00006000ff3f7624 */ /* 0x000fc600078e00ff */
[----:B------:R2:W-:Y:S04]  /*53080*/  STL [R1+0x8f8], RZ ;  /* 0x0008f8ff01007387 */ /* 0x0005e80000100800 */
[----:B------:R2:W-:Y:S04]  /*53090*/  STL [R1+0x8fc], RZ ;  /* 0x0008fcff01007387 */ /* 0x0005e80000100800 */
[----:B------:R2:W-:Y:S04]  /*530a0*/  STL [R1+0x8d0], RZ ;  /* 0x0008d0ff01007387 */ /* 0x0005e80000100800 */
[----:B------:R2:W-:Y:S04]  /*530b0*/  STL [R1+0x8d4], RZ ;  /* 0x0008d4ff01007387 */ /* 0x0005e80000100800 */
[----:B------:R2:W-:Y:S01]  /*530c0*/  STL [R1+0x8d8], RZ ;  /* 0x0008d8ff01007387 */ /* 0x0005e20000100800 */
[----:B------:R-:W-:-:S03]  /*530d0*/  IADD3 R63, R63, 0x3f, RZ ;  /* 0x0000003f3f3f7810 */ /* 0x000fc60007ffe0ff */
[----:B------:R2:W-:Y:S04]  /*530e0*/  STL [R1+0x8dc], RZ ;  /* 0x0008dcff01007387 */ /* 0x0005e80000100800 */
[----:B------:R2:W-:Y:S04]  /*530f0*/  STL [R1+0x890], RZ ;  /* 0x000890ff01007387 */ /* 0x0005e80000100800 */
[----:B------:R2:W-:Y:S04]  /*53100*/  STL [R1+0x894], RZ ;  /* 0x000894ff01007387 */ /* 0x0005e80000100800 */
[----:B------:R2:W-:Y:S01]  /*53110*/  STL [R1+0x898], RZ ;  /* 0x000898ff01007387 */ /* 0x0005e20000100800 */
[----:B------:R-:W-:-:S03]  /*53120*/  SHF.R.S32.HI R4, RZ, 0x1f, R63 ;  /* 0x0000001fff047819 */ /* 0x000fc6000001143f */
[----:B------:R2:W-:Y:S04]  /*53130*/  STL [R1+0x89c], RZ ;  /* 0x00089cff01007387 */ /* 0x0005e80000100800 */
[----:B------:R2:W-:Y:S04]  /*53140*/  STL [R1+0x830], RZ ;  /* 0x000830ff01007387 */ /* 0x0005e80000100800 */
[----:B------:R2:W-:Y:S04]  /*53150*/  STL [R1+0x834], RZ ;  /* 0x000834ff01007387 */ /* 0x0005e80000100800 */
[----:B------:R2:W-:Y:S01]  /*53160*/  STL [R1+0x838], RZ ;  /* 0x000838ff01007387 */ /* 0x0005e20000100800 */
[----:B------:R-:W-:-:S03]  /*53170*/  LEA.HI R4, R4, R63, RZ, 0x6 ;  /* 0x0000003f04047211 */ /* 0x000fc600078f30ff */
[----:B------:R2:W-:Y:S04]  /*53180*/  STL [R1+0x83c], RZ ;  /* 0x00083cff01007387 */ /* 0x0005e80000100800 */
[----:B------:R2:W-:Y:S04]  /*53190*/  STL [R1+0x800], RZ ;  /* 0x000800ff01007387 */ /* 0x0005e80000100800 */
[----:B------:R2:W-:Y:S04]  /*531a0*/  STL [R1+0x804], RZ ;  /* 0x000804ff01007387 */ /* 0x0005e80000100800 */
[----:B------:R2:W-:Y:S01]  /*531b0*/  STL [R1+0x808], RZ ;  /* 0x000808ff01007387 */ /* 0x0005e20000100800 */
[----:B-1----:R-:W-:-:S03]  /*531c0*/  SHF.R.S32.HI R3, RZ, 0x6, R4 ;  /* 0x00000006ff037819 */ /* 0x002fc60000011404 */
[----:B------:R2:W-:Y:S04]  /*531d0*/  STL [R1+0x80c], RZ ;  /* 0x00080cff01007387 */ /* 0x0005e80000100800 */
[----:B------:R2:W-:Y:S04]  /*531e0*/  STL [R1+0x7c0], RZ ;  /* 0x0007c0ff01007387 */ /* 0x0005e80000100800 */
[----:B------:R2:W-:Y:S01]  /*531f0*/  STL [R1+0x7c4], RZ ;  /* 0x0007c4ff01007387 */ /* 0x0005e20000100800 */
[----:B------:R-:W-:-:S03]  /*53200*/  LOP3.LUT R4, R5, 0x20, RZ, 0x3c, !PT ;  /* 0x0000002005047812 */ /* 0x000fc600078e3cff */
[----:B------:R2:W-:Y:S01]  /*53210*/  STL [R1+0x7c8], RZ ;  /* 0x0007c8ff01007387 */ /* 0x0005e20000100800 */
[----:B------:R-:W-:-:S03]  /*53220*/  IADD3 R4, R3, -0x2, RZ ;  /* 0xfffffffe03047810 */ /* 0x000fc60007ffe0ff */
[----:B------:R2:W-:Y:S01]  /*53230*/  STL [R1+0x7cc], RZ ;  /* 0x0007ccff01007387 */ /* 0x0005e20000100800 */
[----:B------:R-:W-:-:S03]  /*53240*/  LOP3.LUT R3, R6, 0x40, RZ, 0x3c, !PT ;  /* 0x0000004006037812 */ /* 0x000fc600078e3cff */
        /* <DEDUP_REMOVED lines=8> */
[----:B------:R2:W-:Y:S01]  /*532d0*/  STL [R1+0x2be4], R3 ;  /* 0x002be40301007387 */ /* 0x0005e20000100800 */
[----:B------:R-:W-:Y:S01]  /*532e0*/  SHF.R.S32.HI R0, RZ, 0x1f, R252 ;  /* 0x0000001fff007819 */ /* 0x000fe200000114fc */
[----:B------:R-:W-:Y:S01]  /*532f0*/  CS2R R116, SRZ ;  /* 0x0000000000747805 */ /* 0x000fe2000001ff00 */
[C---:B------:R-:W-:Y:S01]  /*53300*/  LOP3.LUT R7, R5.reuse, 0x40, RZ, 0x3c, !PT ;  /* 0x0000004005077812 */ /* 0x040fe200078e3cff */
[----:B------:R-:W-:Y:S01]  /*53310*/  CS2R R118, SRZ ;  /* 0x0000000000767805 */ /* 0x000fe2000001ff00 */
[----:B------:R-:W-:Y:S01]  /*53320*/  SHF.L.U64.HI R0, R252, 0x2, R0 ;  /* 0x00000002fc007819 */ /* 0x000fe20000010200 */
[----:B------:R-:W-:Y:S01]  /*53330*/  CS2R R112, SRZ ;  /* 0x0000000000707805 */ /* 0x000fe2000001ff00 */
        /* <DEDUP_REMOVED lines=69> */
[----:B--2---:R-:W-:-:S02]  /*53790*/  LOP3.LUT R5, R5, 0x60, RZ, 0x3c, !PT ;  /* 0x0000006005057812 */ /* 0x004fc400078e3cff */
.L_x_1:
[----:B------:R-:W2:Y:S01]  /*537a0*/  LDL.LU R3, [R1+0x17c4] ;  /* 0x0017c40001037983 */ /* 0x000ea20000300800 */
[----:B------:R-:W-:-:S04]  /*537b0*/  DEPBAR.LE SB0, 0x2 ;  /* 0x000080800000791a */ /* 0x000fc80000000000 */
[----:B------:R-:W1:Y:S04]  /*537c0*/  S2R R6, SR_TID.X ;  /* 0x0000000000067919 */ /* 0x000e680000002100 */
[----:B------:R-:W3:Y:S04]  /*537d0*/  LDL R8, [R1+0x2bdc] ;  /* 0x002bdc0001087983 */ /* 0x000ee80000100800 */
[----:B------:R4:W-:Y:S04]  /*537e0*/  STL [R1+0x36bc], R0 ;  /* 0x0036bc0001007387 */ /* 0x0009e80000100800 */
[----:B------:R1:W-:Y:S02]  /*537f0*/  STL [R1+0x36b8], R2 ;  /* 0x0036b80201007387 */ /* 0x0003e40000100800 */
[----:B-1----:R-:W-:-:S02]  /*53800*/  LOP3.LUT R5, R6, 0x1c, RZ, 0xc0, !PT ;  /* 0x0000001c06057812 */ /* 0x002fc400078ec0ff */
[C---:B------:R-:W-:Y:S02]  /*53810*/  LOP3.LUT R4, R6.reuse, 0x3, RZ, 0xc0, !PT ;  /* 0x0000000306047812 */ /* 0x040fe400078ec0ff */
[C---:B------:R-:W-:Y:S02]  /*53820*/  LOP3.LUT R9, R6.reuse, 0x1c, RZ, 0xc0, !PT ;  /* 0x0000001c06097812 */ /* 0x040fe400078ec0ff */
[----:B------:R-:W-:Y:S01]  /*53830*/  LOP3.LUT R7, R6, 0x3, RZ, 0xc0, !PT ;  /* 0x0000000306077812 */ /* 0x000fe200078ec0ff */
[----:B------:R-:W-:-:S04]  /*53840*/  IMAD R4, R4, 0x220, R5 ;  /* 0x0000022004047824 */ /* 0x000fc800078e0205 */
[----:B------:R-:W-:Y:S01]  /*53850*/  IMAD R7, R7, 0x220, R9 ;  /* 0x0000022007077824 */ /* 0x000fe200078e0209 */
[----:B------:R-:W-:Y:S01]  /*53860*/  LOP3.LUT R4, R4, 0x20, RZ, 0x3c, !PT ;  /* 0x0000002004047812 */ /* 0x000fe200078e3cff */
[----:B------:R-:W-:Y:S01]  /*53870*/  BAR.SYNC.DEFER_BLOCKING 0x0 ;  /* 0x0000000000007b1d */ /* 0x000fe20000010000 */
[----:B--2---:R-:W-:-:S04]  /*53880*/  IADD3 R3, R3, 0x1, RZ ;  /* 0x0000000103037810 */ /* 0x004fc80007ffe0ff */
[----:B------:R-:W-:-:S04]  /*53890*/  ISETP.GT.AND P0, PT, R3, 0x1, PT ;  /* 0x000000010300780c */ /* 0x000fc80003f04270 */
[----:B------:R-:W-:-:S04]  /*538a0*/  SEL R3, R3, RZ, !P0 ;  /* 0x000000ff03037207 */ /* 0x000fc80004000000 */
[C---:B---3--:R-:W-:Y:S01]  /*538b0*/  LEA R252, R3.reuse, R8, 0x11 ;  /* 0x0000000803fc7211 */ /* 0x048fe200078e88ff */
[C---:B------:R-:W-:Y:S01]  /*538c0*/  IMAD R9, R3.reuse, 0x8000, R7 ;  /* 0x0000800003097824 */ /* 0x040fe200078e0207 */
[----:B------:R-:W-:Y:S01]  /*538d0*/  STL [R1+0x17c4], R3 ;  /* 0x0017c40301007387 */ /* 0x000fe20000100800 */
[----:B------:R-:W-:Y:S01]  /*538e0*/  IMAD R11, R3, 0x8000, R4 ;  /* 0x00008000030b7824 */ /* 0x000fe200078e0204 */
[C---:B------:R-:W-:Y:S02]  /*538f0*/  LOP3.LUT R4, R6.reuse, 0x3, RZ, 0xc0, !PT ;  /* 0x0000000306047812 */ /* 0x040fe400078ec0ff */
[----:B------:R-:W-:Y:S01]  /*53900*/  STL [R1+0x17b4], R9 ;  /* 0x0017b40901007387 */ /* 0x000fe20000100800 */
[C---:B------:R-:W-:Y:S02]  /*53910*/  LOP3.LUT R7, R6.reuse, 0x1c, RZ, 0xc0, !PT ;  /* 0x0000001c06077812 */ /* 0x040fe400078ec0ff */
[----:B------:R-:W-:Y:S01]  /*53920*/  LOP3.LUT R6, R6, 0x3, RZ, 0xc0, !PT ;  /* 0x0000000306067812 */ /* 0x000fe200078ec0ff */
[----:B------:R-:W-:Y:S01]  /*53930*/  STL [R1+0x1674], R11 ;  /* 0x0016740b01007387 */ /* 0x000fe20000100800 */
[----:B------:R-:W-:-:S03]  /*53940*/  IMAD R4, R4, 0x220, R5 ;  /* 0x0000022004047824 */ /* 0x000fc600078e0205 */
[----:B------:R-:W2:Y:S01]  /*53950*/  LDL.LU.64 R132, [R1+0x340] ;  /* 0x0003400001847983 */ /* 0x000ea20000300a00 */
[----:B------:R-:W-:Y:S01]  /*53960*/  IMAD R6, R6, 0x220, R7 ;  /* 0x0000022006067824 */ /* 0x000fe200078e0207 */
[----:B------:R-:W-:Y:S02]  /*53970*/  LOP3.LUT R4, R4, 0x60, RZ, 0x3c, !PT ;  /* 0x0000006004047812 */ /* 0x000fe400078e3cff */
[----:B------:R-:W2:Y:S02]  /*53980*/  LDL.LU.64 R134, [R1+0x348] ;  /* 0x0003480001867983 */ /* 0x000ea40000300a00 */
[----:B------:R-:W-:Y:S01]  /*53990*/  LOP3.LUT R6, R6, 0x40, RZ, 0x3c, !PT ;  /* 0x0000004006067812 */ /* 0x000fe200078e3cff */
[C---:B----4-:R-:W-:Y:S01]  /*539a0*/  IMAD R0, R3.reuse, 0x8000, R4 ;  /* 0x0000800003007824 */ /* 0x050fe200078e0204 */
[----:B------:R-:W-:Y:S03]  /*539b0*/  LDS R144, [R9+0x40000] ;  /* 0x0400000009907984 */ /* 0x000fe60000000800 */
[----:B------:R-:W-:Y:S01]  /*539c0*/  IMAD R2, R3, 0x8000, R6 ;  /* 0x0000800003027824 */ /* 0x000fe200078e0206 */
[----:B------:R-:W-:Y:S04]  /*539d0*/  LDS R146, [R9+0x40800] ;  /* 0x0408000009927984 */ /* 0x000fe80000000800 */
[----:B------:R-:W-:Y:S04]  /*539e0*/  STL [R1+0x1678], R2 ;  /* 0x0016780201007387 */ /* 0x000fe80000100800 */
[----:B------:R-:W3:Y:S04]  /*539f0*/  LDL.LU.64 R164, [R1+0x200] ;  /* 0x0002000001a47983 */ /* 0x000ee80000300a00 */
[----:B------:R-:W-:Y:S04]  /*53a00*/  STL [R1+0x167c], R0 ;  /* 0x00167c0001007387 */ /* 0x000fe80000100800 */
[----:B------:R-:W3:Y:S04]  /*53a10*/  LDL.LU.64 R166, [R1+0x208] ;  /* 0x0002080001a67983 */ /* 0x000ee80000300a00 */
[----:B------:R-:W4:Y:S04]  /*53a20*/  LDL.LU.64 R152, [R1+0x300] ;  /* 0x0003000001987983 */ /* 0x000f280000300a00 */
[----:B------:R-:W4:Y:S04]  /*53a30*/  LDL.LU.64 R154, [R1+0x308] ;  /* 0x00030800019a7983 */ /* 0x000f280000300a00 */
[----:B------:R-:W-:Y:S04]  /*53a40*/  LDS R145, [R11+0x40000] ;  /* 0x040000000b917984 */ /* 0x000fe80000000800 */
[----:B------:R-:W-:Y:S04]  /*53a50*/  LDS R147, [R11+0x40800] ;  /* 0x040800000b937984 */ /* 0x000fe80000000800 */
[----:B------:R-:W1:Y:S04]  /*53a60*/  LDSM.16.M88.4 R16, [R252] ;  /* 0x00000000fc10783b */ /* 0x000e680000000200 */
[----:B------:R-:W4:Y:S04]  /*53a70*/  LDL.LU.64 R140, [R1+0x1f0] ;  /* 0x0001f000018c7983 */ /* 0x000f280000300a00 */
[----:B------:R-:W4:Y:S04]  /*53a80*/  LDL.LU.64 R142, [R1+0x1f8] ;  /* 0x0001f800018e7983 */ /* 0x000f280000300a00 */
[----:B------:R-:W1:Y:S04]  /*53a90*/  LDSM.16.M88.4 R20, [R252+0x1000] ;  /* 0x00100000fc14783b */ /* 0x000e680000000200 */
[----:B------:R-:W1:Y:S04]  /*53aa0*/  LDSM.16.M88.4 R24, [R252+0x2000] ;  /* 0x00200000fc18783b */ /* 0x000e680000000200 */
[----:B------:R-:W-:Y:S04]  /*53ab0*/  LDS R148, [R2+0x40000] ;  /* 0x0400000002947984 */ /* 0x000fe80000000800 */
[----:B------:R-:W-:Y:S04]  /*53ac0*/  LDS R150, [R2+0x40800] ;  /* 0x0408000002967984 */ /* 0x000fe80000000800 */
[----:B------:R-:W-:Y:S04]  /*53ad0*/  LDS R149, [R0+0x40000] ;  /* 0x0400000000957984 */ /* 0x000fe80000000800 */
[----:B------:R-:W3:Y:S04]  /*53ae0*/  LDS R151, [R0+0x40800] ;  /* 0x0408000000977984 */ /* 0x000ee80000000800 */
[----:B------:R-:W-:Y:S04]  /*53af0*/  LDS R156, [R9+0x40080] ;  /* 0x04008000099c7984 */ /* 0x000fe80000000800 */
[----:B-1----:R-:W-:Y:S04]  /*53b00*/  STL [R1+0x4d0c], R18 ;  /* 0x004d0c1201007387 */ /* 0x002fe80000100800 */
[----:B------:R-:W-:Y:S04]  /*53b10*/  STL [R1+0x4d08], R19 ;  /* 0x004d081301007387 */ /* 0x000fe80000100800 */
[----:B------:R-:W-:Y:S04]  /*53b20*/  LDS R158, [R9+0x40880] ;  /* 0x04088000099e7984 */ /* 0x000fe80000000800 */
[----:B------:R-:W-:Y:S04]  /*53b30*/  STL [R1+0x4d14], R22 ;  /* 0x004d141601007387 */ /* 0x000fe80000100800 */
[----:B------:R-:W-:Y:S04]  /*53b40*/  STL [R1+0x4d10], R23 ;  /* 0x004d101701007387 */ /* 0x000fe80000100800 */
[----:B------:R-:W-:Y:S04]  /*53b50*/  STL [R1+0x4d1c], R26 ;  /* 0x004d1c1a01007387 */ /* 0x000fe80000100800 */
[----:B------:R-:W-:Y:S04]  /*53b60*/  STL [R1+0x4d18], R27 ;  /* 0x004d181b01007387 */ /* 0x000fe80000100800 */
[----:B------:R-:W4:Y:S04]  /*53b70*/  LDL.LU.64 R136, [R1+0x2d0] ;  /* 0x0002d00001887983 */ /* 0x000f280000300a00 */
[----:B------:R-:W4:Y:S04]  /*53b80*/  LDL.LU.64 R138, [R1+0x2d8] ;  /* 0x0002d800018a7983 */ /* 0x000f280000300a00 */
[----:B------:R-:W-:Y:S04]  /*53b90*/  LDS R157, [R11+0x40080] ;  /* 0x040080000b9d7984 */ /* 0x000fe80000000800 */
[----:B------:R-:W1:Y:S04]  /*53ba0*/  LDS R159, [R11+0x40880] ;  /* 0x040880000b9f7984 */ /* 0x000e680000000800 */
[----:B------:R-:W-:Y:S04]  /*53bb0*/  LDS R160, [R2+0x40080] ;  /* 0x0400800002a07984 */ /* 0x000fe80000000800 */
[----:B------:R-:W-:Y:S04]  /*53bc0*/  LDS R162, [R2+0x40880] ;  /* 0x0408800002a27984 */ /* 0x000fe80000000800 */
        /* <DEDUP_REMOVED lines=17> */
[----:B------:R-:W1:Y:S01]  /*53ce0*/  LDS R15, [R0+0x40980] ;  /* 0x04098000000f7984 */ /* 0x000e620000000800 */
[-C--:B--2---:R-:W-:Y:S11]  /*53cf0*/  HMMA.1688.F32.TF32 R132, R144, R16.reuse, R132 ;  /* 0x000000109084723c */ /* 0x084ff60000081084 */
[----:B------:R-:W-:Y:S11]  /*53d00*/  @!UPT UIADD3 URZ, URZ, URZ, URZ ;  /* 0x0000003f3f3ff290 */ /* 0x000ff6000fffe03f */
[----:B------:R-:W-:Y:S01]  /*53d10*/  @!UPT UIADD3 URZ, URZ, URZ, URZ ;  /* 0x0000003f3f3ff290 */ /* 0x000fe2000fffe03f */
[----:B------:R2:W-:Y:S04]  /*53d20*/  STL.64 [R1+0x880], R132 ;  /* 0x0008808401007387 */ /* 0x0005e80000100a00 */
[----:B------:R1:W-:Y:S04]  /*53d30*/  STL.64 [R1+0x888], R134 ;  /* 0x0008888601007387 */ /* 0x0003e80000100a00 */
[----:B--2---:R-:W2:Y:S04]  /*53d40*/  LDL.LU.64 R132, [R1+0x1e0] ;  /* 0x0001e00001847983 */ /* 0x004ea80000300a00 */
[----:B-1----:R-:W2:Y:S01]  /*53d50*/  LDL.LU.64 R134, [R1+0x1e8] ;  /* 0x0001e80001867983 */ /* 0x002ea20000300a00 */
[-C--:B---3--:R-:W-:Y:S08]  /*53d60*/  HMMA.1688.F32.TF32 R168, R148, R16.reuse, R164 ;  /* 0x0000001094a8723c */ /* 0x088ff000000810a4 */
[-C--:B-----5:R-:W-:Y:S08]  /*53d70*/  HMMA.1688.F32.TF32 R164, R156, R16.reuse, R116 ;  /* 0x000000109ca4723c */ /* 0x0a0ff00000081074 */
[-C--:B------:R-:W-:Y:S08]  /*53d80*/  HMMA.1688.F32.TF32 R116, R160, R16.reuse, R104 ;  /* 0x00000010a074723c */ /* 0x080ff00000081068 */
[-C--:B------:R-:W-:Y:S08]  /*53d90*/  HMMA.1688.F32.TF32 R104, R240, R16.reuse, R92 ;  /* 0x00000010f068723c */ /* 0x080ff0000008105c */
[-C--:B------:R-:W-:Y:S08]  /*53da0*/  HMMA.1688.F32.TF32 R92, R4, R16.reuse, R80 ;  /* 0x00000010045c723c */ /* 0x080ff00000081050 */
[-C--:B------:R-:W-:Y:S08]  /*53db0*/  HMMA.1688.F32.TF32 R80, R8, R16.reuse, R36 ;  /* 0x000000100850723c */ /* 0x080ff00000081024 */
[----:B------:R-:W-:Y:S01]  /*53dc0*/  HMMA.1688.F32.TF32 R36, R12, R16, R120 ;  /* 0x000000100c24723c */ /* 0x000fe20000081078 */
[----:B------:R-:W-:Y:S07]  /*53dd0*/  STL.64 [R1+0x14d0], R168 ;  /* 0x0014d0a801007387 */ /* 0x000fee0000100a00 */
[-C--:B----4-:R-:W-:Y:S01]  /*53de0*/  HMMA.1688.F32.TF32 R16, R144, R20.reuse, R152 ;  /* 0x000000149010723c */ /* 0x090fe20000081098 */
        /* <DEDUP_REMOVED lines=12> */
[----:B------:R3:W-:Y:S01]  /*53eb0*/  STL.64 [R1+0x1668], R38 ;  /* 0x0016682601007387 */ /* 0x0007e20000100a00 */
[-C--:B-1----:R-:W-:Y:S03]  /*53ec0*/  HMMA.1688.F32.TF32 R80, R148, R20.reuse, R140 ;  /* 0x000000149450723c */ /* 0x082fe6000008108c */
[----:B------:R-:W-:Y:S04]  /*53ed0*/  STL.64 [R1+0x770], R16 ;  /* 0x0007701001007387 */ /* 0x000fe80000100a00 */
[----:B------:R1:W-:Y:S01]  /*53ee0*/  STL.64 [R1+0x778], R18 ;  /* 0x0007781201007387 */ /* 0x0003e20000100a00 */
[-C--:B---3--:R-:W-:Y:S03]  /*53ef0*/  HMMA.1688.F32.TF32 R36, R156, R20.reuse, R112 ;  /* 0x000000149c24723c */ /* 0x088fe60000081070 */
[----:B------:R-:W-:Y:S04]  /*53f00*/  LDSM.16.M88.4 R112, [R252+0x18000] ;  /* 0x01800000fc70783b */ /* 0x000fe80000000200 */
[----:B------:R-:W-:Y:S01]  /*53f10*/  LDSM.16.M88.4 R116, [R252+0x19000] ;  /* 0x01900000fc74783b */ /* 0x000fe20000000200 */
[-C--:B-1----:R-:W-:Y:S03]  /*53f20*/  HMMA.1688.F32.TF32 R16, R160, R20.reuse, R100 ;  /* 0x00000014a010723c */ /* 0x082fe60000081064 */
[----:B------:R-:W-:Y:S04]  /*53f30*/  LDSM.16.M88.4 R120, [R252+0x1a000] ;  /* 0x01a00000fc78783b */ /* 0x000fe80000000200 */
[----:B------:R-:W-:Y:S04]  /*53f40*/  LDSM.16.M88.4 R140, [R252+0x1f000] ;  /* 0x01f00000fc8c783b */ /* 0x000fe80000000200 */
[----:B------:R-:W-:Y:S04]  /*53f50*/  STL.64 [R1+0x14a0], R80 ;  /* 0x0014a05001007387 */ /* 0x000fe80000100a00 */
[----:B------:R1:W-:Y:S04]  /*53f60*/  STL.64 [R1+0x14a8], R82 ;  /* 0x0014a85201007387 */ /* 0x0003e80000100a00 */
[----:B------:R-:W-:Y:S04]  /*53f70*/  STL.64 [R1+0x750], R36 ;  /* 0x0007502401007387 */ /* 0x000fe80000100a00 */
[----:B------:R3:W-:Y:S01]  /*53f80*/  STL.64 [R1+0x758], R38 ;  /* 0x0007582601007387 */ /* 0x0007e20000100a00 */
[-C--:B-1----:R-:W-:Y:S03]  /*53f90*/  HMMA.1688.F32.TF32 R80, R240, R20.reuse, R88 ;  /* 0x00000014f050723c */ /* 0x082fe60000081058 */
[----:B------:R-:W-:Y:S04]  /*53fa0*/  STL.64 [R1+0x1550], R16 ;  /* 0x0015501001007387 */ /* 0x000fe80000100a00 */
[----:B------:R1:W-:Y:S01]  /*53fb0*/  STL.64 [R1+0x1558], R18 ;  /* 0x0015581201007387 */ /* 0x0003e20000100a00 */
[-C--:B---3--:R-:W-:Y:S08]  /*53fc0*/  HMMA.1688.F32.TF32 R36, R4, R20.reuse, R76 ;  /* 0x000000140424723c */ /* 0x088ff0000008104c */
[-C--:B-1----:R-:W-:Y:S08]  /*53fd0*/  HMMA.1688.F32.TF32 R16, R8, R20.reuse, R32 ;  /* 0x000000140810723c */ /* 0x082ff00000081020 */
[----:B------:R-:W-:Y:S01]  /*53fe0*/  HMMA.1688.F32.TF32 R32, R12, R20, R124 ;  /* 0x000000140c20723c */ /* 0x000fe2000008107c */
[----:B------:R-:W-:Y:S07]  /*53ff0*/  STL.64 [R1+0x7e0], R80 ;  /* 0x0007e05001007387 */ /* 0x000fee0000100a00 */
[-C--:B------:R-:W-:Y:S01]  /*54000*/  HMMA.1688.F32.TF32 R20, R144, R24.reuse, R136 ;  /* 0x000000189014723c */ /* 0x080fe20000081088 */
[----:B------:R-:W-:Y:S04]  /*54010*/  STL.64 [R1+0x7e8], R82 ;  /* 0x0007e85201007387 */ /* 0x000fe80000100a00 */
[----:B------:R-:W-:Y:S04]  /*54020*/  STL.64 [R1+0x15f0], R36 ;  /* 0x0015f02401007387 */ /* 0x000fe80000100a00 */
[----:B------:R-:W-:Y:S04]  /*54030*/  STL.64 [R1+0x15f8], R38 ;  /* 0x0015f82601007387 */ /* 0x000fe80000100a00 */
[----:B------:R-:W-:Y:S04]  /*54040*/  STL.64 [R1+0x9b0], R16 ;  /* 0x0009b01001007387 */ /* 0x000fe80000100a00 */
[----:B------:R-:W-:Y:S04]  /*54050*/  STL.64 [R1+0x9b8], R18 ;  /* 0x0009b81201007387 */ /* 0x000fe80000100a00 */
[----:B------:R-:W-:Y:S04]  /*54060*/  STL.64 [R1+0x1650], R32 ;  /* 0x0016502001007387 */ /* 0x000fe80000100a00 */
[----:B------:R1:W-:Y:S04]  /*54070*/  STL.64 [R1+0x1658], R34 ;  /* 0x0016582201007387 */ /* 0x0003e80000100a00 */
[----:B------:R-:W3:Y:S04]  /*54080*/  LDL.LU.64 R100, [R1+0x790] ;  /* 0x0007900001647983 */ /* 0x000ee80000300a00 */
[----:B------:R-:W-:Y:S04]  /*54090*/  STL.64 [R1+0x730], R20 ;  /* 0x0007301401007387 */ /* 0x000fe80000100a00 */
[----:B------:R4:W-:Y:S01]  /*540a0*/  STL.64 [R1+0x738], R22 ;  /* 0x0007381601007387 */ /* 0x0009e20000100a00 */
[-C--:B-1----:R-:W-:Y:S03]  /*540b0*/  HMMA.1688.F32.TF32 R32, R156, R24.reuse, R108 ;  /* 0x000000189c20723c */ /* 0x082fe6000008106c */
[----:B------:R-:W3:Y:S04]  /*540c0*/  LDL.LU.64 R102, [R1+0x798] ;  /* 0x0007980001667983 */ /* 0x000ee80000300a00 */
[----:B------:R-:W-:Y:S01]  /*540d0*/  LDSM.16.M88.4 R36, [R252+0x5000] ;  /* 0x00500000fc24783b */ /* 0x000fe20000000200 */
[-C--:B----4-:R-:W-:Y:S03]  /*540e0*/  HMMA.1688.F32.TF32 R20, R160, R24.reuse, R96 ;  /* 0x00000018a014723c */ /* 0x090fe60000081060 */
[----:B------:R-:W-:Y:S04]  /*540f0*/  LDSM.16.M88.4 R108, [R252+0x17000] ;  /* 0x01700000fc6c783b */ /* 0x000fe80000000200 */
[----:B------:R-:W-:Y:S04]  /*54100*/  LDSM.16.M88.4 R124, [R252+0x1b000] ;  /* 0x01b00000fc7c783b */ /* 0x000fe80000000200 */
[----:B------:R-:W-:Y:S01]  /*54110*/  LDSM.16.M88.4 R136, [R252+0x1e000] ;  /* 0x01e00000fc88783b */ /* 0x000fe20000000200 */
[-C--:B--2---:R-:W-:Y:S03]  /*54120*/  HMMA.1688.F32.TF32 R16, R148, R24.reuse, R132 ;  /* 0x000000189410723c */ /* 0x084fe60000081084 */
[----:B------:R-:W-:Y:S11]  /*54130*/  LDSM.16.M88.4 R132, [R252+0x1d000] ;  /* 0x01d00000fc84783b */ /* 0x000ff60000000200 */
[----:B------:R-:W-:Y:S09]  /*54140*/  @!UPT UIADD3 URZ, URZ, URZ, URZ ;  /* 0x0000003f3f3ff290 */ /* 0x000ff2000fffe03f */
[----:B------:R-:W-:Y:S04]  /*54150*/  STL.64 [R1+0x1470], R16 ;  /* 0x0014701001007387 */ /* 0x000fe80000100a00 */
[----:B------:R1:W-:Y:S02]  /*54160*/  STL.64 [R1+0x1478], R18 ;  /* 0x0014781201007387 */ /* 0x0003e40000100a00 */
[-C--:B-1----:R-:W-:Y:S02]  /*54170*/  HMMA.1688.F32.TF32 R16, R240, R24.reuse, R84 ;  /* 0x00000018f010723c */ /* 0x082fe40000081054 */
[----:B------:R-:W-:Y:S04]  /*54180*/  STL.64 [R1+0x710], R32 ;  /* 0x0007102001007387 */ /* 0x000fe80000100a00 */
[----:B------:R-:W-:Y:S04]  /*54190*/  STL.64 [R1+0x718], R34 ;  /* 0x0007182201007387 */ /* 0x000fe80000100a00 */
[----:B------:R-:W2:Y:S04]  /*541a0*/  LDL.LU.64 R92, [R1+0x220] ;  /* 0x00022000015c7983 */ /* 0x000ea80000300a00 */
[----:B------:R-:W-:Y:S04]  /*541b0*/  STL.64 [R1+0x1520], R20 ;  /* 0x0015201401007387 */ /* 0x000fe80000100a00 */
[----:B------:R-:W-:Y:S04]  /*541c0*/  STL.64 [R1+0x1528], R22 ;  /* 0x0015281601007387 */ /* 0x000fe80000100a00 */
[----:B------:R-:W2:Y:S04]  /*541d0*/  LDL.LU.64 R94, [R1+0x228] ;  /* 0x00022800015e7983 */ /* 0x000ea80000300a00 */
[----:B------:R-:W-:Y:S04]  /*541e0*/  STL.64 [R1+0x720], R16 ;  /* 0x0007201001007387 */ /* 0x000fe80000100a00 */
[----:B------:R1:W-:Y:S04]  /*541f0*/  STL.64 [R1+0x728], R18 ;  /* 0x0007281201007387 */ /* 0x0003e80000100a00 */
[----:B------:R-:W4:Y:S04]  /*54200*/  LDL.LU.64 R88, [R1+0x90] ;  /* 0x0000900001587983 */ /* 0x000f280000300a00 */
[----:B------:R-:W4:Y:S01]  /*54210*/  LDL.LU.64 R90, [R1+0x98] ;  /* 0x00009800015a7983 */ /* 0x000f220000300a00 */
[-C--:B-1----:R-:W-:Y:S03]  /*54220*/  HMMA.1688.F32.TF32 R16, R4, R24.reuse, R40 ;  /* 0x000000180410723c */ /* 0x082fe60000081028 */
[----:B------:R-:W-:Y:S04]  /*54230*/  LDSM.16.M88.4 R32, [R252+0x4000] ;  /* 0x00400000fc20783b */ /* 0x000fe80000000200 */
[----:B------:R-:W-:Y:S11]  /*54240*/  LDSM.16.M88.4 R40, [R252+0x6000] ;  /* 0x00600000fc28783b */ /* 0x000ff60000000200 */
[----:B------:R-:W-:Y:S05]  /*54250*/  @!UPT UIADD3 URZ, URZ, URZ, URZ ;  /* 0x0000003f3f3ff290 */ /* 0x000fea000fffe03f */
[----:B------:R-:W-:Y:S04]  /*54260*/  STL.64 [R1+0x15d0], R16 ;  /* 0x0015d01001007387 */ /* 0x000fe80000100a00 */
[----:B------:R1:W-:Y:S04]  /*54270*/  STL.64 [R1+0x15d8], R18 ;  /* 0x0015d81201007387 */ /* 0x0003e80000100a00 */
[----:B------:R-:W4:Y:S04]  /*54280*/  LDL.LU.64 R20, [R1+0x50] ;  /* 0x0000500001147983 */ /* 0x000f280000300a00 */
[----:B------:R-:W4:Y:S01]  /*54290*/  LDL.LU.64 R22, [R1+0x58] ;  /* 0x0000580001167983 */ /* 0x000f220000300a00 */
[-C--:B-1----:R-:W-:Y:S03]  /*542a0*/  HMMA.1688.F32.TF32 R16, R8, R24.reuse, R28 ;  /* 0x000000180810723c */ /* 0x082fe6000008101c */
[----:B------:R-:W1:Y:S11]  /*542b0*/  LDSM.16.M88.4 R28, [R252+0x3000] ;  /* 0x00300000fc1c783b */ /* 0x000e760000000200 */
[----:B------:R-:W-:Y:S09]  /*542c0*/  @!UPT UIADD3 URZ, URZ, URZ, URZ ;  /* 0x0000003f3f3ff290 */ /* 0x000ff2000fffe03f */
[----:B------:R1:W-:Y:S04]  /*542d0*/  STL.64 [R1+0x8a0], R16 ;  /* 0x0008a01001007387 */ /* 0x0003e80000100a00 */
[----:B------:R1:W-:Y:S04]  /*542e0*/  STL.64 [R1+0x8a8], R18 ;  /* 0x0008a81201007387 */ /* 0x0003e80000100a00 */
[----:B-1----:R-:W4:Y:S04]  /*542f0*/  LDL.LU.64 R16, [R1+0x10] ;  /* 0x0000100001107983 */ /* 0x002f280000300a00 */
[----:B------:R-:W4:Y:S01]  /*54300*/  LDL.LU.64 R18, [R1+0x18] ;  /* 0x0000180001127983 */ /* 0x000f220000300a00 */
[----:B------:R-:W-:Y:S03]  /*54310*/  HMMA.1688.F32.TF32 R24, R12, R24, R128 ;  /* 0x000000180c18723c */ /* 0x000fe60000081080 */
[----:B------:R-:W-:Y:S11]  /*54320*/  LDSM.16.M88.4 R128, [R252+0x1c000] ;  /* 0x01c00000fc80783b */ /* 0x000ff60000000200 */
[----:B------:R-:W-:Y:S09]  /*54330*/  @!UPT UIADD3 URZ, URZ, URZ, URZ ;  /* 0x0000003f3f3ff290 */ /* 0x000ff2000fffe03f */
[----:B------:R-:W-:Y:S04]  /*54340*/  STL.64 [R1+0x1640], R24 ;  /* 0x0016401801007387 */ /* 0x000fe80000100a00 */
[----:B------:R1:W-:Y:S04]  /*54350*/  STL.64 [R1+0x1648], R26 ;  /* 0x0016481a01007387 */ /* 0x0003e80000100a00 */
[----:B------:R-:W4:Y:S04]  /*54360*/  LDL.LU.64 R80, [R1+0x910] ;  /* 0x0009100001507983 */ /* 0x000f280000300a00 */
[----:B------:R-:W4:Y:S04]  /*54370*/  LDL.LU.64 R82, [R1+0x918] ;  /* 0x0009180001527983 */ /* 0x000f280000300a00 */
[----:B------:R-:W4:Y:S04]  /*54380*/  LDL.LU.64 R76, [R1+0x210] ;  /* 0x00021000014c7983 */ /* 0x000f280000300a00 */
[----:B------:R-:W4:Y:S04]  /*54390*/  LDL.LU.64 R78, [R1+0x218] ;  /* 0x00021800014e7983 */ /* 0x000f280000300a00 */
[----:B------:R-:W-:Y:S01]  /*543a0*/  STL [R1+0x4d24], R30 ;  /* 0x004d241e01007387 */ /* 0x000fe20000100800 */
[----:B---3--:R-:W-:Y:S03]  /*543b0*/  HMMA.1688.F32.TF32 R84, R144, R28, R100 ;  /* 0x0000001c9054723c */ /* 0x008fe60000081064 */
[----:B------:R-:W-:Y:S04]  /*543c0*/  STL [R1+0x4d20], R31 ;  /* 0x004d201f01007387 */ /* 0x000fe80000100800 */
[----:B------:R-:W-:Y:S04]  /*543d0*/  STL [R1+0x4d2c], R34 ;  /* 0x004d2c2201007387 */ /* 0x000fe80000100800 */
[----:B------:R-:W-:Y:S04]  /*543e0*/  STL [R1+0x4d28], R35 ;  /* 0x004d282301007387 */ /* 0x000fe80000100800 */
[----:B------:R-:W-:Y:S04]  /*543f0*/  STL [R1+0x4d34], R38 ;  /* 0x004d342601007387 */ /* 0x000fe80000100800 */
[----:B------:R-:W-:Y:S04]  /*54400*/  STL [R1+0x4d30], R39 ;  /* 0x004d302701007387 */ /* 0x000fe80000100800 */
[----:B------:R-:W-:Y:S01]  /*54410*/  STL [R1+0x4d3c], R42 ;  /* 0x004d3c2a01007387 */ /* 0x000fe20000100800 */
[----:B-1----:R-:W-:-:S02]  /*54420*/  IMAD.MOV.U32 R27, RZ, RZ, R87 ;  /* 0x000000ffff1b7224 */ /* 0x002fc400078e0057 */
[----:B------:R-:W-:Y:S01]  /*54430*/  IMAD.MOV.U32 R26, RZ, RZ, R86 ;  /* 0x000000ffff1a7224 */ /* 0x000fe200078e0056 */
[----:B------:R-:W-:Y:S04]  /*54440*/  STL [R1+0x4d38], R43 ;  /* 0x004d382b01007387 */ /* 0x000fe80000100800 */
[----:B------:R1:W-:Y:S04]  /*54450*/  STL.64 [R1+0x6a0], R84 ;  /* 0x0006a05401007387 */ /* 0x0003e80000100a00 */
[----:B------:R-:W-:Y:S04]  /*54460*/  STL [R1+0x4d44], R27 ;  /* 0x004d441b01007387 */ /* 0x000fe80000100800 */
[----:B------:R2:W-:Y:S04]  /*54470*/  STL [R1+0x4d40], R26 ;  /* 0x004d401a01007387 */ /* 0x0005e80000100800 */
[----:B-1----:R-:W3:Y:S04]  /*54480*/  LDL.LU.64 R84, [R1+0x80] ;  /* 0x0000800001547983 */ /* 0x002ee80000300a00 */
[----:B------:R-:W3:Y:S01]  /*54490*/  LDL.LU.64 R86, [R1+0x88] ;  /* 0x0000880001567983 */ /* 0x000ee20000300a00 */
[-C--:B--2---:R-:W-:Y:S08]  /*544a0*/  HMMA.1688.F32.TF32 R24, R148, R28.reuse, R92 ;  /* 0x0000001c9418723c */ /* 0x084ff0000008105c */
[-C--:B----4-:R-:W-:Y:S11]  /*544b0*/  HMMA.1688.F32.TF32 R88, R156, R28.reuse, R88 ;  /* 0x0000001c9c58723c */ /* 0x090ff60000081058 */
[----:B------:R-:W-:Y:S04]  /*544c0*/  @!UPT UIADD3 URZ, URZ, URZ, URZ ;  /* 0x0000003f3f3ff290 */ /* 0x000fe8000fffe03f */
[----:B------:R1:W-:Y:S04]  /*544d0*/  STL.64 [R1+0xcf0], R24 ;  /* 0x000cf01801007387 */ /* 0x0003e80000100a00 */
[----:B------:R2:W-:Y:S04]  /*544e0*/  STL.64 [R1+0xcf8], R26 ;  /* 0x000cf81a01007387 */ /* 0x0005e80000100a00 */
[----:B-1----:R-:W4:Y:S04]  /*544f0*/  LDL.LU.64 R24, [R1+0x40] ;  /* 0x0000400001187983 */ /* 0x002f280000300a00 */
[----:B--2---:R-:W4:Y:S04]  /*54500*/  LDL.LU.64 R26, [R1+0x48] ;  /* 0x00004800011a7983 */ /* 0x004f280000300a00 */
[----:B------:R-:W-:Y:S04]  /*54510*/  STL.64 [R1+0x680], R88 ;  /* 0x0006805801007387 */ /* 0x000fe80000100a00 */
[----:B------:R1:W-:Y:S02]  /*54520*/  STL.64 [R1+0x688], R90 ;  /* 0x0006885a01007387 */ /* 0x0003e40000100a00 */
[-C--:B-1----:R-:W-:Y:S02]  /*54530*/  HMMA.1688.F32.TF32 R88, R160, R28.reuse, R20 ;  /* 0x0000001ca058723c */ /* 0x082fe40000081014 */
[----:B------:R-:W4:Y:S04]  /*54540*/  LDL.LU.64 R20, [R1] ;  /* 0x0000000001147983 */ /* 0x000f280000300a00 */
[----:B------:R-:W4:Y:S02]  /*54550*/  LDL.LU.64 R22, [R1+0x8] ;  /* 0x0000080001167983 */ /* 0x000f240000300a00 */
[-C--:B------:R-:W-:Y:S11]  /*54560*/  HMMA.1688.F32.TF32 R92, R240, R28.reuse, R16 ;  /* 0x0000001cf05c723c */ /* 0x080ff60000081010 */
[----:B------:R-:W-:Y:S04]  /*54570*/  @!UPT UIADD3 URZ, URZ, URZ, URZ ;  /* 0x0000003f3f3ff290 */ /* 0x000fe8000fffe03f */
[----:B------:R-:W-:Y:S04]  /*54580*/  STL.64 [R1+0x1500], R88 ;  /* 0x0015005801007387 */ /* 0x000fe80000100a00 */
[----:B------:R1:W-:Y:S04]  /*54590*/  STL.64 [R1+0x1508], R90 ;  /* 0x0015085a01007387 */ /* 0x0003e80000100a00 */
[----:B------:R-:W4:Y:S04]  /*545a0*/  LDL.LU.64 R16, [R1+0x970] ;  /* 0x0009700001107983 */ /* 0x000f280000300a00 */
[----:B------:R-:W-:Y:S04]  /*545b0*/  STL.64 [R1+0x6b0], R92 ;  /* 0x0006b05c01007387 */ /* 0x000fe80000100a00 */
[----:B------:R-:W-:Y:S04]  /*545c0*/  STL.64 [R1+0x6b8], R94 ;  /* 0x0006b85e01007387 */ /* 0x000fe80000100a00 */
[----:B------:R-:W4:Y:S01]  /*545d0*/  LDL.LU.64 R18, [R1+0x978] ;  /* 0x0009780001127983 */ /* 0x000f220000300a00 */
[----:B-1----:R-:W-:Y:S08]  /*545e0*/  HMMA.1688.F32.TF32 R88, R4, R28, R236 ;  /* 0x0000001c0458723c */ /* 0x002ff000000810ec */
[----:B------:R-:W-:Y:S11]  /*545f0*/  HMMA.1688.F32.TF32 R80, R144, R32, R80 ;  /* 0x000000209050723c */ /* 0x000ff60000081050 */
[----:B------:R-:W-:Y:S04]  /*54600*/  @!UPT UIADD3 URZ, URZ, URZ, URZ ;  /* 0x0000003f3f3ff290 */ /* 0x000fe8000fffe03f */
[----:B------:R-:W-:Y:S04]  /*54610*/  STL.64 [R1+0x15b0], R88 ;  /* 0x0015b05801007387 */ /* 0x000fe80000100a00 */
[----:B------:R1:W-:Y:S02]  /*54620*/  STL.64 [R1+0x15b8], R90 ;  /* 0x0015b85a01007387 */ /* 0x0003e40000100a00 */
[-C--:B-1----:R-:W-:Y:S08]  /*54630*/  HMMA.1688.F32.TF32 R88, R8, R28.reuse, R220 ;  /* 0x0000001c0858723c */ /* 0x082ff000000810dc */
[----:B------:R-:W-:Y:S11]  /*54640*/  HMMA.1688.F32.TF32 R28, R12, R28, R56 ;  /* 0x0000001c0c1c723c */ /* 0x000ff60000081038 */
[----:B------:R-:W-:Y:S04]  /*54650*/  @!UPT UIADD3 URZ, URZ, URZ, URZ ;  /* 0x0000003f3f3ff290 */ /* 0x000fe8000fffe03f */
[----:B------:R-:W-:Y:S04]  /*54660*/  STL.64 [R1+0x780], R88 ;  /* 0x0007805801007387 */ /* 0x000fe80000100a00 */
[----:B------:R-:W-:Y:S04]  /*54670*/  STL.64 [R1+0x788], R90 ;  /* 0x0007885a01007387 */ /* 0x000fe80000100a00 */
[----:B------:R-:W-:Y:S04]  /*54680*/  STL.64 [R1+0x1630], R28 ;  /* 0x0016301c01007387 */ /* 0x000fe80000100a00 */
[----:B------:R1:W-:Y:S02]  /*54690*/  STL.64 [R1+0x1638], R30 ;  /* 0x0016381e01007387 */ /* 0x0003e40000100a00 */
[----:B-1----:R-:W-:-:S02]  /*546a0*/  IMAD.MOV.U32 R31, RZ, RZ, R83 ;  /* 0x000000ffff1f7224 */ /* 0x002fc400078e0053 */
[----:B------:R-:W-:-:S03]  /*546b0*/  IMAD.MOV.U32 R30, RZ, RZ, R82 ;  /* 0x000000ffff1e7224 */ /* 0x000fc600078e0052 */
[----:B------:R-:W-:Y:S04]  /*546c0*/  STL [R1+0x4d54], R31 ;  /* 0x004d541f01007387 */ /* 0x000fe80000100800 */
[----:B------:R1:W-:Y:S02]  /*546d0*/  STL [R1+0x4d50], R30 ;  /* 0x004d501e01007387 */ /* 0x0003e40000100800 */
[----:B-1----:R-:W-:Y:S01]  /*546e0*/  HMMA.1688.F32.TF32 R28, R148, R32, R76 ;  /* 0x00000020941c723c */ /* 0x002fe2000008104c */
[----:B------:R-:W-:Y:S02]  /*546f0*/  IMAD.MOV.U32 R35, RZ, RZ, R81 ;  /* 0x000000ffff237224 */ /* 0x000fe400078e0051 */
[----:B------:R-:W-:-:S03]  /*54700*/  IMAD.MOV.U32 R34, RZ, RZ, R80 ;  /* 0x000000ffff227224 */ /* 0x000fc600078e0050 */
[----:B------:R-:W-:Y:S04]  /*54710*/  STL [R1+0x4d4c], R35 ;  /* 0x004d4c2301007387 */ /* 0x000fe80000100800 */
[----:B------:R-:W-:Y:S04]  /*54720*/  STL [R1+0x4d48], R34 ;  /* 0x004d482201007387 */ /* 0x000fe80000100800 */
[----:B------:R-:W2:Y:S04]  /*54730*/  LDL.LU.64 R80, [R1+0x230] ;  /* 0x0002300001507983 */ /* 0x000ea80000300a00 */
[----:B------:R-:W2:Y:S05]  /*54740*/  LDL.LU.64 R82, [R1+0x238] ;  /* 0x0002380001527983 */ /* 0x000eaa0000300a00 */
[----:B------:R-:W-:Y:S04]  /*54750*/  STL.64 [R1+0x940], R28 ;  /* 0x0009401c01007387 */ /* 0x000fe80000100a00 */
[----:B------:R3:W-:Y:S04]  /*54760*/  STL.64 [R1+0x948], R30 ;  /* 0x0009481e01007387 */ /* 0x0007e80000100a00 */
[----:B------:R-:W2:Y:S04]  /*54770*/  LDL.LU.64 R76, [R1+0x70] ;  /* 0x00007000014c7983 */ /* 0x000ea80000300a00 */
[----:B------:R-:W2:Y:S01]  /*54780*/  LDL.LU.64 R78, [R1+0x78] ;  /* 0x00007800014e7983 */ /* 0x000ea20000300a00 */
[-C--:B---3--:R-:W-:Y:S11]  /*54790*/  HMMA.1688.F32.TF32 R28, R156, R32.reuse, R84 ;  /* 0x000000209c1c723c */ /* 0x088ff60000081054 */
[----:B------:R-:W-:Y:S11]  /*547a0*/  @!UPT UIADD3 URZ, URZ, URZ, URZ ;  /* 0x0000003f3f3ff290 */ /* 0x000ff6000fffe03f */
[----:B------:R-:W-:Y:S01]  /*547b0*/  @!UPT UIADD3 URZ, URZ, URZ, URZ ;  /* 0x0000003f3f3ff290 */ /* 0x000fe2000fffe03f */
[----:B------:R-:W-:Y:S04]  /*547c0*/  STL.64 [R1+0x580], R28 ;  /* 0x0005801c01007387 */ /* 0x000fe80000100a00 */
[----:B------:R1:W-:Y:S04]  /*547d0*/  STL.64 [R1+0x588], R30 ;  /* 0x0005881e01007387 */ /* 0x0003e80000100a00 */
[----:B------:R-:W3:Y:S01]  /*547e0*/  LDL.LU.64 R56, [R1+0x30] ;  /* 0x0000300001387983 */ /* 0x000ee20000300a00 */
[-C--:B-1----:R-:W-:Y:S08]  /*547f0*/  HMMA.1688.F32.TF32 R28, R4, R32.reuse, R232 ;  /* 0x00000020041c723c */ /* 0x082ff000000810e8 */
[-C--:B----4-:R-:W-:Y:S08]  /*54800*/  HMMA.1688.F32.TF32 R24, R160, R32.reuse, R24 ;  /* 0x00000020a018723c */ /* 0x090ff00000081018 */
[-C--:B------:R-:W-:Y:S11]  /*54810*/  HMMA.1688.F32.TF32 R20, R240, R32.reuse, R20 ;  /* 0x00000020f014723c */ /* 0x080ff60000081014 */
[----:B------:R-:W-:Y:S04]  /*54820*/  @!UPT UIADD3 URZ, URZ, URZ, URZ ;  /* 0x0000003f3f3ff290 */ /* 0x000fe8000fffe03f */
[----:B------:R1:W-:Y:S04]  /*54830*/  STL.64 [R1+0x14e0], R24 ;  /* 0x0014e01801007387 */ /* 0x0003e80000100a00 */
[----:B------:R-:W-:Y:S04]  /*54840*/  STL.64 [R1+0x14e8], R26 ;  /* 0x0014e81a01007387 */ /* 0x000fe80000100a00 */
[----:B------:R-:W3:Y:S04]  /*54850*/  LDL.LU.64 R58, [R1+0x38] ;  /* 0x00003800013a7983 */ /* 0x000ee80000300a00 */
[----:B------:R-:W-:Y:S04]  /*54860*/  STL.64 [R1+0x5e0], R20 ;  /* 0x0005e01401007387 */ /* 0x000fe80000100a00 */
[----:B------:R4:W-:Y:S04]  /*54870*/  STL.64 [R1+0x5e8], R22 ;  /* 0x0005e81601007387 */ /* 0x0009e80000100a00 */
[----:B-1----:R-:W3:Y:S01]  /*54880*/  LDL.LU.64 R24, [R1+0xed0] ;  /* 0x000ed00001187983 */ /* 0x002ee20000300a00 */
[-C--:B----4-:R-:W-:Y:S03]  /*54890*/  HMMA.1688.F32.TF32 R20, R8, R32.reuse, R216 ;  /* 0x000000200814723c */ /* 0x090fe600000810d8 */
[----:B------:R-:W-:Y:S04]  /*548a0*/  STL.64 [R1+0x1590], R28 ;  /* 0x0015901c01007387 */ /* 0x000fe80000100a00 */
[----:B------:R-:W-:Y:S04]  /*548b0*/  STL.64 [R1+0x1598], R30 ;  /* 0x0015981e01007387 */ /* 0x000fe80000100a00 */
[----:B------:R-:W4:Y:S11]  /*548c0*/  LDL.LU.64 R26, [R1+0xed8] ;  /* 0x000ed800011a7983 */ /* 0x000f360000300a00 */
[----:B------:R-:W-:Y:S01]  /*548d0*/  @!UPT UIADD3 URZ, URZ, URZ, URZ ;  /* 0x0000003f3f3ff290 */ /* 0x000fe2000fffe03f */
[----:B------:R-:W-:Y:S04]  /*548e0*/  STL.64 [R1+0x700], R20 ;  /* 0x0007001401007387 */ /* 0x000fe80000100a00 */
[----:B------:R1:W-:Y:S02]  /*548f0*/  STL.64 [R1+0x708], R22 ;  /* 0x0007081601007387 */ /* 0x0003e40000100a00 */
[----:B-1----:R-:W-:Y:S08]  /*54900*/  HMMA.1688.F32.TF32 R20, R12, R32, R52 ;  /* 0x000000200c14723c */ /* 0x002ff00000081034 */
[----:B------:R-:W-:Y:S11]  /*54910*/  HMMA.1688.F32.TF32 R16, R144, R36, R16 ;  /* 0x000000249010723c */ /* 0x000ff60000081010 */
[----:B------:R-:W-:Y:S05]  /*54920*/  @!UPT UIADD3 URZ, URZ, URZ, URZ ;  /* 0x0000003f3f3ff290 */ /* 0x000fea000fffe03f */
[----:B------:R-:W-:Y:S01]  /*54930*/  IMAD.MOV.U32 R32, RZ, RZ, R23 ;  /* 0x000000ffff207224 */ /* 0x000fe200078e0017 */
[----:B------:R-:W-:Y:S01]  /*54940*/  MOV R33, R22 ;  /* 0x0000001600217202 */ /* 0x000fe20000000f00 */
[----:B------:R1:W-:Y:S04]  /*54950*/  STL.64 [R1+0x1620], R20 ;  /* 0x0016201401007387 */ /* 0x0003e80000100a00 */
[----:B------:R-:W-:Y:S04]  /*54960*/  STL [R1+0x49a8], R32 ;  /* 0x0049a82001007387 */ /* 0x000fe80000100800 */
[----:B------:R1:W-:Y:S04]  /*54970*/  STL [R1+0x49a4], R33 ;  /* 0x0049a42101007387 */ /* 0x0003e80000100800 */
[----:B------:R-:W4:Y:S04]  /*54980*/  LDL.LU.64 R28, [R1+0x250] ;  /* 0x00025000011c7983 */ /* 0x000f280000300a00 */
[----:B------:R-:W4:Y:S04]  /*54990*/  LDL.LU.64 R30, [R1+0x258] ;  /* 0x00025800011e7983 */ /* 0x000f280000300a00 */
[----:B-1----:R-:W4:Y:S04]  /*549a0*/  LDL.LU.64 R20, [R1+0x60] ;  /* 0x0000600001147983 */ /* 0x002f280000300a00 */
[----:B------:R-:W4:Y:S01]  /*549b0*/  LDL.LU.64 R22, [R1+0x68] ;  /* 0x0000680001167983 */ /* 0x000f220000300a00 */
[----:B------:R-:W-:-:S02]  /*549c0*/  IMAD.MOV.U32 R42, RZ, RZ, R16 ;  /* 0x000000ffff2a7224 */ /* 0x000fc400078e0010 */
[----:B------:R-:W-:Y:S02]  /*549d0*/  IMAD.MOV.U32 R43, RZ, RZ, R17 ;  /* 0x000000ffff2b7224 */ /* 0x000fe400078e0011 */
[----:B------:R-:W-:Y:S01]  /*549e0*/  IMAD.MOV.U32 R38, RZ, RZ, R18 ;  /* 0x000000ffff267224 */ /* 0x000fe200078e0012 */
[----:B------:R-:W4:Y:S01]  /*549f0*/  LDL.LU.64 R16, [R1+0x20] ;  /* 0x0000200001107983 */ /* 0x000f220000300a00 */
[----:B------:R-:W-:-:S03]  /*54a00*/  IMAD.MOV.U32 R39, RZ, RZ, R19 ;  /* 0x000000ffff277224 */ /* 0x000fc600078e0013 */
[----:B------:R-:W4:Y:S04]  /*54a10*/  LDL.LU.64 R18, [R1+0x28] ;  /* 0x0000280001127983 */ /* 0x000f280000300a00 */
[----:B------:R-:W-:Y:S04]  /*54a20*/  STL [R1+0x4d64], R39 ;  /* 0x004d642701007387 */ /* 0x000fe80000100800 */
[----:B------:R-:W-:Y:S04]  /*54a30*/  STL [R1+0x4d60], R38 ;  /* 0x004d602601007387 */ /* 0x000fe80000100800 */
[----:B------:R-:W-:Y:S04]  /*54a40*/  STL [R1+0x4d5c], R43 ;  /* 0x004d5c2b01007387 */ /* 0x000fe80000100800 */
[----:B------:R-:W-:Y:S01]  /*54a50*/  STL [R1+0x4d58], R42 ;  /* 0x004d582a01007387 */ /* 0x000fe20000100800 */
[-C--:B--2---:R-:W-:Y:S08]  /*54a60*/  HMMA.1688.F32.TF32 R52, R148, R36.reuse, R80 ;  /* 0x000000249434723c */ /* 0x084ff00000081050 */
[-C--:B------:R-:W-:Y:S11]  /*54a70*/  HMMA.1688.F32.TF32 R32, R156, R36.reuse, R76 ;  /* 0x000000249c20723c */ /* 0x080ff6000008104c */
[----:B------:R-:W-:Y:S04]  /*54a80*/  @!UPT UIADD3 URZ, URZ, URZ, URZ ;  /* 0x0000003f3f3ff290 */ /* 0x000fe8000fffe03f */
[----:B------:R-:W-:Y:S04]  /*54a90*/  STL.64 [R1+0x840], R52 ;  /* 0x0008403401007387 */ /* 0x000fe80000100a00 */
[----:B------:R1:W-:Y:S04]  /*54aa0*/  STL.64 [R1+0x848], R54 ;  /* 0x0008483601007387 */ /* 0x0003e80000100a00 */
[----:B------:R3:W-:Y:S01]  /*54ab0*/  STL.64 [R1+0x4e0], R32 ;  /* 0x0004e02001007387 */ /* 0x0007e20000100a00 */
[----:B------:R-:W-:Y:S02]  /*54ac0*/  IMAD.MOV.U32 R2, RZ, RZ, R34 ;  /* 0x000000ffff027224 */ /* 0x000fe400078e0022 */
[----:B------:R-:W-:Y:S01]  /*54ad0*/  IMAD.MOV.U32 R0, RZ, RZ, R35 ;  /* 0x000000ffff007224 */ /* 0x000fe200078e0023 */
[-C--:B-1----:R-:W-:Y:S04]  /*54ae0*/  HMMA.1688.F32.TF32 R52, R4, R36.reuse, R228 ;  /* 0x000000240434723c */ /* 0x082fe800000810e4 */
[----:B------:R-:W-:Y:S04]  /*54af0*/  STL [R1+0x4bfc], R0 ;  /* 0x004bfc0001007387 */ /* 0x000fe80000100800 */
[----:B------:R-:W-:Y:S01]  /*54b00*/  STL [R1+0x4bf8], R2 ;  /* 0x004bf80201007387 */ /* 0x000fe20000100800 */
[-C--:B---3--:R-:W-:Y:S08]  /*54b10*/  HMMA.1688.F32.TF32 R32, R160, R36.reuse, R56 ;  /* 0x00000024a020723c */ /* 0x088ff00000081038 */
[-C--:B------:R-:W-:Y:S11]  /*54b20*/  HMMA.1688.F32.TF32 R56, R240, R36.reuse, R248 ;  /* 0x00000024f038723c */ /* 0x080ff600000810f8 */
[----:B------:R-:W-:Y:S04]  /*54b30*/  @!UPT UIADD3 URZ, URZ, URZ, URZ ;  /* 0x0000003f3f3ff290 */ /* 0x000fe8000fffe03f */
[----:B------:R-:W-:Y:S04]  /*54b40*/  STL.64 [R1+0x14b0], R32 ;  /* 0x0014b02001007387 */ /* 0x000fe80000100a00 */
[----:B------:R1:W-:Y:S04]  /*54b50*/  STL.64 [R1+0x14b8], R34 ;  /* 0x0014b82201007387 */ /* 0x0003e80000100a00 */
[----:B------:R-:W-:Y:S04]  /*54b60*/  STL.64 [R1+0x540], R56 ;  /* 0x0005403801007387 */ /* 0x000fe80000100a00 */
[----:B------:R-:W-:Y:S04]  /*54b70*/  STL.64 [R1+0x548], R58 ;  /* 0x0005483a01007387 */ /* 0x000fe80000100a00 */
[----:B------:R-:W-:Y:S01]  /*54b80*/  STL.64 [R1+0x1560], R52 ;  /* 0x0015603401007387 */ /* 0x000fe20000100a00 */
[-C--:B-1----:R-:W-:Y:S03]  /*54b90*/  HMMA.1688.F32.TF32 R32, R8, R36.reuse, R212 ;  /* 0x000000240820723c */ /* 0x082fe600000810d4 */
[----:B------:R4:W-:Y:S04]  /*54ba0*/  STL.64 [R1+0x1568], R54 ;  /* 0x0015683601007387 */ /* 0x0009e80000100a00 */
[----:B------:R-:W-:Y:S01]  /*54bb0*/  LDSM.16.M88.4 R56, [R252+0xa000] ;  /* 0x00a00000fc38783b */ /* 0x000fe20000000200 */
[----:B------:R-:W-:Y:S03]  /*54bc0*/  HMMA.1688.F32.TF32 R36, R12, R36, R48 ;  /* 0x000000240c24723c */ /* 0x000fe60000081030 */
[----:B------:R-:W-:Y:S05]  /*54bd0*/  LDSM.16.M88.4 R48, [R252+0x8000] ;  /* 0x00800000fc30783b */ /* 0x000fea0000000200 */
[----:B----4-:R-:W-:Y:S07]  /*54be0*/  HMMA.1688.F32.TF32 R52, R144, R40, R24 ;  /* 0x000000289034723c */ /* 0x010fee0000081018 */
[----:B------:R-:W-:Y:S04]  /*54bf0*/  STL.64 [R1+0x630], R32 ;  /* 0x0006302001007387 */ /* 0x000fe80000100a00 */
[----:B------:R1:W-:Y:S04]  /*54c00*/  STL.64 [R1+0x638], R34 ;  /* 0x0006382201007387 */ /* 0x0003e80000100a00 */
[----:B------:R-:W-:Y:S04]  /*54c10*/  STL.64 [R1+0x1600], R36 ;  /* 0x0016002401007387 */ /* 0x000fe80000100a00 */
[----:B------:R-:W-:Y:S05]  /*54c20*/  STL.64 [R1+0x1608], R38 ;  /* 0x0016082601007387 */ /* 0x000fea0000100a00 */
[----:B------:R-:W-:-:S02]  /*54c30*/  IMAD.MOV.U32 R26, RZ, RZ, R55 ;  /* 0x000000ffff1a7224 */ /* 0x000fc400078e0037 */
[----:B------:R-:W-:-:S03]  /*54c40*/  IMAD.MOV.U32 R27, RZ, RZ, R54 ;  /* 0x000000ffff1b7224 */ /* 0x000fc600078e0036 */
[----:B------:R-:W-:Y:S04]  /*54c50*/  STL [R1+0x4d74], R26 ;  /* 0x004d741a01007387 */ /* 0x000fe80000100800 */
[----:B------:R2:W-:Y:S01]  /*54c60*/  STL [R1+0x4d70], R27 ;  /* 0x004d701b01007387 */ /* 0x0005e20000100800 */
[----:B-1----:R-:W-:Y:S01]  /*54c70*/  MOV R34, R53 ;  /* 0x0000003500227202 */ /* 0x002fe20000000f00 */
[----:B------:R-:W-:Y:S02]  /*54c80*/  IMAD.MOV.U32 R35, RZ, RZ, R52 ;  /* 0x000000ffff237224 */ /* 0x000fe400078e0034 */
[----:B------:R-:W-:Y:S01]  /*54c90*/  LDSM.16.M88.4 R52, [R252+0x9000] ;  /* 0x00900000fc34783b */ /* 0x000fe20000000200 */
[-C--:B--2---:R-:W-:Y:S08]  /*54ca0*/  HMMA.1688.F32.TF32 R24, R148, R40.reuse, R28 ;  /* 0x000000289418723c */ /* 0x084ff0000008101c */
[-C--:B------:R-:W-:Y:S01]  /*54cb0*/  HMMA.1688.F32.TF32 R20, R156, R40.reuse, R20 ;  /* 0x000000289c14723c */ /* 0x080fe20000081014 */
[----:B------:R-:W-:Y:S04]  /*54cc0*/  STL [R1+0x4d6c], R34 ;  /* 0x004d6c2201007387 */ /* 0x000fe80000100800 */
[----:B------:R-:W-:Y:S03]  /*54cd0*/  STL [R1+0x4d68], R35 ;  /* 0x004d682301007387 */ /* 0x000fe60000100800 */
[-C--:B------:R-:W-:Y:S07]  /*54ce0*/  HMMA.1688.F32.TF32 R16, R160, R40.reuse, R16 ;  /* 0x00000028a010723c */ /* 0x080fee0000081010 */
[----:B------:R-:W-:Y:S04]  /*54cf0*/  STL.64 [R1+0x760], R24 ;  /* 0x0007601801007387 */ /* 0x000fe80000100a00 */
[----:B------:R1:W-:Y:S04]  /*54d00*/  STL.64 [R1+0x768], R26 ;  /* 0x0007681a01007387 */ /* 0x0003e80000100a00 */
[----:B------:R-:W-:Y:S04]  /*54d10*/  STL.64 [R1+0x470], R20 ;  /* 0x0004701401007387 */ /* 0x000fe80000100a00 */
[----:B------:R2:W-:Y:S01]  /*54d20*/  STL.64 [R1+0x478], R22 ;  /* 0x0004781601007387 */ /* 0x0005e20000100a00 */
[-C--:B-1----:R-:W-:Y:S08]  /*54d30*/  HMMA.1688.F32.TF32 R24, R240, R40.reuse, R244 ;  /* 0x00000028f018723c */ /* 0x082ff000000810f4 */
[-C--:B--2---:R-:W-:Y:S01]  /*54d40*/  HMMA.1688.F32.TF32 R20, R4, R40.reuse, R224 ;  /* 0x000000280414723c */ /* 0x084fe200000810e0 */
[----:B------:R1:W-:Y:S04]  /*54d50*/  STL.64 [R1+0x1480], R16 ;  /* 0x0014801001007387 */ /* 0x0003e80000100a00 */
[----:B------:R2:W-:Y:S04]  /*54d60*/  STL.64 [R1+0x1488], R18 ;  /* 0x0014881201007387 */ /* 0x0005e80000100a00 */
[----:B-1----:R-:W3:Y:S06]  /*54d70*/  LDL.LU.64 R16, [R1+0xee0] ;  /* 0x000ee00001107983 */ /* 0x002eec0000300a00 */
[----:B------:R-:W-:Y:S04]  /*54d80*/  STL.64 [R1+0x4d0], R24 ;  /* 0x0004d01801007387 */ /* 0x000fe80000100a00 */
[----:B------:R1:W-:Y:S04]  /*54d90*/  STL.64 [R1+0x4d8], R26 ;  /* 0x0004d81a01007387 */ /* 0x0003e80000100a00 */
[----:B--2---:R-:W3:Y:S04]  /*54da0*/  LDL.LU.64 R18, [R1+0xee8] ;  /* 0x000ee80001127983 */ /* 0x004ee80000300a00 */
[----:B------:R-:W-:Y:S01]  /*54db0*/  STL.64 [R1+0x1530], R20 ;  /* 0x0015301401007387 */ /* 0x000fe20000100a00 */
[-C--:B-1----:R-:W-:Y:S03]  /*54dc0*/  HMMA.1688.F32.TF32 R24, R8, R40.reuse, R204 ;  /* 0x000000280818723c */ /* 0x082fe600000810cc */
[----:B------:R1:W-:Y:S05]  /*54dd0*/  STL.64 [R1+0x1538], R22 ;  /* 0x0015381601007387 */ /* 0x0003ea0000100a00 */
[----:B-1----:R-:W-:Y:S01]  /*54de0*/  HMMA.1688.F32.TF32 R20, R12, R40, R44 ;  /* 0x000000280c14723c */ /* 0x002fe2000008102c */
[----:B------:R-:W1:Y:S11]  /*54df0*/  LDSM.16.M88.4 R44, [R252+0x7000] ;  /* 0x00700000fc2c783b */ /* 0x000e760000000200 */
[----:B------:R-:W-:Y:S03]  /*54e00*/  @!UPT UIADD3 URZ, URZ, URZ, URZ ;  /* 0x0000003f3f3ff290 */ /* 0x000fe6000fffe03f */
[----:B------:R2:W-:Y:S04]  /*54e10*/  STL.64 [R1+0x5b0], R24 ;  /* 0x0005b01801007387 */ /* 0x0005e80000100a00 */
[----:B------:R4:W-:Y:S04]  /*54e20*/  STL.64 [R1+0x5b8], R26 ;  /* 0x0005b81a01007387 */ /* 0x0009e80000100a00 */
[----:B------:R-:W-:Y:S04]  /*54e30*/  STL.64 [R1+0x15e0], R20 ;  /* 0x0015e01401007387 */ /* 0x000fe80000100a00 */
[----:B------:R-:W3:Y:S04]  /*54e40*/  LDL.LU.64 R80, [R1+0x260] ;  /* 0x0002600001507983 */ /* 0x000ee80000300a00 */
[----:B------:R-:W3:Y:S04]  /*54e50*/  LDL.LU.64 R82, [R1+0x268] ;  /* 0x0002680001527983 */ /* 0x000ee80000300a00 */
[----:B------:R-:W3:Y:S04]  /*54e60*/  LDL.LU.64 R76, [R1+0x190] ;  /* 0x00019000014c7983 */ /* 0x000ee80000300a00 */
[----:B------:R-:W3:Y:S04]  /*54e70*/  LDL.LU.64 R78, [R1+0x198] ;  /* 0x00019800014e7983 */ /* 0x000ee80000300a00 */
[----:B--2---:R-:W2:Y:S04]  /*54e80*/  LDL.LU.64 R24, [R1+0x160] ;  /* 0x0001600001187983 */ /* 0x004ea80000300a00 */
[----:B----4-:R-:W2:Y:S04]  /*54e90*/  LDL.LU.64 R26, [R1+0x168] ;  /* 0x00016800011a7983 */ /* 0x010ea80000300a00 */
[----:B------:R-:W4:Y:S04]  /*54ea0*/  LDL.LU.64 R96, [R1+0x130] ;  /* 0x0001300001607983 */ /* 0x000f280000300a00 */
[----:B------:R-:W4:Y:S01]  /*54eb0*/  LDL.LU.64 R98, [R1+0x138] ;  /* 0x0001380001627983 */ /* 0x000f220000300a00 */
[----:B------:R-:W-:-:S03]  /*54ec0*/  IMAD.MOV.U32 R36, RZ, RZ, R23 ;  /* 0x000000ffff247224 */ /* 0x000fc600078e0017 */
[----:B------:R-:W2:Y:S01]  /*54ed0*/  LDL.LU.64 R40, [R1+0x100] ;  /* 0x0001000001287983 */ /* 0x000ea20000300a00 */
[----:B------:R-:W-:-:S03]  /*54ee0*/  IMAD.MOV.U32 R37, RZ, RZ, R22 ;  /* 0x000000ffff257224 */ /* 0x000fc600078e0016 */
[----:B------:R-:W2:Y:S04]  /*54ef0*/  LDL.LU.64 R42, [R1+0x108] ;  /* 0x00010800012a7983 */ /* 0x000ea80000300a00 */
[----:B------:R-:W2:Y:S04]  /*54f00*/  LDL.LU.64 R32, [R1+0xd0] ;  /* 0x0000d00001207983 */ /* 0x000ea80000300a00 */
[----:B------:R-:W2:Y:S04]  /*54f10*/  LDL.LU.64 R34, [R1+0xd8] ;  /* 0x0000d80001227983 */ /* 0x000ea80000300a00 */
[----:B------:R-:W2:Y:S04]  /*54f20*/  LDL.LU.64 R28, [R1+0x1040] ;  /* 0x00104000011c7983 */ /* 0x000ea80000300a00 */
[----:B------:R-:W2:Y:S04]  /*54f30*/  LDL.LU.64 R30, [R1+0x1048] ;  /* 0x00104800011e7983 */ /* 0x000ea80000300a00 */
[----:B------:R-:W-:Y:S04]  /*54f40*/  STL [R1+0x49b0], R36 ;  /* 0x0049b02401007387 */ /* 0x000fe80000100800 */
[----:B------:R3:W-:Y:S04]  /*54f50*/  STL [R1+0x49ac], R37 ;  /* 0x0049ac2501007387 */ /* 0x0007e80000100800 */
[----:B-1----:R-:W-:Y:S04]  /*54f60*/  STL [R1+0x4d7c], R46 ;  /* 0x004d7c2e01007387 */ /* 0x002fe80000100800 */
[----:B------:R-:W-:Y:S04]  /*54f70*/  STL [R1+0x4d78], R47 ;  /* 0x004d782f01007387 */ /* 0x000fe80000100800 */
[----:B------:R-:W-:Y:S04]  /*54f80*/  STL [R1+0x4d84], R50 ;  /* 0x004d843201007387 */ /* 0x000fe80000100800 */
[----:B------:R-:W-:Y:S04]  /*54f90*/  STL [R1+0x4d80], R51 ;  /* 0x004d803301007387 */ /* 0x000fe80000100800 */
[----:B------:R-:W-:Y:S04]  /*54fa0*/  STL [R1+0x4d8c], R54 ;  /* 0x004d8c3601007387 */ /* 0x000fe80000100800 */
[----:B------:R-:W-:Y:S04]  /*54fb0*/  STL [R1+0x4d88], R55 ;  /* 0x004d883701007387 */ /* 0x000fe80000100800 */
[----:B------:R-:W4:Y:S04]  /*54fc0*/  LDL.LU.64 R92, [R1+0x270] ;  /* 0x00027000015c7983 */ /* 0x000f280000300a00 */
[----:B------:R-:W4:Y:S04]  /*54fd0*/  LDL.LU.64 R94, [R1+0x278] ;  /* 0x00027800015e7983 */ /* 0x000f280000300a00 */
[----:B------:R-:W4:Y:S04]  /*54fe0*/  LDL.LU.64 R88, [R1+0x180] ;  /* 0x0001800001587983 */ /* 0x000f280000300a00 */
[----:B------:R-:W4:Y:S01]  /*54ff0*/  LDL.LU.64 R90, [R1+0x188] ;  /* 0x00018800015a7983 */ /* 0x000f220000300a00 */
[----:B---3--:R-:W-:Y:S11]  /*55000*/  HMMA.1688.F32.TF32 R84, R144, R44, R16 ;  /* 0x0000002c9054723c */ /* 0x008ff60000081010 */
[----:B------:R-:W-:Y:S11]  /*55010*/  @!UPT UIADD3 URZ, URZ, URZ, URZ ;  /* 0x0000003f3f3ff290 */ /* 0x000ff6000fffe03f */
[----:B------:R-:W-:Y:S02]  /*55020*/  @!UPT UIADD3 URZ, URZ, URZ, URZ ;  /* 0x0000003f3f3ff290 */ /* 0x000fe4000fffe03f */
[----:B------:R-:W-:Y:S02]  /*55030*/  IMAD.MOV.U32 R22, RZ, RZ, R84 ;  /* 0x000000ffff167224 */ /* 0x000fe400078e0054 */
[----:B------:R-:W-:Y:S02]  /*55040*/  IMAD.MOV.U32 R23, RZ, RZ, R85 ;  /* 0x000000ffff177224 */ /* 0x000fe400078e0055 */
[----:B------:R-:W-:Y:S01]  /*55050*/  IMAD.MOV.U32 R18, RZ, RZ, R86 ;  /* 0x000000ffff127224 */ /* 0x000fe200078e0056 */
[----:B------:R-:W3:Y:S01]  /*55060*/  LDL.LU.64 R84, [R1+0x150] ;  /* 0x0001500001547983 */ /* 0x000ee20000300a00 */
[----:B------:R-:W-:-:S03]  /*55070*/  IMAD.MOV.U32 R19, RZ, RZ, R87 ;  /* 0x000000ffff137224 */ /* 0x000fc600078e0057 */
[----:B------:R-:W3:Y:S01]  /*55080*/  LDL.LU.64 R86, [R1+0x158] ;  /* 0x0001580001567983 */ /* 0x000ee20000300a00 */
[-C--:B------:R-:W-:Y:S11]  /*55090*/  HMMA.1688.F32.TF32 R36, R148, R44.reuse, R80 ;  /* 0x0000002c9424723c */ /* 0x080ff60000081050 */
[----:B------:R-:W-:Y:S11]  /*550a0*/  @!UPT UIADD3 URZ, URZ, URZ, URZ ;  /* 0x0000003f3f3ff290 */ /* 0x000ff6000fffe03f */
[----:B------:R-:W-:Y:S01]  /*550b0*/  @!UPT UIADD3 URZ, URZ, URZ, URZ ;  /* 0x0000003f3f3ff290 */ /* 0x000fe2000fffe03f */
[----:B------:R-:W-:Y:S04]  /*550c0*/  STL.64 [R1+0x6f0], R36 ;  /* 0x0006f02401007387 */ /* 0x000fe80000100a00 */
[----:B------:R1:W-:Y:S04]  /*550d0*/  STL.64 [R1+0x6f8], R38 ;  /* 0x0006f82601007387 */ /* 0x0003e80000100a00 */
[----:B------:R-:W3:Y:S04]  /*550e0*/  LDL.LU.64 R80, [R1+0x120] ;  /* 0x0001200001507983 */ /* 0x000ee80000300a00 */
[----:B------:R-:W3:Y:S01]  /*550f0*/  LDL.LU.64 R82, [R1+0x128] ;  /* 0x0001280001527983 */ /* 0x000ee20000300a00 */
[-C--:B-1----:R-:W-:Y:S11]  /*55100*/  HMMA.1688.F32.TF32 R36, R156, R44.reuse, R76 ;  /* 0x0000002c9c24723c */ /* 0x082ff6000008104c */
[----:B------:R-:W-:Y:S11]  /*55110*/  @!UPT UIADD3 URZ, URZ, URZ, URZ ;  /* 0x0000003f3f3ff290 */ /* 0x000ff6000fffe03f */
[----:B------:R-:W-:Y:S01]  /*55120*/  @!UPT UIADD3 URZ, URZ, URZ, URZ ;  /* 0x0000003f3f3ff290 */ /* 0x000fe2000fffe03f */
[----:B------:R-:W-:Y:S04]  /*55130*/  STL.64 [R1+0x430], R36 ;  /* 0x0004302401007387 */ /* 0x000fe80000100a00 */
[----:B------:R1:W-:Y:S04]  /*55140*/  STL.64 [R1+0x438], R38 ;  /* 0x0004382601007387 */ /* 0x0003e80000100a00 */
[----:B------:R-:W3:Y:S04]  /*55150*/  LDL.LU.64 R76, [R1+0xf0] ;  /* 0x0000f000014c7983 */ /* 0x000ee80000300a00 */
[----:B------:R-:W3:Y:S01]  /*55160*/  LDL.LU.64 R78, [R1+0xf8] ;  /* 0x0000f800014e7983 */ /* 0x000ee20000300a00 */
[-C--:B--2---:R-:W-:Y:S08]  /*55170*/  HMMA.1688.F32.TF32 R24, R160, R44.reuse, R24 ;  /* 0x0000002ca018723c */ /* 0x084ff00000081018 */
[-C--:B----4-:R-:W-:Y:S08]  /*55180*/  HMMA.1688.F32.TF32 R96, R240, R44.reuse, R96 ;  /* 0x0000002cf060723c */ /* 0x090ff00000081060 */
[-C--:B-1----:R-:W-:Y:S08]  /*55190*/  HMMA.1688.F32.TF32 R36, R4, R44.reuse, R40 ;  /* 0x0000002c0424723c */ /* 0x082ff00000081028 */
[-C--:B------:R-:W-:Y:S08]  /*551a0*/  HMMA.1688.F32.TF32 R40, R12, R44.reuse, R72 ;  /* 0x0000002c0c28723c */ /* 0x080ff00000081048 */
[----:B------:R-:W-:Y:S08]  /*551b0*/  HMMA.1688.F32.TF32 R32, R8, R44, R32 ;  /* 0x0000002c0820723c */ /* 0x000ff00000081020 */
[----:B------:R-:W-:Y:S01]  /*551c0*/  HMMA.1688.F32.TF32 R44, R144, R48, R28 ;  /* 0x00000030902c723c */ /* 0x000fe2000008101c */
[----:B------:R1:W-:Y:S04]  /*551d0*/  STL.64 [R1+0x1460], R24 ;  /* 0x0014601801007387 */ /* 0x0003e80000100a00 */
[----:B------:R2:W-:Y:S04]  /*551e0*/  STL.64 [R1+0x1468], R26 ;  /* 0x0014681a01007387 */ /* 0x0005e80000100a00 */
[----:B-1----:R-:W4:Y:S04]  /*551f0*/  LDL.LU.64 R24, [R1+0xc0] ;  /* 0x0000c00001187983 */ /* 0x002f280000300a00 */
[----:B--2---:R-:W4:Y:S04]  /*55200*/  LDL.LU.64 R26, [R1+0xc8] ;  /* 0x0000c800011a7983 */ /* 0x004f280000300a00 */
[----:B------:R-:W-:Y:S04]  /*55210*/  STL.64 [R1+0x460], R96 ;  /* 0x0004606001007387 */ /* 0x000fe80000100a00 */
[----:B------:R-:W-:Y:S04]  /*55220*/  STL.64 [R1+0x468], R98 ;  /* 0x0004686201007387 */ /* 0x000fe80000100a00 */
[----:B------:R1:W-:Y:S01]  /*55230*/  STL.64 [R1+0x1510], R36 ;  /* 0x0015102401007387 */ /* 0x0003e20000100a00 */
[----:B------:R-:W-:-:S03]  /*55240*/  IMAD.MOV.U32 R31, RZ, RZ, R46 ;  /* 0x000000ffff1f7224 */ /* 0x000fc600078e002e */
[----:B------:R-:W-:Y:S01]  /*55250*/  STL.64 [R1+0x1518], R38 ;  /* 0x0015182601007387 */ /* 0x000fe20000100a00 */
[----:B------:R-:W-:-:S03]  /*55260*/  IMAD.MOV.U32 R30, RZ, RZ, R47 ;  /* 0x000000ffff1e7224 */ /* 0x000fc600078e002f */
[----:B------:R2:W-:Y:S01]  /*55270*/  STL.64 [R1+0x510], R32 ;  /* 0x0005102001007387 */ /* 0x0005e20000100a00 */
[----:B-1----:R-:W-:-:S03]  /*55280*/  MOV R37, R40 ;  /* 0x0000002800257202 */ /* 0x002fc60000000f00 */
[----:B------:R-:W-:Y:S04]  /*55290*/  STL.64 [R1+0x518], R34 ;  /* 0x0005182201007387 */ /* 0x000fe80000100a00 */
[----:B------:R-:W-:Y:S01]  /*552a0*/  STL [R1+0x15c4], R41 ;  /* 0x0015c42901007387 */ /* 0x000fe20000100800 */
[----:B--2---:R-:W-:Y:S02]  /*552b0*/  IMAD.MOV.U32 R32, RZ, RZ, R42 ;  /* 0x000000ffff207224 */ /* 0x004fe400078e002a */
[----:B------:R-:W-:Y:S02]  /*552c0*/  IMAD.MOV.U32 R33, RZ, RZ, R43 ;  /* 0x000000ffff217224 */ /* 0x000fe400078e002b */
[----:B------:R-:W-:Y:S02]  /*552d0*/  IMAD.MOV.U32 R43, RZ, RZ, R44 ;  /* 0x000000ffff2b7224 */ /* 0x000fe400078e002c */
[----:B------:R-:W-:-:S02]  /*552e0*/  IMAD.MOV.U32 R42, RZ, RZ, R45 ;  /* 0x000000ffff2a7224 */ /* 0x000fc400078e002d */
[-C--:B------:R-:W-:Y:S01]  /*552f0*/  HMMA.1688.F32.TF32 R44, R148, R48.reuse, R92 ;  /* 0x00000030942c723c */ /* 0x080fe2000008105c */
[----:B------:R1:W-:Y:S04]  /*55300*/  STL [R1+0x49bc], R37 ;  /* 0x0049bc2501007387 */ /* 0x0003e80000100800 */
[----:B------:R-:W-:Y:S04]  /*55310*/  STL [R1+0x49b8], R32 ;  /* 0x0049b82001007387 */ /* 0x000fe80000100800 */
[----:B------:R3:W-:Y:S01]  /*55320*/  STL [R1+0x49b4], R33 ;  /* 0x0049b42101007387 */ /* 0x0007e20000100800 */
[-C--:B-1----:R-:W-:Y:S11]  /*55330*/  HMMA.1688.F32.TF32 R36, R156, R48.reuse, R88 ;  /* 0x000000309c24723c */ /* 0x082ff60000081058 */
[----:B------:R-:W-:Y:S02]  /*55340*/  @!UPT UIADD3 URZ, URZ, URZ, URZ ;  /* 0x0000003f3f3ff290 */ /* 0x000fe4000fffe03f */
[----:B------:R-:W-:Y:S04]  /*55350*/  STL.64 [R1+0x670], R44 ;  /* 0x0006702c01007387 */ /* 0x000fe80000100a00 */
[----:B------:R-:W-:Y:S04]  /*55360*/  STL.64 [R1+0x678], R46 ;  /* 0x0006782e01007387 */ /* 0x000fe80000100a00 */
[----:B------:R-:W2:Y:S04]  /*55370*/  LDL.LU.64 R104, [R1+0x1050] ;  /* 0x0010500001687983 */ /* 0x000ea80000300a00 */
[----:B------:R-:W-:Y:S04]  /*55380*/  STL.64 [R1+0x400], R36 ;  /* 0x0004002401007387 */ /* 0x000fe80000100a00 */
[----:B------:R1:W-:Y:S04]  /*55390*/  STL.64 [R1+0x408], R38 ;  /* 0x0004082601007387 */ /* 0x0003e80000100a00 */
[----:B------:R-:W2:Y:S01]  /*553a0*/  LDL.LU.64 R106, [R1+0x1058] ;  /* 0x00105800016a7983 */ /* 0x000ea20000300a00 */
[-C--:B---3--:R-:W-:Y:S11]  /*553b0*/  HMMA.1688.F32.TF32 R32, R160, R48.reuse, R84 ;  /* 0x00000030a020723c */ /* 0x088ff60000081054 */
[----:B------:R-:W-:Y:S11]  /*553c0*/  @!UPT UIADD3 URZ, URZ, URZ, URZ ;  /* 0x0000003f3f3ff290 */ /* 0x000ff6000fffe03f */
[----:B------:R-:W-:Y:S01]  /*553d0*/  @!UPT UIADD3 URZ, URZ, URZ, URZ ;  /* 0x0000003f3f3ff290 */ /* 0x000fe2000fffe03f */
[----:B------:R-:W-:Y:S04]  /*553e0*/  STL.64 [R1+0xa20], R32 ;  /* 0x000a202001007387 */ /* 0x000fe80000100a00 */
[----:B------:R3:W-:Y:S01]  /*553f0*/  STL.64 [R1+0xa28], R34 ;  /* 0x000a282201007387 */ /* 0x0007e20000100a00 */
[-C--:B-1----:R-:W-:Y:S08]  /*55400*/  HMMA.1688.F32.TF32 R36, R240, R48.reuse, R80 ;  /* 0x00000030f024723c */ /* 0x082ff00000081050 */
[-C--:B---3--:R-:W-:Y:S11]  /*55410*/  HMMA.1688.F32.TF32 R32, R4, R48.reuse, R76 ;  /* 0x000000300420723c */ /* 0x088ff6000008104c */
[----:B------:R-:W-:Y:S04]  /*55420*/  @!UPT UIADD3 URZ, URZ, URZ, URZ ;  /* 0x0000003f3f3ff290 */ /* 0x000fe8000fffe03f */
[----:B------:R-:W-:Y:S04]  /*55430*/  STL.64 [R1+0x420], R36 ;  /* 0x0004202401007387 */ /* 0x000fe80000100a00 */
[----:B------:R1:W-:Y:S04]  /*55440*/  STL.64 [R1+0x428], R38 ;  /* 0x0004282601007387 */ /* 0x0003e80000100a00 */
[----:B------:R-:W3:Y:S04]  /*55450*/  LDL.LU.64 R72, [R1+0x290] ;  /* 0x0002900001487983 */ /* 0x000ee80000300a00 */
[----:B------:R-:W-:Y:S04]  /*55460*/  STL.64 [R1+0x14f0], R32 ;  /* 0x0014f02001007387 */ /* 0x000fe80000100a00 */
[----:B------:R-:W-:Y:S04]  /*55470*/  STL.64 [R1+0x14f8], R34 ;  /* 0x0014f82201007387 */ /* 0x000fe80000100a00 */
[----:B------:R-:W3:Y:S01]  /*55480*/  LDL.LU.64 R74, [R1+0x298] ;  /* 0x00029800014a7983 */ /* 0x000ee20000300a00 */
[-C--:B----4-:R-:W-:Y:S08]  /*55490*/  HMMA.1688.F32.TF32 R24, R8, R48.reuse, R24 ;  /* 0x000000300818723c */ /* 0x090ff00000081018 */
[----:B-1----:R-:W-:Y:S11]  /*554a0*/  HMMA.1688.F32.TF32 R36, R12, R48, R68 ;  /* 0x000000300c24723c */ /* 0x002ff60000081044 */
[----:B------:R-:W-:Y:S04]  /*554b0*/  @!UPT UIADD3 URZ, URZ, URZ, URZ ;  /* 0x0000003f3f3ff290 */ /* 0x000fe8000fffe03f */
[----:B------:R1:W-:Y:S04]  /*554c0*/  STL.64 [R1+0x490], R24 ;  /* 0x0004901801007387 */ /* 0x0003e80000100a00 */
[----:B------:R4:W-:Y:S04]  /*554d0*/  STL.64 [R1+0x498], R26 ;  /* 0x0004981a01007387 */ /* 0x0009e80000100a00 */
        /* <DEDUP_REMOVED lines=10> */
[----:B-1----:R-:W3:Y:S04]  /*55580*/  LDL.LU.64 R24, [R1+0x1060] ;  /* 0x0010600001187983 */ /* 0x002ee80000300a00 */
[----:B----4-:R-:W4:Y:S04]  /*55590*/  LDL.LU.64 R26, [R1+0x1068] ;  /* 0x00106800011a7983 */ /* 0x010f280000300a00 */
[----:B------:R-:W4:Y:S01]  /*555a0*/  LDL.LU.64 R84, [R1+0x2e0] ;  /* 0x0002e00001547983 */ /* 0x000f220000300a00 */
[----:B--2---:R-:W-:Y:S03]  /*555b0*/  HMMA.1688.F32.TF32 R48, R144, R52, R104 ;  /* 0x000000349030723c */ /* 0x004fe60000081068 */
[----:B------:R-:W4:Y:S01]  /*555c0*/  LDL.LU.64 R86, [R1+0x2e8] ;  /* 0x0002e80001567983 */ /* 0x000f220000300a00 */
[----:B------:R-:W-:-:S03]  /*555d0*/  IMAD.MOV.U32 R32, RZ, RZ, R36 ;  /* 0x000000ffff207224 */ /* 0x000fc600078e0024 */
[----:B------:R-:W2:Y:S01]  /*555e0*/  LDL.LU.64 R80, [R1+0x1d0] ;  /* 0x0001d00001507983 */ /* 0x000ea20000300a00 */
[----:B------:R-:W-:-:S03]  /*555f0*/  MOV R36, R39 ;  /* 0x0000002700247202 */ /* 0x000fc60000000f00 */
[----:B------:R-:W2:Y:S04]  /*55600*/  LDL.LU.64 R82, [R1+0x1d8] ;  /* 0x0001d80001527983 */ /* 0x000ea80000300a00 */
[----:B------:R-:W2:Y:S04]  /*55610*/  LDL.LU.64 R76, [R1+0x1c0] ;  /* 0x0001c000014c7983 */ /* 0x000ea80000300a00 */
[----:B------:R-:W2:Y:S04]  /*55620*/  LDL.LU.64 R78, [R1+0x1c8] ;  /* 0x0001c800014e7983 */ /* 0x000ea80000300a00 */
[----:B------:R1:W-:Y:S01]  /*55630*/  STL [R1+0x15a8], R38 ;  /* 0x0015a82601007387 */ /* 0x0003e20000100800 */
[----:B------:R-:W-:-:S03]  /*55640*/  IMAD.MOV.U32 R34, RZ, RZ, R48 ;  /* 0x000000ffff227224 */ /* 0x000fc600078e0030 */
[----:B------:R-:W-:Y:S01]  /*55650*/  LDSM.16.M88.4 R104, [R252+0x16000] ;  /* 0x01600000fc68783b */ /* 0x000fe20000000200 */
[----:B------:R-:W-:Y:S02]  /*55660*/  IMAD.MOV.U32 R35, RZ, RZ, R49 ;  /* 0x000000ffff237224 */ /* 0x000fe400078e0031 */
[----:B------:R-:W-:Y:S02]  /*55670*/  IMAD.MOV.U32 R39, RZ, RZ, R50 ;  /* 0x000000ffff277224 */ /* 0x000fe400078e0032 */
[----:B-1----:R-:W-:Y:S02]  /*55680*/  IMAD.MOV.U32 R38, RZ, RZ, R51 ;  /* 0x000000ffff267224 */ /* 0x002fe400078e0033 */
[----:B------:R-:W-:Y:S01]  /*55690*/  IMAD.MOV.U32 R33, RZ, RZ, R37 ;  /* 0x000000ffff217224 */ /* 0x000fe200078e0025 */
[----:B------:R-:W-:Y:S04]  /*556a0*/  STL [R1+0x49c8], R32 ;  /* 0x0049c82001007387 */ /* 0x000fe80000100800 */
[----:B------:R-:W-:Y:S04]  /*556b0*/  STL [R1+0x49c4], R33 ;  /* 0x0049c42101007387 */ /* 0x000fe80000100800 */
[----:B------:R-:W-:Y:S01]  /*556c0*/  STL [R1+0x49c0], R36 ;  /* 0x0049c02401007387 */ /* 0x000fe20000100800 */
[-C--:B---3--:R-:W-:Y:S03]  /*556d0*/  HMMA.1688.F32.TF32 R48, R148, R52.reuse, R72 ;  /* 0x000000349430723c */ /* 0x088fe60000081048 */
[----:B------:R-:W3:Y:S04]  /*556e0*/  LDL.LU.64 R72, [R1+0x1b0] ;  /* 0x0001b00001487983 */ /* 0x000ee80000300a00 */
[----:B------:R-:W3:Y:S11]  /*556f0*/  LDL.LU.64 R74, [R1+0x1b8] ;  /* 0x0001b800014a7983 */ /* 0x000ef60000300a00 */
[----:B------:R-:W-:Y:S05]  /*55700*/  @!UPT UIADD3 URZ, URZ, URZ, URZ ;  /* 0x0000003f3f3ff290 */ /* 0x000fea000fffe03f */
[----:B------:R1:W-:Y:S04]  /*55710*/  STL.64 [R1+0x600], R48 ;  /* 0x0006003001007387 */ /* 0x0003e80000100a00 */
[----:B------:R1:W-:Y:S04]  /*55720*/  STL.64 [R1+0x608], R50 ;  /* 0x0006083201007387 */ /* 0x0003e80000100a00 */
[----:B------:R-:W3:Y:S04]  /*55730*/  LDL.LU.64 R68, [R1+0x1a0] ;  /* 0x0001a00001447983 */ /* 0x000ee80000300a00 */
[----:B------:R-:W3:Y:S04]  /*55740*/  LDL.LU.64 R70, [R1+0x1a8] ;  /* 0x0001a80001467983 */ /* 0x000ee80000300a00 */
[----:B-1----:R-:W3:Y:S04]  /*55750*/  LDL.LU.64 R48, [R1+0xa0] ;  /* 0x0000a00001307983 */ /* 0x002ee80000300a00 */
[----:B------:R-:W3:Y:S01]  /*55760*/  LDL.LU.64 R50, [R1+0xa8] ;  /* 0x0000a80001327983 */ /* 0x000ee20000300a00 */
[-C--:B------:R-:W-:Y:S08]  /*55770*/  HMMA.1688.F32.TF32 R100, R156, R52.reuse, R100 ;  /* 0x000000349c64723c */ /* 0x080ff00000081064 */
[-C--:B------:R-:W-:Y:S08]  /*55780*/  HMMA.1688.F32.TF32 R96, R160, R52.reuse, R96 ;  /* 0x00000034a060723c */ /* 0x080ff00000081060 */
[-C--:B------:R-:W-:Y:S08]  /*55790*/  HMMA.1688.F32.TF32 R92, R240, R52.reuse, R92 ;  /* 0x00000034f05c723c */ /* 0x080ff0000008105c */
[-C--:B------:R-:W-:Y:S08]  /*557a0*/  HMMA.1688.F32.TF32 R88, R4, R52.reuse, R88 ;  /* 0x000000340458723c */ /* 0x080ff00000081058 */
[-C--:B------:R-:W-:Y:S08]  /*557b0*/  HMMA.1688.F32.TF32 R44, R8, R52.reuse, R44 ;  /* 0x00000034082c723c */ /* 0x080ff0000008102c */
[----:B------:R-:W-:Y:S01]  /*557c0*/  HMMA.1688.F32.TF32 R52, R12, R52, R64 ;  /* 0x000000340c34723c */ /* 0x000fe20000081040 */
[----:B------:R-:W-:Y:S04]  /*557d0*/  STL.64 [R1+0x3d0], R100 ;  /* 0x0003d06401007387 */ /* 0x000fe80000100a00 */
[----:B------:R-:W-:Y:S04]  /*557e0*/  STL.64 [R1+0x3d8], R102 ;  /* 0x0003d86601007387 */ /* 0x000fe80000100a00 */
[----:B------:R-:W-:Y:S04]  /*557f0*/  STL.64 [R1+0x970], R96 ;  /* 0x0009706001007387 */ /* 0x000fe80000100a00 */
[----:B------:R-:W-:Y:S04]  /*55800*/  STL.64 [R1+0x978], R98 ;  /* 0x0009786201007387 */ /* 0x000fe80000100a00 */
[----:B------:R-:W-:Y:S01]  /*55810*/  STL.64 [R1+0x3c0], R92 ;  /* 0x0003c05c01007387 */ /* 0x000fe20000100a00 */
[-C--:B----4-:R-:W-:Y:S03]  /*55820*/  HMMA.1688.F32.TF32 R84, R148, R56.reuse, R84 ;  /* 0x000000389454723c */ /* 0x090fe60000081054 */
[----:B------:R-:W-:Y:S04]  /*55830*/  STL.64 [R1+0x3c8], R94 ;  /* 0x0003c85e01007387 */ /* 0x000fe80000100a00 */
[----:B------:R-:W-:Y:S01]  /*55840*/  STL.64 [R1+0x14c0], R88 ;  /* 0x0014c05801007387 */ /* 0x000fe20000100a00 */
[-C--:B--2---:R-:W-:Y:S03]  /*55850*/  HMMA.1688.F32.TF32 R64, R156, R56.reuse, R80 ;  /* 0x000000389c40723c */ /* 0x084fe60000081050 */
[----:B------:R-:W-:Y:S04]  /*55860*/  STL.64 [R1+0x14c8], R90 ;  /* 0x0014c85a01007387 */ /* 0x000fe80000100a00 */
[----:B------:R-:W-:Y:S04]  /*55870*/  STL.64 [R1+0x450], R44 ;  /* 0x0004502c01007387 */ /* 0x000fe80000100a00 */
[----:B------:R-:W-:Y:S04]  /*55880*/  STL.64 [R1+0x458], R46 ;  /* 0x0004582e01007387 */ /* 0x000fe80000100a00 */
[----:B------:R-:W-:Y:S04]  /*55890*/  STL.64 [R1+0x1570], R52 ;  /* 0x0015703401007387 */ /* 0x000fe80000100a00 */
[----:B------:R1:W-:Y:S04]  /*558a0*/  STL.64 [R1+0x1578], R54 ;  /* 0x0015783601007387 */ /* 0x0003e80000100a00 */
[----:B------:R-:W-:Y:S04]  /*558b0*/  LDSM.16.M88.4 R80, [R252+0x10000] ;  /* 0x01000000fc50783b */ /* 0x000fe80000000200 */
[----:B------:R-:W-:Y:S01]  /*558c0*/  LDSM.16.M88.4 R92, [R252+0x13000] ;  /* 0x01300000fc5c783b */ /* 0x000fe20000000200 */
[-C--:B-1----:R-:W-:Y:S03]  /*558d0*/  HMMA.1688.F32.TF32 R52, R160, R56.reuse, R76 ;  /* 0x00000038a034723c */ /* 0x082fe6000008104c */
[----:B------:R-:W-:Y:S04]  /*558e0*/  STL.64 [R1+0x560], R84 ;  /* 0x0005605401007387 */ /* 0x000fe80000100a00 */
[----:B------:R-:W-:Y:S04]  /*558f0*/  STL.64 [R1+0x568], R86 ;  /* 0x0005685601007387 */ /* 0x000fe80000100a00 */
[----:B------:R-:W-:Y:S04]  /*55900*/  STL.64 [R1+0x250], R64 ;  /* 0x0002504001007387 */ /* 0x000fe80000100a00 */
[----:B------:R1:W-:Y:S01]  /*55910*/  STL.64 [R1+0x258], R66 ;  /* 0x0002584201007387 */ /* 0x0003e20000100a00 */
[-C--:B---3--:R-:W-:Y:S07]  /*55920*/  HMMA.1688.F32.TF32 R72, R240, R56.reuse, R72 ;  /* 0x00000038f048723c */ /* 0x088fee0000081048 */
[----:B------:R-:W-:Y:S04]  /*55930*/  STL.64 [R1+0x860], R52 ;  /* 0x0008603401007387 */ /* 0x000fe80000100a00 */
[----:B------:R2:W-:Y:S01]  /*55940*/  STL.64 [R1+0x868], R54 ;  /* 0x0008683601007387 */ /* 0x0005e20000100a00 */
[-C--:B------:R-:W-:Y:S03]  /*55950*/  HMMA.1688.F32.TF32 R88, R144, R56.reuse, R24 ;  /* 0x000000389058723c */ /* 0x080fe60000081018 */
[----:B------:R-:W-:Y:S04]  /*55960*/  LDSM.16.M88.4 R76, [R252+0xf000] ;  /* 0x00f00000fc4c783b */ /* 0x000fe80000000200 */
[----:B------:R-:W-:Y:S04]  /*55970*/  LDSM.16.M88.4 R84, [R252+0x11000] ;  /* 0x01100000fc54783b */ /* 0x000fe80000000200 */
[----:B------:R-:W-:Y:S04]  /*55980*/  LDSM.16.M88.4 R96, [R252+0x14000] ;  /* 0x01400000fc60783b */ /* 0x000fe80000000200 */
[----:B------:R-:W-:Y:S01]  /*55990*/  LDSM.16.M88.4 R100, [R252+0x15000] ;  /* 0x01500000fc64783b */ /* 0x000fe20000000200 */
[-C--:B-1----:R-:W-:Y:S08]  /*559a0*/  HMMA.1688.F32.TF32 R64, R4, R56.reuse, R68 ;  /* 0x000000380440723c */ /* 0x082ff00000081044 */
[-C--:B--2---:R-:W-:Y:S01]  /*559b0*/  HMMA.1688.F32.TF32 R52, R8, R56.reuse, R48 ;  /* 0x000000380834723c */ /* 0x084fe20000081030 */
[----:B------:R-:W-:Y:S04]  /*559c0*/  STL.64 [R1+0x260], R72 ;  /* 0x0002604801007387 */ /* 0x000fe80000100a00 */
[----:B------:R-:W-:Y:S03]  /*559d0*/  LDSM.16.M88.4 R68, [R252+0xd000] ;  /* 0x00d00000fc44783b */ /* 0x000fe60000000200 */
[----:B------:R-:W-:Y:S01]  /*559e0*/  HMMA.1688.F32.TF32 R48, R12, R56, R60 ;  /* 0x000000380c30723c */ /* 0x000fe2000008103c */
[----:B------:R-:W-:Y:S04]  /*559f0*/  STL.64 [R1+0x268], R74 ;  /* 0x0002684a01007387 */ /* 0x000fe80000100a00 */
[----:B------:R-:W-:Y:S04]  /*55a00*/  LDSM.16.M88.4 R72, [R252+0xe000] ;  /* 0x00e00000fc48783b */ /* 0x000fe80000000200 */
[----:B------:R-:W-:Y:S04]  /*55a10*/  STL.64 [R1+0x1490], R64 ;  /* 0x0014904001007387 */ /* 0x000fe80000100a00 */
[----:B------:R-:W-:Y:S04]  /*55a20*/  STL.64 [R1+0x1498], R66 ;  /* 0x0014984201007387 */ /* 0x000fe80000100a00 */
[----:B------:R-:W-:Y:S04]  /*55a30*/  STL.64 [R1+0x3f0], R52 ;  /* 0x0003f03401007387 */ /* 0x000fe80000100a00 */
[----:B------:R-:W-:Y:S03]  /*55a40*/  STL.64 [R1+0x3f8], R54 ;  /* 0x0003f83601007387 */ /* 0x000fe60000100a00 */
[----:B------:R-:W-:Y:S01]  /*55a50*/  MOV R36, R49 ;  /* 0x0000003100247202 */ /* 0x000fe20000000f00 */
[----:B------:R1:W-:Y:S01]  /*55a60*/  STL [R1+0x1540], R48 ;  /* 0x0015403001007387 */ /* 0x0003e20000100800 */
[----:B------:R-:W-:-:S03]  /*55a70*/  IMAD.MOV.U32 R37, RZ, RZ, R50 ;  /* 0x000000ffff257224 */ /* 0x000fc600078e0032 */
[----:B------:R2:W-:Y:S04]  /*55a80*/  STL [R1+0x154c], R51 ;  /* 0x00154c3301007387 */ /* 0x0005e80000100800 */
[----:B------:R-:W3:Y:S04]  /*55a90*/  LDSM.16.M88.4 R64, [R252+0xc000] ;  /* 0x00c00000fc40783b */ /* 0x000ee80000000200 */
[----:B-1----:R-:W4:Y:S04]  /*55aa0*/  LDL.LU.64 R48, [R1+0x1450] ;  /* 0x0014500001307983 */ /* 0x002f280000300a00 */
[----:B--2---:R-:W4:Y:S01]  /*55ab0*/  LDL.LU.64 R50, [R1+0x1458] ;  /* 0x0014580001327983 */ /* 0x004f220000300a00 */
[----:B------:R-:W-:-:S02]  /*55ac0*/  IMAD.MOV.U32 R46, RZ, RZ, R88 ;  /* 0x000000ffff2e7224 */ /* 0x000fc400078e0058 */
[----:B------:R-:W-:Y:S01]  /*55ad0*/  IMAD.MOV.U32 R47, RZ, RZ, R89 ;  /* 0x000000ffff2f7224 */ /* 0x000fe200078e0059 */
[----:B------:R-:W-:Y:S01]  /*55ae0*/  LDSM.16.M88.4 R60, [R252+0xb000] ;  /* 0x00b00000fc3c783b */ /* 0x000fe20000000200 */
[----:B------:R-:W-:Y:S02]  /*55af0*/  IMAD.MOV.U32 R26, RZ, RZ, R90 ;  /* 0x000000ffff1a7224 */ /* 0x000fe400078e005a */
[----:B------:R-:W-:Y:S01]  /*55b00*/  IMAD.MOV.U32 R27, RZ, RZ, R91 ;  /* 0x000000ffff1b7224 */ /* 0x000fe200078e005b */
[----:B------:R-:W2:Y:S04]  /*55b10*/  LDL.LU.64 R176, [R1+0x1440] ;  /* 0x0014400001b07983 */ /* 0x000ea80000300a00 */
[----:B------:R-:W1:Y:S04]  /*55b20*/  LDSM.16.M88.4 R88, [R252+0x12000] ;  /* 0x01200000fc58783b */ /* 0x000e680000000200 */
[----:B------:R-:W2:Y:S04]  /*55b30*/  LDL.LU.64 R178, [R1+0x1448] ;  /* 0x0014480001b27983 */ /* 0x000ea80000300a00 */
[----:B------:R-:W2:Y:S04]  /*55b40*/  LDL.LU.64 R172, [R1+0x1430] ;  /* 0x0014300001ac7983 */ /* 0x000ea80000300a00 */
[----:B------:R-:W2:Y:S04]  /*55b50*/  LDL.LU.64 R174, [R1+0x1438] ;  /* 0x0014380001ae7983 */ /* 0x000ea80000300a00 */
[----:B------:R-:W2:Y:S04]  /*55b60*/  LDL.LU.64 R168, [R1+0x1420] ;  /* 0x0014200001a87983 */ /* 0x000ea80000300a00 */
[----:B------:R-:W2:Y:S04]  /*55b70*/  LDL.LU.64 R170, [R1+0x1428] ;  /* 0x0014280001aa7983 */ /* 0x000ea80000300a00 */
[----:B------:R-:W2:Y:S04]  /*55b80*/  LDL.LU.64 R164, [R1+0x1410] ;  /* 0x0014100001a47983 */ /* 0x000ea80000300a00 */
[----:B------:R-:W2:Y:S04]  /*55b90*/  LDL.LU.64 R166, [R1+0x1418] ;  /* 0x0014180001a67983 */ /* 0x000ea80000300a00 */
[----:B------:R-:W-:Y:S04]  /*55ba0*/  STL [R1+0x49d0], R36 ;  /* 0x0049d02401007387 */ /* 0x000fe80000100800 */
[----:B------:R-:W-:Y:S04]  /*55bb0*/  STL [R1+0x49cc], R37 ;  /* 0x0049cc2501007387 */ /* 0x000fe80000100800 */
[----:B---3--:R-:W-:Y:S04]  /*55bc0*/  STL [R1+0x4c98], R66 ;  /* 0x004c984201007387 */ /* 0x008fe80000100800 */
        /* <DEDUP_REMOVED lines=39> */
[----:B------:R-:W-:Y:S01]  /*55e40*/  STL [R1+0x4380], R252 ;  /* 0x004380fc01007387 */ /* 0x000fe20000100800 */
[----:B----4-:R-:W-:Y:S11]  /*55e50*/  HMMA.1688.F32.TF32 R152, R144, R60, R48 ;  /* 0x0000003c9098723c */ /* 0x010ff60000081030 */
[----:B------:R-:W-:Y:S11]  /*55e60*/  @!UPT UIADD3 URZ, URZ, URZ, URZ ;  /* 0x0000003f3f3ff290 */ /* 0x000ff6000fffe03f */
[----:B------:R-:W-:Y:S02]  /*55e70*/  @!UPT UIADD3 URZ, URZ, URZ, URZ ;  /* 0x0000003f3f3ff290 */ /* 0x000fe4000fffe03f */
[----:B------:R-:W-:Y:S02]  /*55e80*/  IMAD.MOV.U32 R54, RZ, RZ, R152 ;  /* 0x000000ffff367224 */ /* 0x000fe400078e0098 */
[----:B------:R-:W-:Y:S02]  /*55e90*/  IMAD.MOV.U32 R55, RZ, RZ, R153 ;  /* 0x000000ffff377224 */ /* 0x000fe400078e0099 */
[----:B------:R-:W-:Y:S01]  /*55ea0*/  IMAD.MOV.U32 R50, RZ, RZ, R154 ;  /* 0x000000ffff327224 */ /* 0x000fe200078e009a */
[----:B------:R-:W4:Y:S01]  /*55eb0*/  LDL.LU.64 R152, [R1+0x1400] ;  /* 0x0014000001987983 */ /* 0x000f220000300a00 */
[----:B------:R-:W-:-:S03]  /*55ec0*/  IMAD.MOV.U32 R51, RZ, RZ, R155 ;  /* 0x000000ffff337224 */ /* 0x000fc600078e009b */
[----:B------:R-:W4:Y:S01]  /*55ed0*/  LDL.LU.64 R154, [R1+0x1408] ;  /* 0x00140800019a7983 */ /* 0x000f220000300a00 */
[C---:B--2---:R-:W-:Y:S08]  /*55ee0*/  HMMA.1688.F32.TF32 R176, R144.reuse, R64, R176 ;  /* 0x0000004090b0723c */ /* 0x044ff000000810b0 */
[C---:B------:R-:W-:Y:S08]  /*55ef0*/  HMMA.1688.F32.TF32 R168, R144.reuse, R72, R168 ;  /* 0x0000004890a8723c */ /* 0x040ff000000810a8 */
[C---:B------:R-:W-:Y:S08]  /*55f00*/  HMMA.1688.F32.TF32 R172, R144.reuse, R68, R172 ;  /* 0x0000004490ac723c */ /* 0x040ff000000810ac */
[----:B------:R-:W-:Y:S01]  /*55f10*/  HMMA.1688.F32.TF32 R164, R144, R76, R164 ;  /* 0x0000004c90a4723c */ /* 0x000fe200000810a4 */
[----:B------:R-:W-:Y:S04]  /*55f20*/  STL.64 [R1+0x220], R176 ;  /* 0x000220b001007387 */ /* 0x000fe80000100a00 */
[----:B------:R-:W-:Y:S03]  /*55f30*/  STL.64 [R1+0x228], R178 ;  /* 0x000228b201007387 */ /* 0x000fe60000100a00 */
[----:B---3--:R-:W-:Y:S01]  /*55f40*/  MOV R83, R171 ;  /* 0x000000ab00537202 */ /* 0x008fe20000000f00 */
[----:B------:R-:W-:-:S02]  /*55f50*/  IMAD.MOV.U32 R82, RZ, RZ, R170 ;  /* 0x000000ffff527224 */ /* 0x000fc400078e00aa */
[----:B------:R-:W-:Y:S02]  /*55f60*/  IMAD.MOV.U32 R87, RZ, RZ, R169 ;  /* 0x000000ffff577224 */ /* 0x000fe400078e00a9 */
[----:B------:R-:W-:Y:S02]  /*55f70*/  IMAD.MOV.U32 R86, RZ, RZ, R168 ;  /* 0x000000ffff567224 */ /* 0x000fe400078e00a8 */
[----:B------:R1:W-:Y:S04]  /*55f80*/  STL.64 [R1+0x210], R172 ;  /* 0x000210ac01007387 */ /* 0x0003e80000100a00 */
[----:B------:R2:W-:Y:S04]  /*55f90*/  STL.64 [R1+0x218], R174 ;  /* 0x000218ae01007387 */ /* 0x0005e80000100a00 */
[----:B------:R-:W3:Y:S04]  /*55fa0*/  LDL.LU.64 R184, [R1+0x13f0] ;  /* 0x0013f00001b87983 */ /* 0x000ee80000300a00 */
[----:B------:R-:W3:Y:S04]  /*55fb0*/  LDL.LU.64 R186, [R1+0x13f8] ;  /* 0x0013f80001ba7983 */ /* 0x000ee80000300a00 */
[----:B------:R1:W-:Y:S04]  /*55fc0*/  STL [R1+0x4ce4], R83 ;  /* 0x004ce45301007387 */ /* 0x0003e80000100800 */
[----:B------:R1:W-:Y:S01]  /*55fd0*/  STL [R1+0x4ce0], R82 ;  /* 0x004ce05201007387 */ /* 0x0003e20000100800 */
[----:B------:R-:W-:-:S03]  /*55fe0*/  IMAD.MOV.U32 R71, RZ, RZ, R167 ;  /* 0x000000ffff477224 */ /* 0x000fc600078e00a7 */
[----:B------:R1:W-:Y:S01]  /*55ff0*/  STL [R1+0x4cdc], R87 ;  /* 0x004cdc5701007387 */ /* 0x0003e20000100800 */
[----:B------:R-:W-:-:S03]  /*56000*/  IMAD.MOV.U32 R70, RZ, RZ, R166 ;  /* 0x000000ffff467224 */ /* 0x000fc600078e00a6 */
[----:B------:R1:W-:Y:S01]  /*56010*/  STL [R1+0x4cd8], R86 ;  /* 0x004cd85601007387 */ /* 0x0003e20000100800 */
[----:B------:R-:W-:-:S03]  /*56020*/  IMAD.MOV.U32 R75, RZ, RZ, R165 ;  /* 0x000000ffff4b7224 */ /* 0x000fc600078e00a5 */
[----:B------:R-:W3:Y:S01]  /*56030*/  LDL.LU.64 R180, [R1+0x13e0] ;  /* 0x0013e00001b47983 */ /* 0x000ee20000300a00 */
[----:B------:R-:W-:-:S03]  /*56040*/  IMAD.MOV.U32 R67, RZ, RZ, R164 ;  /* 0x000000ffff437224 */ /* 0x000fc600078e00a4 */
[----:B------:R-:W3:Y:S04]  /*56050*/  LDL.LU.64 R182, [R1+0x13e8] ;  /* 0x0013e80001b67983 */ /* 0x000ee80000300a00 */
[----:B-1----:R-:W3:Y:S04]  /*56060*/  LDL.LU.64 R172, [R1+0x13d0] ;  /* 0x0013d00001ac7983 */ /* 0x002ee80000300a00 */
[----:B--2---:R-:W3:Y:S04]  /*56070*/  LDL.LU.64 R174, [R1+0x13d8] ;  /* 0x0013d80001ae7983 */ /* 0x004ee80000300a00 */
[----:B------:R1:W-:Y:S04]  /*56080*/  STL [R1+0x4cf4], R71 ;  /* 0x004cf44701007387 */ /* 0x0003e80000100800 */
[----:B------:R2:W-:Y:S04]  /*56090*/  STL [R1+0x4cf0], R70 ;  /* 0x004cf04601007387 */ /* 0x0005e80000100800 */
[----:B------:R1:W-:Y:S04]  /*560a0*/  STL [R1+0x4cec], R75 ;  /* 0x004cec4b01007387 */ /* 0x0003e80000100800 */
[----:B------:R1:W-:Y:S01]  /*560b0*/  STL [R1+0x4ce8], R67 ;  /* 0x004ce84301007387 */ /* 0x0003e20000100800 */
        /* <DEDUP_REMOVED lines=8> */
[----:B------:R-:W4:Y:S04]  /*56140*/  LDL.LU.64 R154, [R1+0x13c8] ;  /* 0x0013c800019a7983 */ /* 0x000f280000300a00 */
[----:B------:R-:W2:Y:S04]  /*56150*/  LDL.LU.64 R176, [R1+0x13b0] ;  /* 0x0013b00001b07983 */ /* 0x000ea80000300a00 */
[----:B------:R-:W2:Y:S04]  /*56160*/  LDL.LU.64 R178, [R1+0x13b8] ;  /* 0x0013b80001b27983 */ /* 0x000ea80000300a00 */
[----:B------:R-:W2:Y:S04]  /*56170*/  LDL.LU.64 R168, [R1+0x13a0] ;  /* 0x0013a00001a87983 */ /* 0x000ea80000300a00 */
[----:B------:R-:W2:Y:S04]  /*56180*/  LDL.LU.64 R170, [R1+0x13a8] ;  /* 0x0013a80001aa7983 */ /* 0x000ea80000300a00 */
[----:B------:R-:W2:Y:S04]  /*56190*/  LDL.LU.64 R164, [R1+0x1390] ;  /* 0x0013900001a47983 */ /* 0x000ea80000300a00 */
[----:B------:R-:W2:Y:S04]  /*561a0*/  LDL.LU.64 R166, [R1+0x1398] ;  /* 0x0013980001a67983 */ /* 0x000ea80000300a00 */
[----:B------:R-:W-:Y:S01]  /*561b0*/  STL [R1+0x4d04], R66 ;  /* 0x004d044201007387 */ /* 0x000fe20000100800 */
[----:B---3--:R-:W-:Y:S03]  /*561c0*/  HMMA.1688.F32.TF32 R172, R144, R92, R172 ;  /* 0x0000005c90ac723c */ /* 0x008fe600000810ac */
[----:B------:R-:W-:Y:S04]  /*561d0*/  STL [R1+0x4d00], R74 ;  /* 0x004d004a01007387 */ /* 0x000fe80000100800 */
[----:B------:R-:W-:Y:S04]  /*561e0*/  STL [R1+0x4cfc], R79 ;  /* 0x004cfc4f01007387 */ /* 0x000fe80000100800 */
[----:B------:R-:W-:Y:S11]  /*561f0*/  STL [R1+0x4cf8], R78 ;  /* 0x004cf84e01007387 */ /* 0x000ff60000100800 */
[----:B------:R-:W-:Y:S02]  /*56200*/  @!UPT UIADD3 URZ, URZ, URZ, URZ ;  /* 0x0000003f3f3ff290 */ /* 0x000fe4000fffe03f */
[----:B------:R-:W-:Y:S01]  /*56210*/  IMAD.MOV.U32 R83, RZ, RZ, R172 ;  /* 0x000000ffff537224 */ /* 0x000fe200078e00ac */
[----:B------:R-:W-:Y:S01]  /*56220*/  MOV R82, R173 ;  /* 0x000000ad00527202 */ /* 0x000fe20000000f00 */
[----:B------:R-:W-:Y:S01]  /*56230*/  IMAD.MOV.U32 R87, RZ, RZ, R174 ;  /* 0x000000ffff577224 */ /* 0x000fe200078e00ae */
[----:B------:R-:W3:Y:S01]  /*56240*/  LDL.LU.64 R172, [R1+0x1380] ;  /* 0x0013800001ac7983 */ /* 0x000ee20000300a00 */
[----:B------:R-:W-:-:S03]  /*56250*/  IMAD.MOV.U32 R86, RZ, RZ, R175 ;  /* 0x000000ffff567224 */ /* 0x000fc600078e00af */
[----:B------:R-:W3:Y:S01]  /*56260*/  LDL.LU.64 R174, [R1+0x1388] ;  /* 0x0013880001ae7983 */ /* 0x000ee20000300a00 */
[----:B----4-:R-:W-:Y:S11]  /*56270*/  HMMA.1688.F32.TF32 R152, R144, R96, R152 ;  /* 0x000000609098723c */ /* 0x010ff60000081098 */
[----:B------:R-:W-:Y:S11]  /*56280*/  @!UPT UIADD3 URZ, URZ, URZ, URZ ;  /* 0x0000003f3f3ff290 */ /* 0x000ff6000fffe03f */
[----:B------:R-:W-:Y:S02]  /*56290*/  @!UPT UIADD3 URZ, URZ, URZ, URZ ;  /* 0x0000003f3f3ff290 */ /* 0x000fe4000fffe03f */
[----:B-1----:R-:W-:Y:S02]  /*562a0*/  IMAD.MOV.U32 R71, RZ, RZ, R152 ;  /* 0x000000ffff477224 */ /* 0x002fe400078e0098 */
[----:B--2---:R-:W-:Y:S02]  /*562b0*/  IMAD.MOV.U32 R70, RZ, RZ, R153 ;  /* 0x000000ffff467224 */ /* 0x004fe400078e0099 */
[----:B------:R-:W-:Y:S01]  /*562c0*/  IMAD.MOV.U32 R75, RZ, RZ, R154 ;  /* 0x000000ffff4b7224 */ /* 0x000fe200078e009a */
[----:B------:R-:W2:Y:S01]  /*562d0*/  LDL.LU.64 R152, [R1+0x1370] ;  /* 0x0013700001987983 */ /* 0x000ea20000300a00 */
[----:B------:R-:W-:-:S03]  /*562e0*/  IMAD.MOV.U32 R67, RZ, RZ, R155 ;  /* 0x000000ffff437224 */ /* 0x000fc600078e009b */
[----:B------:R-:W2:Y:S01]  /*562f0*/  LDL.LU.64 R154, [R1+0x1378] ;  /* 0x00137800019a7983 */ /* 0x000ea20000300a00 */
[C---:B------:R-:W-:Y:S11]  /*56300*/  HMMA.1688.F32.TF32 R168, R144.reuse, R104, R168 ;  /* 0x0000006890a8723c */ /* 0x040ff600000810a8 */
[----:B------:R-:W-:Y:S11]  /*56310*/  @!UPT UIADD3 URZ, URZ, URZ, URZ ;  /* 0x0000003f3f3ff290 */ /* 0x000ff6000fffe03f */
[----:B------:R-:W-:Y:S01]  /*56320*/  @!UPT UIADD3 URZ, URZ, URZ, URZ ;  /* 0x0000003f3f3ff290 */ /* 0x000fe2000fffe03f */
[----:B------:R1:W-:Y:S04]  /*56330*/  STL.64 [R1+0x180], R168 ;  /* 0x000180a801007387 */ /* 0x0003e80000100a00 */
[----:B------:R4:W-:Y:S04]  /*56340*/  STL.64 [R1+0x188], R170 ;  /* 0x000188aa01007387 */ /* 0x0009e80000100a00 */
[----:B-1----:R-:W2:Y:S04]  /*56350*/  LDL.LU.64 R168, [R1+0x1360] ;  /* 0x0013600001a87983 */ /* 0x002ea80000300a00 */
[----:B----4-:R-:W4:Y:S01]  /*56360*/  LDL.LU.64 R170, [R1+0x1368] ;  /* 0x0013680001aa7983 */ /* 0x010f220000300a00 */
[C---:B------:R-:W-:Y:S08]  /*56370*/  HMMA.1688.F32.TF32 R164, R144.reuse, R108, R164 ;  /* 0x0000006c90a4723c */ /* 0x040ff000000810a4 */
[----:B---3--:R-:W-:Y:S11]  /*56380*/  HMMA.1688.F32.TF32 R172, R144, R112, R172 ;  /* 0x0000007090ac723c */ /* 0x008ff600000810ac */
[----:B------:R-:W-:Y:S05]  /*56390*/  @!UPT UIADD3 URZ, URZ, URZ, URZ ;  /* 0x0000003f3f3ff290 */ /* 0x000fea000fffe03f */
[----:B------:R-:W-:Y:S02]  /*563a0*/  IMAD.MOV.U32 R130, RZ, RZ, R164 ;  /* 0x000000ffff827224 */ /* 0x000fe400078e00a4 */
[----:B------:R-:W-:Y:S02]  /*563b0*/  IMAD.MOV.U32 R131, RZ, RZ, R165 ;  /* 0x000000ffff837224 */ /* 0x000fe400078e00a5 */
[----:B------:R-:W-:Y:S01]  /*563c0*/  IMAD.MOV.U32 R126, RZ, RZ, R166 ;  /* 0x000000ffff7e7224 */ /* 0x000fe200078e00a6 */
[----:B------:R-:W3:Y:S01]  /*563d0*/  LDL.LU.64 R164, [R1+0x1350] ;  /* 0x0013500001a47983 */ /* 0x000ee20000300a00 */
[----:B------:R-:W-:-:S03]  /*563e0*/  IMAD.MOV.U32 R127, RZ, RZ, R167 ;  /* 0x000000ffff7f7224 */ /* 0x000fc600078e00a7 */
[----:B------:R-:W3:Y:S01]  /*563f0*/  LDL.LU.64 R166, [R1+0x1358] ;  /* 0x0013580001a67983 */ /* 0x000ee20000300a00 */
[----:B------:R-:W-:Y:S01]  /*56400*/  MOV R111, R175 ;  /* 0x000000af006f7202 */ /* 0x000fe20000000f00 */
[----:B------:R-:W-:Y:S02]  /*56410*/  IMAD.MOV.U32 R110, RZ, RZ, R174 ;  /* 0x000000ffff6e7224 */ /* 0x000fe400078e00ae */
[----:B------:R-:W-:Y:S01]  /*56420*/  STL [R1+0x4c5c], R127 ;  /* 0x004c5c7f01007387 */ /* 0x000fe20000100800 */
[----:B------:R-:W-:Y:S02]  /*56430*/  IMAD.MOV.U32 R115, RZ, RZ, R173 ;  /* 0x000000ffff737224 */ /* 0x000fe400078e00ad */
[----:B------:R-:W-:Y:S01]  /*56440*/  IMAD.MOV.U32 R114, RZ, RZ, R172 ;  /* 0x000000ffff727224 */ /* 0x000fe200078e00ac */
[----:B------:R-:W-:Y:S04]  /*56450*/  STL [R1+0x4c58], R126 ;  /* 0x004c587e01007387 */ /* 0x000fe80000100800 */
[----:B------:R1:W-:Y:S04]  /*56460*/  STL [R1+0x4c54], R131 ;  /* 0x004c548301007387 */ /* 0x0003e80000100800 */
[----:B------:R1:W-:Y:S04]  /*56470*/  STL [R1+0x4c50], R130 ;  /* 0x004c508201007387 */ /* 0x0003e80000100800 */
[----:B------:R-:W-:Y:S04]  /*56480*/  STL [R1+0x4c6c], R111 ;  /* 0x004c6c6f01007387 */ /* 0x000fe80000100800 */
[----:B------:R-:W-:Y:S04]  /*56490*/  STL [R1+0x4c68], R110 ;  /* 0x004c686e01007387 */ /* 0x000fe80000100800 */
[----:B------:R1:W-:Y:S04]  /*564a0*/  STL [R1+0x4c64], R115 ;  /* 0x004c647301007387 */ /* 0x0003e80000100800 */
[----:B------:R1:W-:Y:S01]  /*564b0*/  STL [R1+0x4c60], R114 ;  /* 0x004c607201007387 */ /* 0x0003e20000100800 */
[----:B--2---:R-:W-:Y:S11]  /*564c0*/  HMMA.1688.F32.TF32 R152, R144, R116, R152 ;  /* 0x000000749098723c */ /* 0x004ff60000081098 */
[----:B------:R-:W-:Y:S11]  /*564d0*/  @!UPT UIADD3 URZ, URZ, URZ, URZ ;  /* 0x0000003f3f3ff290 */ /* 0x000ff6000fffe03f */
[----:B------:R-:W-:Y:S02]  /*564e0*/  @!UPT UIADD3 URZ, URZ, URZ, URZ ;  /* 0x0000003f3f3ff290 */ /* 0x000fe4000fffe03f */
[----:B------:R-:W-:Y:S02]  /*564f0*/  IMAD.MOV.U32 R122, RZ, RZ, R152 ;  /* 0x000000ffff7a7224 */ /* 0x000fe400078e0098 */
[----:B------:R-:W-:Y:S02]  /*56500*/  IMAD.MOV.U32 R123, RZ, RZ, R153 ;  /* 0x000000ffff7b7224 */ /* 0x000fe400078e0099 */
[----:B------:R-:W-:Y:S01]  /*56510*/  IMAD.MOV.U32 R118, RZ, RZ, R154 ;  /* 0x000000ffff767224 */ /* 0x000fe200078e009a */
[----:B------:R-:W2:Y:S01]  /*56520*/  LDL.LU.64 R152, [R1+0x1340] ;  /* 0x0013400001987983 */ /* 0x000ea20000300a00 */
[----:B------:R-:W-:-:S03]  /*56530*/  IMAD.MOV.U32 R119, RZ, RZ, R155 ;  /* 0x000000ffff777224 */ /* 0x000fc600078e009b */
[----:B------:R-:W2:Y:S01]  /*56540*/  LDL.LU.64 R154, [R1+0x1348] ;  /* 0x00134800019a7983 */ /* 0x000ea20000300a00 */
[----:B----4-:R-:W-:Y:S03]  /*56550*/  HMMA.1688.F32.TF32 R168, R144, R120, R168 ;  /* 0x0000007890a8723c */ /* 0x010fe600000810a8 */
[----:B------:R-:W-:Y:S04]  /*56560*/  STL [R1+0x4c7c], R119 ;  /* 0x004c7c7701007387 */ /* 0x000fe80000100800 */
[----:B------:R-:W-:Y:S04]  /*56570*/  STL [R1+0x4c78], R118 ;  /* 0x004c787601007387 */ /* 0x000fe80000100800 */
[----:B------:R-:W-:Y:S04]  /*56580*/  STL [R1+0x4c74], R123 ;  /* 0x004c747b01007387 */ /* 0x000fe80000100800 */
[----:B------:R-:W-:Y:S04]  /*56590*/  STL [R1+0x4c70], R122 ;  /* 0x004c707a01007387 */ /* 0x000fe80000100800 */
[----:B------:R-:W4:Y:S04]  /*565a0*/  LDL.LU.64 R172, [R1+0x1330] ;  /* 0x0013300001ac7983 */ /* 0x000f280000300a00 */
[----:B------:R-:W4:Y:S01]  /*565b0*/  LDL.LU.64 R174, [R1+0x1338] ;  /* 0x0013380001ae7983 */ /* 0x000f220000300a00 */
[----:B------:R-:W-:-:S02]  /*565c0*/  IMAD.MOV.U32 R139, RZ, RZ, R169 ;  /* 0x000000ffff8b7224 */ /* 0x000fc400078e00a9 */
[----:B------:R-:W-:-:S03]  /*565d0*/  IMAD.MOV.U32 R138, RZ, RZ, R168 ;  /* 0x000000ffff8a7224 */ /* 0x000fc600078e00a8 */
[----:B------:R1:W-:Y:S01]  /*565e0*/  STL [R1+0x4c84], R139 ;  /* 0x004c848b01007387 */ /* 0x0003e20000100800 */
[C---:B------:R-:W-:Y:S03]  /*565f0*/  HMMA.1688.F32.TF32 R184, R144.reuse, R84, R184 ;  /* 0x0000005490b8723c */ /* 0x040fe600000810b8 */
[----:B------:R1:W-:Y:S04]  /*56600*/  STL [R1+0x4c80], R138 ;  /* 0x004c808a01007387 */ /* 0x0003e80000100800 */
[----:B------:R-:W4:Y:S01]  /*56610*/  LDL.LU.64 R196, [R1+0x1320] ;  /* 0x0013200001c47983 */ /* 0x000f220000300a00 */
[C---:B------:R-:W-:Y:S03]  /*56620*/  HMMA.1688.F32.TF32 R180, R144.reuse, R88, R180 ;  /* 0x0000005890b4723c */ /* 0x040fe600000810b4 */
[----:B------:R-:W4:Y:S04]  /*56630*/  LDL.LU.64 R198, [R1+0x1328] ;  /* 0x0013280001c67983 */ /* 0x000f280000300a00 */
[----:B------:R-:W4:Y:S04]  /*56640*/  LDL.LU.64 R192, [R1+0x1310] ;  /* 0x0013100001c07983 */ /* 0x000f280000300a00 */
[----:B------:R-:W4:Y:S01]  /*56650*/  LDL.LU.64 R194, [R1+0x1318] ;  /* 0x0013180001c27983 */ /* 0x000f220000300a00 */
[----:B------:R-:W-:Y:S03]  /*56660*/  HMMA.1688.F32.TF32 R176, R144, R100, R176 ;  /* 0x0000006490b0723c */ /* 0x000fe600000810b0 */
[----:B------:R-:W4:Y:S01]  /*56670*/  LDL.LU.64 R188, [R1+0x1300] ;  /* 0x0013000001bc7983 */ /* 0x000f220000300a00 */
[----:B------:R-:W-:Y:S01]  /*56680*/  MOV R94, R184 ;  /* 0x000000b8005e7202 */ /* 0x000fe20000000f00 */
[----:B------:R-:W-:-:S02]  /*56690*/  IMAD.MOV.U32 R95, RZ, RZ, R185 ;  /* 0x000000ffff5f7224 */ /* 0x000fc400078e00b9 */
[----:B------:R-:W4:Y:S01]  /*566a0*/  LDL.LU.64 R190, [R1+0x1308] ;  /* 0x0013080001be7983 */ /* 0x000f220000300a00 */
[----:B------:R-:W-:Y:S02]  /*566b0*/  IMAD.MOV.U32 R90, RZ, RZ, R186 ;  /* 0x000000ffff5a7224 */ /* 0x000fe400078e00ba */
[----:B------:R-:W-:Y:S01]  /*566c0*/  IMAD.MOV.U32 R91, RZ, RZ, R187 ;  /* 0x000000ffff5b7224 */ /* 0x000fe200078e00bb */
[----:B------:R-:W4:Y:S01]  /*566d0*/  LDL.LU.64 R184, [R1+0x12f0] ;  /* 0x0012f00001b87983 */ /* 0x000f220000300a00 */
[----:B------:R-:W-:Y:S02]  /*566e0*/  IMAD.MOV.U32 R102, RZ, RZ, R180 ;  /* 0x000000ffff667224 */ /* 0x000fe400078e00b4 */
[----:B------:R-:W-:Y:S01]  /*566f0*/  IMAD.MOV.U32 R103, RZ, RZ, R181 ;  /* 0x000000ffff677224 */ /* 0x000fe200078e00b5 */
[----:B------:R-:W4:Y:S01]  /*56700*/  LDL.LU.64 R186, [R1+0x12f8] ;  /* 0x0012f80001ba7983 */ /* 0x000f220000300a00 */
[----:B------:R-:W-:Y:S02]  /*56710*/  IMAD.MOV.U32 R98, RZ, RZ, R182 ;  /* 0x000000ffff627224 */ /* 0x000fe400078e00b6 */
[----:B------:R-:W-:Y:S01]  /*56720*/  IMAD.MOV.U32 R99, RZ, RZ, R183 ;  /* 0x000000ffff637224 */ /* 0x000fe200078e00b7 */
[----:B------:R-:W4:Y:S04]  /*56730*/  LDL.LU.64 R180, [R1+0x12e0] ;  /* 0x0012e00001b47983 */ /* 0x000f280000300a00 */
[----:B------:R-:W4:Y:S01]  /*56740*/  LDL.LU.64 R182, [R1+0x12e8] ;  /* 0x0012e80001b67983 */ /* 0x000f220000300a00 */
[----:B------:R-:W-:Y:S01]  /*56750*/  IMAD.MOV.U32 R66, RZ, RZ, R176 ;  /* 0x000000ffff427224 */ /* 0x000fe200078e00b0 */
[----:B------:R-:W-:Y:S01]  /*56760*/  MOV R79, R178 ;  /* 0x000000b2004f7202 */ /* 0x000fe20000000f00 */
[----:B------:R-:W-:-:S02]  /*56770*/  IMAD.MOV.U32 R74, RZ, RZ, R177 ;  /* 0x000000ffff4a7224 */ /* 0x000fc400078e00b1 */
[----:B------:R-:W-:Y:S01]  /*56780*/  IMAD.MOV.U32 R78, RZ, RZ, R179 ;  /* 0x000000ffff4e7224 */ /* 0x000fe200078e00b3 */
[----:B------:R-:W4:Y:S04]  /*56790*/  LDL.LU.64 R176, [R1+0x12d0] ;  /* 0x0012d00001b07983 */ /* 0x000f280000300a00 */
[----:B------:R-:W4:Y:S01]  /*567a0*/  LDL.LU.64 R178, [R1+0x12d8] ;  /* 0x0012d80001b27983 */ /* 0x000f220000300a00 */
[----:B------:R-:W-:Y:S02]  /*567b0*/  IMAD.MOV.U32 R134, RZ, RZ, R170 ;  /* 0x000000ffff867224 */ /* 0x000fe400078e00aa */
[----:B------:R-:W-:Y:S01]  /*567c0*/  IMAD.MOV.U32 R135, RZ, RZ, R171 ;  /* 0x000000ffff877224 */ /* 0x000fe200078e00ab */
[----:B------:R-:W4:Y:S01]  /*567d0*/  LDL.LU.64 R168, [R1+0x12c0] ;  /* 0x0012c00001a87983 */ /* 0x000f220000300a00 */
[----:B---3--:R-:W-:Y:S03]  /*567e0*/  HMMA.1688.F32.TF32 R164, R144, R124, R164 ;  /* 0x0000007c90a4723c */ /* 0x008fe600000810a4 */
[----:B------:R-:W3:Y:S11]  /*567f0*/  LDL.LU.64 R170, [R1+0x12c8] ;  /* 0x0012c80001aa7983 */ /* 0x000ef60000300a00 */
[----:B------:R-:W-:Y:S10]  /*56800*/  @!UPT UIADD3 URZ, URZ, URZ, URZ ;  /* 0x0000003f3f3ff290 */ /* 0x000ff4000fffe03f */
[----:B-1----:R-:W-:Y:S01]  /*56810*/  MOV R131, R164 ;  /* 0x000000a400837202 */ /* 0x002fe20000000f00 */
[----:B------:R-:W-:Y:S02]  /*56820*/  IMAD.MOV.U32 R130, RZ, RZ, R165 ;  /* 0x000000ffff827224 */ /* 0x000fe400078e00a5 */
[----:B------:R-:W-:Y:S01]  /*56830*/  IMAD.MOV.U32 R142, RZ, RZ, R166 ;  /* 0x000000ffff8e7224 */ /* 0x000fe200078e00a6 */
[----:B------:R-:W3:Y:S01]  /*56840*/  LDL.LU.64 R164, [R1+0x12b0] ;  /* 0x0012b00001a47983 */ /* 0x000ee20000300a00 */
[----:B------:R-:W-:-:S03]  /*56850*/  IMAD.MOV.U32 R143, RZ, RZ, R167 ;  /* 0x000000ffff8f7224 */ /* 0x000fc600078e00a7 */
[----:B------:R-:W3:Y:S01]  /*56860*/  LDL.LU.64 R166, [R1+0x12b8] ;  /* 0x0012b80001a67983 */ /* 0x000ee20000300a00 */
        /* <DEDUP_REMOVED lines=9> */
[C---:B----4-:R-:W-:Y:S08]  /*56900*/  HMMA.1688.F32.TF32 R172, R144.reuse, R132, R172 ;  /* 0x0000008490ac723c */ /* 0x050ff000000810ac */
[C---:B------:R-:W-:Y:S08]  /*56910*/  HMMA.1688.F32.TF32 R196, R144.reuse, R136, R196 ;  /* 0x0000008890c4723c */ /* 0x040ff000000810c4 */
[----:B------:R-:W-:Y:S08]  /*56920*/  HMMA.1688.F32.TF32 R144, R144, R140, R192 ;  /* 0x0000008c9090723c */ /* 0x000ff000000810c0 */
[----:B------:R-:W-:Y:S01]  /*56930*/  IMAD.MOV.U32 R115, RZ, RZ, R172 ;  /* 0x000000ffff737224 */ /* 0x000fe200078e00ac */
[----:B------:R-:W-:Y:S01]  /*56940*/  MOV R114, R173 ;  /* 0x000000ad00727202 */ /* 0x000fe20000000f00 */
[----:B------:R-:W-:Y:S01]  /*56950*/  IMAD.MOV.U32 R127, RZ, RZ, R174 ;  /* 0x000000ffff7f7224 */ /* 0x000fe200078e00ae */
[----:B------:R-:W4:Y:S01]  /*56960*/  LDL.LU.64 R172, [R1+0x1290] ;  /* 0x0012900001ac7983 */ /* 0x000f220000300a00 */
[----:B------:R-:W-:-:S03]  /*56970*/  IMAD.MOV.U32 R126, RZ, RZ, R175 ;  /* 0x000000ffff7e7224 */ /* 0x000fc600078e00af */
[----:B------:R-:W4:Y:S01]  /*56980*/  LDL.LU.64 R174, [R1+0x1298] ;  /* 0x0012980001ae7983 */ /* 0x000f220000300a00 */
[----:B------:R-:W-:Y:S08]  /*56990*/  HMMA.1688.F32.TF32 R188, R148, R60, R188 ;  /* 0x0000003c94bc723c */ /* 0x000ff000000810bc */
[----:B------:R-:W-:Y:S01]  /*569a0*/  IMAD.MOV.U32 R139, RZ, RZ, R144 ;  /* 0x000000ffff8b7224 */ /* 0x000fe200078e0090 */
[----:B------:R-:W-:Y:S01]  /*569b0*/  MOV R119, R146 ;  /* 0x0000009200777202 */ /* 0x000fe20000000f00 */
[----:B------:R-:W-:-:S02]  /*569c0*/  IMAD.MOV.U32 R138, RZ, RZ, R145 ;  /* 0x000000ffff8a7224 */ /* 0x000fc400078e0091 */
[----:B------:R-:W-:Y:S02]  /*569d0*/  IMAD.MOV.U32 R118, RZ, RZ, R147 ;  /* 0x000000ffff767224 */ /* 0x000fe400078e0093 */
[C---:B------:R-:W-:Y:S08]  /*569e0*/  HMMA.1688.F32.TF32 R144, R148.reuse, R64, R184 ;  /* 0x000000409490723c */ /* 0x040ff000000810b8 */
[C---:B------:R-:W-:Y:S08]  /*569f0*/  HMMA.1688.F32.TF32 R180, R148.reuse, R68, R180 ;  /* 0x0000004494b4723c */ /* 0x040ff000000810b4 */
[C---:B------:R-:W-:Y:S01]  /*56a00*/  HMMA.1688.F32.TF32 R176, R148.reuse, R72, R176 ;  /* 0x0000004894b0723c */ /* 0x040fe200000810b0 */
[----:B------:R-:W-:Y:S04]  /*56a10*/  STL.64 [R1+0x4c0], R188 ;  /* 0x0004c0bc01007387 */ /* 0x000fe80000100a00 */
[----:B------:R-:W-:Y:S04]  /*56a20*/  STL.64 [R1+0x4c8], R190 ;  /* 0x0004c8be01007387 */ /* 0x000fe80000100a00 */
[----:B------:R-:W-:Y:S04]  /*56a30*/  STL.64 [R1+0x4b0], R144 ;  /* 0x0004b09001007387 */ /* 0x000fe80000100a00 */
[----:B------:R3:W-:Y:S04]  /*56a40*/  STL.64 [R1+0x4b8], R146 ;  /* 0x0004b89201007387 */ /* 0x0007e80000100a00 */
[----:B------:R-:W-:Y:S04]  /*56a50*/  STL.64 [R1+0x4a0], R180 ;  /* 0x0004a0b401007387 */ /* 0x000fe80000100a00 */
[----:B------:R-:W-:Y:S01]  /*56a60*/  STL.64 [R1+0x4a8], R182 ;  /* 0x0004a8b601007387 */ /* 0x000fe20000100a00 */
[C---:B---3--:R-:W-:Y:S03]  /*56a70*/  HMMA.1688.F32.TF32 R144, R148.reuse, R76, R168 ;  /* 0x0000004c9490723c */ /* 0x048fe600000810a8 */
[----:B------:R-:W3:Y:S04]  /*56a80*/  LDL.LU.64 R168, [R1+0x1280] ;  /* 0x0012800001a87983 */ /* 0x000ee80000300a00 */
[----:B------:R-:W-:Y:S04]  /*56a90*/  STL.64 [R1+0x500], R176 ;  /* 0x000500b001007387 */ /* 0x000fe80000100a00 */
[----:B------:R-:W-:Y:S04]  /*56aa0*/  STL.64 [R1+0x508], R178 ;  /* 0x000508b201007387 */ /* 0x000fe80000100a00 */
[----:B------:R-:W3:Y:S08]  /*56ab0*/  LDL.LU.64 R170, [R1+0x1288] ;  /* 0x0012880001aa7983 */ /* 0x000ef00000300a00 */
[----:B------:R-:W-:Y:S04]  /*56ac0*/  STL.64 [R1+0x520], R144 ;  /* 0x0005209001007387 */ /* 0x000fe80000100a00 */
[----:B------:R1:W-:Y:S02]  /*56ad0*/  STL.64 [R1+0x528], R146 ;  /* 0x0005289201007387 */ /* 0x0003e40000100a00 */
[C---:B-1----:R-:W-:Y:S02]  /*56ae0*/  HMMA.1688.F32.TF32 R144, R148.reuse, R80, R164 ;  /* 0x000000509490723c */ /* 0x042fe400000810a4 */
[----:B------:R-:W3:Y:S04]  /*56af0*/  LDL.LU.64 R164, [R1+0x1270] ;  /* 0x0012700001a47983 */ /* 0x000ee80000300a00 */
[----:B------:R-:W3:Y:S11]  /*56b00*/  LDL.LU.64 R166, [R1+0x1278] ;  /* 0x0012780001a67983 */ /* 0x000ef60000300a00 */
[----:B------:R-:W-:Y:S06]  /*56b10*/  @!UPT UIADD3 URZ, URZ, URZ, URZ ;  /* 0x0000003f3f3ff290 */ /* 0x000fec000fffe03f */
[----:B------:R-:W-:Y:S04]  /*56b20*/  STL.64 [R1+0x530], R144 ;  /* 0x0005309001007387 */ /* 0x000fe80000100a00 */
[----:B------:R2:W-:Y:S02]  /*56b30*/  STL.64 [R1+0x538], R146 ;  /* 0x0005389201007387 */ /* 0x0005e40000100a00 */
[C---:B--2---:R-:W-:Y:S02]  /*56b40*/  HMMA.1688.F32.TF32 R144, R148.reuse, R84, R152 ;  /* 0x000000549490723c */ /* 0x044fe40000081098 */
[----:B------:R-:W2:Y:S04]  /*56b50*/  LDL.LU.64 R152, [R1+0x1260] ;  /* 0x0012600001987983 */ /* 0x000ea80000300a00 */
[----:B------:R-:W2:Y:S11]  /*56b60*/  LDL.LU.64 R154, [R1+0x1268] ;  /* 0x00126800019a7983 */ /* 0x000eb60000300a00 */
[----:B------:R-:W-:Y:S06]  /*56b70*/  @!UPT UIADD3 URZ, URZ, URZ, URZ ;  /* 0x0000003f3f3ff290 */ /* 0x000fec000fffe03f */
[----:B------:R-:W-:Y:S04]  /*56b80*/  STL.64 [R1+0x550], R144 ;  /* 0x0005509001007387 */ /* 0x000fe80000100a00 */
[----:B------:R4:W-:Y:S02]  /*56b90*/  STL.64 [R1+0x558], R146 ;  /* 0x0005589201007387 */ /* 0x0009e40000100a00 */
[----:B----4-:R-:W-:Y:S01]  /*56ba0*/  HMMA.1688.F32.TF32 R144, R148, R88, R172 ;  /* 0x000000589490723c */ /* 0x010fe200000810ac */
[----:B------:R-:W-:Y:S02]  /*56bb0*/  IMAD.MOV.U32 R123, RZ, RZ, R196 ;  /* 0x000000ffff7b7224 */ /* 0x000fe400078e00c4 */
[----:B------:R-:W-:Y:S02]  /*56bc0*/  IMAD.MOV.U32 R122, RZ, RZ, R197 ;  /* 0x000000ffff7a7224 */ /* 0x000fe400078e00c5 */
[----:B------:R-:W-:Y:S01]  /*56bd0*/  IMAD.MOV.U32 R111, RZ, RZ, R198 ;  /* 0x000000ffff6f7224 */ /* 0x000fe200078e00c6 */
[----:B------:R-:W4:Y:S01]  /*56be0*/  LDL.LU.64 R196, [R1+0x1250] ;  /* 0x0012500001c47983 */ /* 0x000f220000300a00 */
[----:B------:R-:W-:-:S03]  /*56bf0*/  IMAD.MOV.U32 R110, RZ, RZ, R199 ;  /* 0x000000ffff6e7224 */ /* 0x000fc600078e00c7 */
[----:B------:R-:W4:Y:S11]  /*56c00*/  LDL.LU.64 R198, [R1+0x1258] ;  /* 0x0012580001c67983 */ /* 0x000f360000300a00 */
[----:B------:R-:W-:Y:S02]  /*56c10*/  @!UPT UIADD3 URZ, URZ, URZ, URZ ;  /* 0x0000003f3f3ff290 */ /* 0x000fe4000fffe03f */
[----:B------:R1:W-:Y:S04]  /*56c20*/  STL.64 [R1+0x570], R144 ;  /* 0x0005709001007387 */ /* 0x0003e80000100a00 */
[----:B------:R1:W-:Y:S04]  /*56c30*/  STL.64 [R1+0x578], R146 ;  /* 0x0005789201007387 */ /* 0x0003e80000100a00 */
[----:B------:R-:W4:Y:S04]  /*56c40*/  LDL.LU.64 R192, [R1+0x1240] ;  /* 0x0012400001c07983 */ /* 0x000f280000300a00 */
        /* <DEDUP_REMOVED lines=9> */
[----:B------:R-:W4:Y:S01]  /*56ce0*/  LDL.LU.64 R172, [R1+0x11f0] ;  /* 0x0011f00001ac7983 */ /* 0x000f220000300a00 */
[C---:B---3--:R-:W-:Y:S03]  /*56cf0*/  HMMA.1688.F32.TF32 R200, R148.reuse, R92, R168 ;  /* 0x0000005c94c8723c */ /* 0x048fe600000810a8 */
[----:B------:R-:W3:Y:S04]  /*56d00*/  LDL.LU.64 R174, [R1+0x11f8] ;  /* 0x0011f80001ae7983 */ /* 0x000ee80000300a00 */
[----:B-1----:R-:W3:Y:S04]  /*56d10*/  LDL.LU.64 R144, [R1+0x11e0] ;  /* 0x0011e00001907983 */ /* 0x002ee80000300a00 */
[----:B------:R-:W3:Y:S04]  /*56d20*/  LDL.LU.64 R146, [R1+0x11e8] ;  /* 0x0011e80001927983 */ /* 0x000ee80000300a00 */
[----:B------:R-:W3:Y:S04]  /*56d30*/  LDL.LU.64 R168, [R1+0x11d0] ;  /* 0x0011d00001a87983 */ /* 0x000ee80000300a00 */
[----:B------:R-:W3:Y:S04]  /*56d40*/  LDL.LU.64 R170, [R1+0x11d8] ;  /* 0x0011d80001aa7983 */ /* 0x000ee80000300a00 */
        /* <DEDUP_REMOVED lines=9> */
[----:B------:R-:W4:Y:S04]  /*56de0*/  LDL.LU.64 R152, [R1+0x11b0] ;  /* 0x0011b00001987983 */ /* 0x000f280000300a00 */
[----:B------:R-:W4:Y:S11]  /*56df0*/  LDL.LU.64 R154, [R1+0x11b8] ;  /* 0x0011b800019a7983 */ /* 0x000f360000300a00 */
[----:B------:R-:W-:Y:S06]  /*56e00*/  @!UPT UIADD3 URZ, URZ, URZ, URZ ;  /* 0x0000003f3f3ff290 */ /* 0x000fec000fffe03f */
[----:B------:R-:W-:Y:S04]  /*56e10*/  STL.64 [R1+0x5d0], R200 ;  /* 0x0005d0c801007387 */ /* 0x000fe80000100a00 */
[----:B------:R4:W-:Y:S02]  /*56e20*/  STL.64 [R1+0x5d8], R202 ;  /* 0x0005d8ca01007387 */ /* 0x0009e40000100a00 */
[C---:B----4-:R-:W-:Y:S08]  /*56e30*/  HMMA.1688.F32.TF32 R200, R148.reuse, R104, R196 ;  /* 0x0000006894c8723c */ /* 0x050ff000000810c4 */
[C---:B------:R-:W-:Y:S08]  /*56e40*/  HMMA.1688.F32.TF32 R196, R148.reuse, R108, R192 ;  /* 0x0000006c94c4723c */ /* 0x040ff000000810c0 */
[C---:B------:R-:W-:Y:S08]  /*56e50*/  HMMA.1688.F32.TF32 R192, R148.reuse, R112, R188 ;  /* 0x0000007094c0723c */ /* 0x040ff000000810bc */
[C---:B------:R-:W-:Y:S08]  /*56e60*/  HMMA.1688.F32.TF32 R188, R148.reuse, R116, R184 ;  /* 0x0000007494bc723c */ /* 0x040ff000000810b8 */
[C---:B------:R-:W-:Y:S08]  /*56e70*/  HMMA.1688.F32.TF32 R184, R148.reuse, R120, R180 ;  /* 0x0000007894b8723c */ /* 0x040ff000000810b4 */
[C---:B------:R-:W-:Y:S08]  /*56e80*/  HMMA.1688.F32.TF32 R180, R148.reuse, R124, R176 ;  /* 0x0000007c94b4723c */ /* 0x040ff000000810b0 */
[C---:B---3--:R-:W-:Y:S01]  /*56e90*/  HMMA.1688.F32.TF32 R176, R148.reuse, R128, R172 ;  /* 0x0000008094b0723c */ /* 0x048fe200000810ac */
[----:B------:R-:W-:Y:S04]  /*56ea0*/  STL.64 [R1+0x5f0], R200 ;  /* 0x0005f0c801007387 */ /* 0x000fe80000100a00 */
[----:B------:R-:W-:Y:S04]  /*56eb0*/  STL.64 [R1+0x5f8], R202 ;  /* 0x0005f8ca01007387 */ /* 0x000fe80000100a00 */
[----:B------:R-:W-:Y:S04]  /*56ec0*/  STL.64 [R1+0x610], R196 ;  /* 0x000610c401007387 */ /* 0x000fe80000100a00 */
[----:B------:R-:W-:Y:S04]  /*56ed0*/  STL.64 [R1+0x618], R198 ;  /* 0x000618c601007387 */ /* 0x000fe80000100a00 */
[----:B------:R1:W-:Y:S04]  /*56ee0*/  STL.64 [R1+0x620], R192 ;  /* 0x000620c001007387 */ /* 0x0003e80000100a00 */
[----:B------:R3:W-:Y:S04]  /*56ef0*/  STL.64 [R1+0x628], R194 ;  /* 0x000628c201007387 */ /* 0x0007e80000100a00 */
[----:B------:R4:W-:Y:S04]  /*56f00*/  STL.64 [R1+0x640], R188 ;  /* 0x000640bc01007387 */ /* 0x0009e80000100a00 */
[----:B------:R1:W-:Y:S01]  /*56f10*/  STL.64 [R1+0x648], R190 ;  /* 0x000648be01007387 */ /* 0x0003e20000100a00 */
[C---:B------:R-:W-:Y:S03]  /*56f20*/  HMMA.1688.F32.TF32 R172, R148.reuse, R132, R144 ;  /* 0x0000008494ac723c */ /* 0x040fe60000081090 */
[----:B------:R-:W-:Y:S04]  /*56f30*/  STL.64 [R1+0x650], R184 ;  /* 0x000650b801007387 */ /* 0x000fe80000100a00 */
[----:B------:R-:W-:Y:S04]  /*56f40*/  STL.64 [R1+0x658], R186 ;  /* 0x000658ba01007387 */ /* 0x000fe80000100a00 */
[----:B------:R-:W-:Y:S04]  /*56f50*/  STL.64 [R1+0x660], R180 ;  /* 0x000660b401007387 */ /* 0x000fe80000100a00 */
[----:B------:R-:W-:Y:S04]  /*56f60*/  STL.64 [R1+0x668], R182 ;  /* 0x000668b601007387 */ /* 0x000fe80000100a00 */
[----:B------:R-:W2:Y:S01]  /*56f70*/  LDL.LU.64 R144, [R1+0x11a0] ;  /* 0x0011a00001907983 */ /* 0x000ea20000300a00 */
[C---:B------:R-:W-:Y:S03]  /*56f80*/  HMMA.1688.F32.TF32 R168, R148.reuse, R136, R168 ;  /* 0x0000008894a8723c */ /* 0x040fe600000810a8 */
[----:B------:R-:W-:Y:S04]  /*56f90*/  STL.64 [R1+0x690], R176 ;  /* 0x000690b001007387 */ /* 0x000fe80000100a00 */
[----:B------:R-:W-:Y:S04]  /*56fa0*/  STL.64 [R1+0x698], R178 ;  /* 0x000698b201007387 */ /* 0x000fe80000100a00 */
[----:B------:R-:W2:Y:S01]  /*56fb0*/  LDL.LU.64 R146, [R1+0x11a8] ;  /* 0x0011a80001927983 */ /* 0x000ea20000300a00 */
[----:B------:R-:W-:Y:S03]  /*56fc0*/  HMMA.1688.F32.TF32 R148, R148, R140, R164 ;  /* 0x0000008c9494723c */ /* 0x000fe600000810a4 */
[----:B------:R-:W-:Y:S04]  /*56fd0*/  STL.64 [R1+0x6c0], R172 ;  /* 0x0006c0ac01007387 */ /* 0x000fe80000100a00 */
[----:B------:R-:W-:Y:S04]  /*56fe0*/  STL.64 [R1+0x6c8], R174 ;  /* 0x0006c8ae01007387 */ /* 0x000fe80000100a00 */
[----:B-1----:R-:W2:Y:S04]  /*56ff0*/  LDL.LU.64 R192, [R1+0x1190] ;  /* 0x0011900001c07983 */ /* 0x002ea80000300a00 */
[----:B---3--:R-:W3:Y:S04]  /*57000*/  LDL.LU.64 R194, [R1+0x1198] ;  /* 0x0011980001c27983 */ /* 0x008ee80000300a00 */
[----:B------:R-:W-:Y:S04]  /*57010*/  STL.64 [R1+0x6e0], R168 ;  /* 0x0006e0a801007387 */ /* 0x000fe80000100a00 */
[----:B------:R-:W-:Y:S04]  /*57020*/  STL.64 [R1+0x6e8], R170 ;  /* 0x0006e8aa01007387 */ /* 0x000fe80000100a00 */
[----:B----4-:R-:W3:Y:S04]  /*57030*/  LDL.LU.64 R188, [R1+0x1180] ;  /* 0x0011800001bc7983 */ /* 0x010ee80000300a00 */
[----:B------:R-:W3:Y:S04]  /*57040*/  LDL.LU.64 R190, [R1+0x1188] ;  /* 0x0011880001be7983 */ /* 0x000ee80000300a00 */
[----:B------:R1:W-:Y:S04]  /*57050*/  STL.64 [R1+0x6d0], R148 ;  /* 0x0006d09401007387 */ /* 0x0003e80000100a00 */
[----:B------:R1:W-:Y:S04]  /*57060*/  STL.64 [R1+0x6d8], R150 ;  /* 0x0006d89601007387 */ /* 0x0003e80000100a00 */
[----:B-1----:R-:W3:Y:S04]  /*57070*/  LDL.LU.64 R148, [R1+0x1170] ;  /* 0x0011700001947983 */ /* 0x002ee80000300a00 */
[----:B------:R-:W3:Y:S01]  /*57080*/  LDL.LU.64 R150, [R1+0x1178] ;  /* 0x0011780001967983 */ /* 0x000ee20000300a00 */
[C---:B------:R-:W-:Y:S11]  /*57090*/  HMMA.1688.F32.TF32 R152, R156.reuse, R60, R152 ;  /* 0x0000003c9c98723c */ /* 0x040ff60000081098 */
[----:B------:R-:W-:Y:S11]  /*570a0*/  @!UPT UIADD3 URZ, URZ, URZ, URZ ;  /* 0x0000003f3f3ff290 */ /* 0x000ff6000fffe03f */
[----:B------:R-:W-:Y:S01]  /*570b0*/  @!UPT UIADD3 URZ, URZ, URZ, URZ ;  /* 0x0000003f3f3ff290 */ /* 0x000fe2000fffe03f */
        /* <DEDUP_REMOVED lines=14> */
[----:B-1----:R-:W4:Y:S04]  /*571a0*/  LDL.LU.64 R152, [R1+0x1100] ;  /* 0x0011000001987983 */ /* 0x002f280000300a00 */
[----:B------:R-:W4:Y:S01]  /*571b0*/  LDL.LU.64 R154, [R1+0x1108] ;  /* 0x00110800019a7983 */ /* 0x000f220000300a00 */
[C---:B--2---:R-:W-:Y:S03]  /*571c0*/  HMMA.1688.F32.TF32 R196, R156.reuse, R64, R144 ;  /* 0x000000409cc4723c */ /* 0x044fe60000081090 */
[----:B------:R-:W2:Y:S04]  /*571d0*/  LDL.LU.64 R144, [R1+0x10f0] ;  /* 0x0010f00001907983 */ /* 0x000ea80000300a00 */
[----:B------:R-:W2:Y:S11]  /*571e0*/  LDL.LU.64 R146, [R1+0x10f8] ;  /* 0x0010f80001927983 */ /* 0x000eb60000300a00 */
[----:B------:R-:W-:Y:S05]  /*571f0*/  @!UPT UIADD3 URZ, URZ, URZ, URZ ;  /* 0x0000003f3f3ff290 */ /* 0x000fea000fffe03f */
[----:B------:R-:W-:Y:S04]  /*57200*/  STL.64 [R1+0xd0], R196 ;  /* 0x0000d0c401007387 */ /* 0x000fe80000100a00 */
[----:B------:R3:W-:Y:S02]  /*57210*/  STL.64 [R1+0xd8], R198 ;  /* 0x0000d8c601007387 */ /* 0x0007e40000100a00 */
[C---:B---3--:R-:W-:Y:S08]  /*57220*/  HMMA.1688.F32.TF32 R196, R156.reuse, R68, R192 ;  /* 0x000000449cc4723c */ /* 0x048ff000000810c0 */
[C---:B------:R-:W-:Y:S08]  /*57230*/  HMMA.1688.F32.TF32 R192, R156.reuse, R72, R188 ;  /* 0x000000489cc0723c */ /* 0x040ff000000810bc */
[C---:B------:R-:W-:Y:S07]  /*57240*/  HMMA.1688.F32.TF32 R188, R156.reuse, R76, R148 ;  /* 0x0000004c9cbc723c */ /* 0x040fee0000081094 */
[----:B------:R-:W-:Y:S04]  /*57250*/  STL.64 [R1+0xc0], R196 ;  /* 0x0000c0c401007387 */ /* 0x000fe80000100a00 */
[----:B------:R-:W-:Y:S04]  /*57260*/  STL.64 [R1+0xc8], R198 ;  /* 0x0000c8c601007387 */ /* 0x000fe80000100a00 */
[----:B------:R-:W3:Y:S04]  /*57270*/  LDL.LU.64 R148, [R1+0x10e0] ;  /* 0x0010e00001947983 */ /* 0x000ee80000300a00 */
[----:B------:R-:W-:Y:S04]  /*57280*/  STL.64 [R1+0xb0], R192 ;  /* 0x0000b0c001007387 */ /* 0x000fe80000100a00 */
[----:B------:R-:W-:Y:S04]  /*57290*/  STL.64 [R1+0xb8], R194 ;  /* 0x0000b8c201007387 */ /* 0x000fe80000100a00 */
[----:B------:R-:W3:Y:S04]  /*572a0*/  LDL.LU.64 R150, [R1+0x10e8] ;  /* 0x0010e80001967983 */ /* 0x000ee80000300a00 */
[----:B------:R-:W-:Y:S04]  /*572b0*/  STL.64 [R1+0xa0], R188 ;  /* 0x0000a0bc01007387 */ /* 0x000fe80000100a00 */
[----:B------:R4:W-:Y:S02]  /*572c0*/  STL.64 [R1+0xa8], R190 ;  /* 0x0000a8be01007387 */ /* 0x0009e40000100a00 */
[C---:B----4-:R-:W-:Y:S08]  /*572d0*/  HMMA.1688.F32.TF32 R188, R156.reuse, R80, R184 ;  /* 0x000000509cbc723c */ /* 0x050ff000000810b8 */
[C---:B------:R-:W-:Y:S08]  /*572e0*/  HMMA.1688.F32.TF32 R184, R156.reuse, R84, R180 ;  /* 0x000000549cb8723c */ /* 0x040ff000000810b4 */
[C---:B------:R-:W-:Y:S07]  /*572f0*/  HMMA.1688.F32.TF32 R180, R156.reuse, R88, R164 ;  /* 0x000000589cb4723c */ /* 0x040fee00000810a4 */
[----:B------:R-:W-:Y:S04]  /*57300*/  STL.64 [R1+0x90], R188 ;  /* 0x000090bc01007387 */ /* 0x000fe80000100a00 */
[----:B------:R-:W-:Y:S04]  /*57310*/  STL.64 [R1+0x98], R190 ;  /* 0x000098be01007387 */ /* 0x000fe80000100a00 */
[----:B------:R-:W4:Y:S04]  /*57320*/  LDL.LU.64 R164, [R1+0x10d0] ;  /* 0x0010d00001a47983 */ /* 0x000f280000300a00 */
[----:B------:R-:W-:Y:S04]  /*57330*/  STL.64 [R1+0x80], R184 ;  /* 0x000080b801007387 */ /* 0x000fe80000100a00 */
[----:B------:R-:W-:Y:S04]  /*57340*/  STL.64 [R1+0x88], R186 ;  /* 0x000088ba01007387 */ /* 0x000fe80000100a00 */
[----:B------:R-:W4:Y:S04]  /*57350*/  LDL.LU.64 R166, [R1+0x10d8] ;  /* 0x0010d80001a67983 */ /* 0x000f280000300a00 */
[----:B------:R-:W-:Y:S04]  /*57360*/  STL.64 [R1+0x70], R180 ;  /* 0x000070b401007387 */ /* 0x000fe80000100a00 */
[----:B------:R1:W-:Y:S02]  /*57370*/  STL.64 [R1+0x78], R182 ;  /* 0x000078b601007387 */ /* 0x0003e40000100a00 */
[C---:B-1----:R-:W-:Y:S08]  /*57380*/  HMMA.1688.F32.TF32 R180, R156.reuse, R92, R176 ;  /* 0x0000005c9cb4723c */ /* 0x042ff000000810b0 */
[C---:B------:R-:W-:Y:S08]  /*57390*/  HMMA.1688.F32.TF32 R176, R156.reuse, R96, R172 ;  /* 0x000000609cb0723c */ /* 0x040ff000000810ac */
[C---:B------:R-:W-:Y:S07]  /*573a0*/  HMMA.1688.F32.TF32 R172, R156.reuse, R100, R168 ;  /* 0x000000649cac723c */ /* 0x040fee00000810a8 */
[----:B------:R-:W-:Y:S04]  /*573b0*/  STL.64 [R1+0x60], R180 ;  /* 0x000060b401007387 */ /* 0x000fe80000100a00 */
[----:B------:R-:W-:Y:S04]  /*573c0*/  STL.64 [R1+0x68], R182 ;  /* 0x000068b601007387 */ /* 0x000fe80000100a00 */
[----:B------:R-:W-:Y:S04]  /*573d0*/  STL.64 [R1+0x50], R176 ;  /* 0x000050b001007387 */ /* 0x000fe80000100a00 */
[----:B------:R-:W-:Y:S04]  /*573e0*/  STL.64 [R1+0x58], R178 ;  /* 0x000058b201007387 */ /* 0x000fe80000100a00 */
[----:B------:R-:W4:Y:S04]  /*573f0*/  LDL.LU.64 R168, [R1+0x10c0] ;  /* 0x0010c00001a87983 */ /* 0x000f280000300a00 */
[----:B------:R-:W-:Y:S04]  /*57400*/  STL.64 [R1+0x40], R172 ;  /* 0x000040ac01007387 */ /* 0x000fe80000100a00 */
[----:B------:R-:W-:Y:S04]  /*57410*/  STL.64 [R1+0x48], R174 ;  /* 0x000048ae01007387 */ /* 0x000fe80000100a00 */
[----:B------:R-:W4:Y:S01]  /*57420*/  LDL.LU.64 R170, [R1+0x10c8] ;  /* 0x0010c80001aa7983 */ /* 0x000f220000300a00 */
[C---:B------:R-:W-:Y:S08]  /*57430*/  HMMA.1688.F32.TF32 R152, R156.reuse, R104, R152 ;  /* 0x000000689c98723c */ /* 0x040ff00000081098 */
[C---:B--2---:R-:W-:Y:S11]  /*57440*/  HMMA.1688.F32.TF32 R144, R156.reuse, R108, R144 ;  /* 0x0000006c9c90723c */ /* 0x044ff60000081090 */
[----:B------:R-:W-:Y:S04]  /*57450*/  @!UPT UIADD3 URZ, URZ, URZ, URZ ;  /* 0x0000003f3f3ff290 */ /* 0x000fe8000fffe03f */
[----:B------:R-:W-:Y:S04]  /*57460*/  STL.64 [R1+0x30], R152 ;  /* 0x0000309801007387 */ /* 0x000fe80000100a00 */
[----:B------:R-:W-:Y:S04]  /*57470*/  STL.64 [R1+0x38], R154 ;  /* 0x0000389a01007387 */ /* 0x000fe80000100a00 */
[----:B------:R-:W2:Y:S04]  /*57480*/  LDL.LU.64 R192, [R1+0x10b0] ;  /* 0x0010b00001c07983 */ /* 0x000ea80000300a00 */
[----:B------:R-:W2:Y:S04]  /*57490*/  LDL.LU.64 R194, [R1+0x10b8] ;  /* 0x0010b80001c27983 */ /* 0x000ea80000300a00 */
[----:B------:R1:W-:Y:S04]  /*574a0*/  STL.64 [R1+0x20], R144 ;  /* 0x0000209001007387 */ /* 0x0003e80000100a00 */
[----:B------:R1:W-:Y:S04]  /*574b0*/  STL.64 [R1+0x28], R146 ;  /* 0x0000289201007387 */ /* 0x0003e80000100a00 */
[----:B-1----:R-:W2:Y:S04]  /*574c0*/  LDL.LU.64 R144, [R1+0x10a0] ;  /* 0x0010a00001907983 */ /* 0x002ea80000300a00 */
[----:B------:R-:W2:Y:S01]  /*574d0*/  LDL.LU.64 R146, [R1+0x10a8] ;  /* 0x0010a80001927983 */ /* 0x000ea20000300a00 */
[C---:B---3--:R-:W-:Y:S03]  /*574e0*/  HMMA.1688.F32.TF32 R152, R156.reuse, R112, R148 ;  /* 0x000000709c98723c */ /* 0x048fe60000081094 */
[----:B------:R-:W2:Y:S04]  /*574f0*/  LDL.LU.64 R148, [R1+0x1090] ;  /* 0x0010900001947983 */ /* 0x000ea80000300a00 */
[----:B------:R-:W2:Y:S11]  /*57500*/  LDL.LU.64 R150, [R1+0x1098] ;  /* 0x0010980001967983 */ /* 0x000eb60000300a00 */
[----:B------:R-:W-:Y:S05]  /*57510*/  @!UPT UIADD3 URZ, URZ, URZ, URZ ;  /* 0x0000003f3f3ff290 */ /* 0x000fea000fffe03f */
[----:B------:R1:W-:Y:S04]  /*57520*/  STL.64 [R1+0x10], R152 ;  /* 0x0000109801007387 */ /* 0x0003e80000100a00 */
[----:B------:R1:W-:Y:S04]  /*57530*/  STL.64 [R1+0x18], R154 ;  /* 0x0000189a01007387 */ /* 0x0003e80000100a00 */
[----:B-1----:R-:W2:Y:S04]  /*57540*/  LDL.LU.64 R152, [R1+0x1080] ;  /* 0x0010800001987983 */ /* 0x002ea80000300a00 */
[----:B------:R-:W2:Y:S04]  /*57550*/  LDL.LU.64 R154, [R1+0x1088] ;  /* 0x00108800019a7983 */ /* 0x000ea80000300a00 */
[----:B------:R-:W2:Y:S04]  /*57560*/  LDL.LU.64 R188, [R1+0x1070] ;  /* 0x0010700001bc7983 */ /* 0x000ea80000300a00 */
[----:B------:R-:W2:Y:S01]  /*57570*/  LDL.LU.64 R190, [R1+0x1078] ;  /* 0x0010780001be7983 */ /* 0x000ea20000300a00 */
[C---:B----4-:R-:W-:Y:S11]  /*57580*/  HMMA.1688.F32.TF32 R164, R156.reuse, R116, R164 ;  /* 0x000000749ca4723c */ /* 0x050ff600000810a4 */
[----:B------:R-:W-:Y:S11]  /*57590*/  @!UPT UIADD3 URZ, URZ, URZ, URZ ;  /* 0x0000003f3f3ff290 */ /* 0x000ff6000fffe03f */
[----:B------:R-:W-:Y:S01]  /*575a0*/  @!UPT UIADD3 URZ, URZ, URZ, URZ ;  /* 0x0000003f3f3ff290 */ /* 0x000fe2000fffe03f */
[----:B------:R1:W-:Y:S04]  /*575b0*/  STL.64 [R1], R164 ;  /* 0x000000a401007387 */ /* 0x0003e80000100a00 */
[----:B------:R4:W-:Y:S04]  /*575c0*/  STL.64 [R1+0x8], R166 ;  /* 0x000008a601007387 */ /* 0x0009e80000100a00 */
[----:B------:R-:W3:Y:S04]  /*575d0*/  LDL.LU.64 R184, [R1+0x1030] ;  /* 0x0010300001b87983 */ /* 0x000ee80000300a00 */
[----:B------:R-:W3:Y:S04]  /*575e0*/  LDL.LU.64 R186, [R1+0x1038] ;  /* 0x0010380001ba7983 */ /* 0x000ee80000300a00 */
[----:B------:R-:W3:Y:S04]  /*575f0*/  LDL.LU.64 R180, [R1+0x1020] ;  /* 0x0010200001b47983 */ /* 0x000ee80000300a00 */
[----:B------:R-:W3:Y:S04]  /*57600*/  LDL.LU.64 R182, [R1+0x1028] ;  /* 0x0010280001b67983 */ /* 0x000ee80000300a00 */
[----:B-1----:R-:W3:Y:S04]  /*57610*/  LDL.LU.64 R164, [R1+0x1010] ;  /* 0x0010100001a47983 */ /* 0x002ee80000300a00 */
[----:B----4-:R-:W4:Y:S04]  /*57620*/  LDL.LU.64 R166, [R1+0x1018] ;  /* 0x0010180001a67983 */ /* 0x010f280000300a00 */
[----:B------:R-:W4:Y:S04]  /*57630*/  LDL.LU.64 R176, [R1+0x1000] ;  /* 0x0010000001b07983 */ /* 0x000f280000300a00 */
[----:B------:R-:W4:Y:S04]  /*57640*/  LDL.LU.64 R178, [R1+0x1008] ;  /* 0x0010080001b27983 */ /* 0x000f280000300a00 */
[----:B------:R-:W4:Y:S04]  /*57650*/  LDL.LU.64 R172, [R1+0xff0] ;  /* 0x000ff00001ac7983 */ /* 0x000f280000300a00 */
[----:B------:R-:W4:Y:S01]  /*57660*/  LDL.LU.64 R174, [R1+0xff8] ;  /* 0x000ff80001ae7983 */ /* 0x000f220000300a00 */
[C---:B------:R-:W-:Y:S03]  /*57670*/  HMMA.1688.F32.TF32 R248, R156.reuse, R120, R168 ;  /* 0x000000789cf8723c */ /* 0x040fe600000810a8 */
[----:B------:R-:W4:Y:S04]  /*57680*/  LDL.LU.64 R168, [R1+0xfe0] ;  /* 0x000fe00001a87983 */ /* 0x000f280000300a00 */
[----:B------:R-:W4:Y:S01]  /*57690*/  LDL.LU.64 R170, [R1+0xfe8] ;  /* 0x000fe80001aa7983 */ /* 0x000f220000300a00 */
[C---:B--2---:R-:W-:Y:S11]  /*576a0*/  HMMA.1688.F32.TF32 R244, R156.reuse, R124, R192 ;  /* 0x0000007c9cf4723c */ /* 0x044ff600000810c0 */
[----:B------:R-:W-:Y:S04]  /*576b0*/  @!UPT UIADD3 URZ, URZ, URZ, URZ ;  /* 0x0000003f3f3ff290 */ /* 0x000fe8000fffe03f */
[----:B------:R-:W-:Y:S01]  /*576c0*/  STL.64 [R1+0x4b10], R250 ;  /* 0x004b10fa01007387 */ /* 0x000fe20000100a00 */
[C---:B------:R-:W-:Y:S03]  /*576d0*/  HMMA.1688.F32.TF32 R144, R156.reuse, R128, R144 ;  /* 0x000000809c90723c */ /* 0x040fe60000081090 */
[----:B------:R-:W-:Y:S04]  /*576e0*/  STL.64 [R1+0x4b08], R248 ;  /* 0x004b08f801007387 */ /* 0x000fe80000100a00 */
[----:B------:R-:W-:Y:S04]  /*576f0*/  STL.64 [R1+0x4b20], R246 ;  /* 0x004b20f601007387 */ /* 0x000fe80000100a00 */
[----:B------:R-:W-:Y:S01]  /*57700*/  STL.64 [R1+0x4b18], R244 ;  /* 0x004b18f401007387 */ /* 0x000fe20000100a00 */
[C---:B------:R-:W-:Y:S11]  /*57710*/  HMMA.1688.F32.TF32 R148, R156.reuse, R132, R148 ;  /* 0x000000849c94723c */ /* 0x040ff60000081094 */
[----:B------:R-:W-:Y:S04]  /*57720*/  STL.64 [R1+0x4b30], R146 ;  /* 0x004b309201007387 */ /* 0x000fe80000100a00 */
[----:B------:R1:W-:Y:S01]  /*57730*/  STL.64 [R1+0x4b28], R144 ;  /* 0x004b289001007387 */ /* 0x0003e20000100a00 */
[C---:B------:R-:W-:Y:S07]  /*57740*/  HMMA.1688.F32.TF32 R152, R156.reuse, R136, R152 ;  /* 0x000000889c98723c */ /* 0x040fee0000081098 */
[----:B------:R-:W-:Y:S04]  /*57750*/  STL.64 [R1+0x4b40], R150 ;  /* 0x004b409601007387 */ /* 0x000fe80000100a00 */
[----:B------:R-:W-:Y:S01]  /*57760*/  STL.64 [R1+0x4b38], R148 ;  /* 0x004b389401007387 */ /* 0x000fe20000100a00 */
[----:B------:R-:W-:Y:S11]  /*57770*/  HMMA.1688.F32.TF32 R156, R156, R140, R188 ;  /* 0x0000008c9c9c723c */ /* 0x000ff600000810bc */
[----:B------:R-:W-:Y:S04]  /*57780*/  STL.64 [R1+0x4b50], R154 ;  /* 0x004b509a01007387 */ /* 0x000fe80000100a00 */
[----:B------:R3:W-:Y:S08]  /*57790*/  STL.64 [R1+0x4b48], R152 ;  /* 0x004b489801007387 */ /* 0x0007f00000100a00 */
[----:B------:R-:W-:Y:S04]  /*577a0*/  STL.64 [R1+0x4b60], R158 ;  /* 0x004b609e01007387 */ /* 0x000fe80000100a00 */
[----:B------:R-:W-:Y:S04]  /*577b0*/  STL.64 [R1+0x4b58], R156 ;  /* 0x004b589c01007387 */ /* 0x000fe80000100a00 */
[----:B-1----:R-:W2:Y:S01]  /*577c0*/  LDL.LU.64 R144, [R1+0xfd0] ;  /* 0x000fd00001907983 */ /* 0x002ea20000300a00 */
[C---:B---3--:R-:W-:Y:S11]  /*577d0*/  HMMA.1688.F32.TF32 R152, R160.reuse, R60, R184 ;  /* 0x0000003ca098723c */ /* 0x048ff600000810b8 */
[----:B------:R-:W-:Y:S11]  /*577e0*/  @!UPT UIADD3 URZ, URZ, URZ, URZ ;  /* 0x0000003f3f3ff290 */ /* 0x000ff6000fffe03f */
[----:B------:R-:W-:Y:S01]  /*577f0*/  @!UPT UIADD3 URZ, URZ, URZ, URZ ;  /* 0x0000003f3f3ff290 */ /* 0x000fe2000fffe03f */
[----:B------:R-:W-:Y:S04]  /*57800*/  STL.64 [R1+0x790], R152 ;  /* 0x0007909801007387 */ /* 0x000fe80000100a00 */
[----:B------:R-:W-:Y:S04]  /*57810*/  STL.64 [R1+0x798], R154 ;  /* 0x0007989a01007387 */ /* 0x000fe80000100a00 */
[----:B------:R-:W2:Y:S01]  /*57820*/  LDL.LU.64 R146, [R1+0xfd8] ;  /* 0x000fd80001927983 */ /* 0x000ea20000300a00 */
[C---:B------:R-:W-:Y:S11]  /*57830*/  HMMA.1688.F32.TF32 R148, R160.reuse, R64, R180 ;  /* 0x00000040a094723c */ /* 0x040ff600000810b4 */
[----:B------:R-:W-:Y:S11]  /*57840*/  @!UPT UIADD3 URZ, URZ, URZ, URZ ;  /* 0x0000003f3f3ff290 */ /* 0x000ff6000fffe03f */
[----:B------:R-:W-:Y:S01]  /*57850*/  @!UPT UIADD3 URZ, URZ, URZ, URZ ;  /* 0x0000003f3f3ff290 */ /* 0x000fe2000fffe03f */
[----:B------:R-:W-:Y:S04]  /*57860*/  STL.64 [R1+0x7b0], R148 ;  /* 0x0007b09401007387 */ /* 0x000fe80000100a00 */
[----:B------:R4:W-:Y:S02]  /*57870*/  STL.64 [R1+0x7b8], R150 ;  /* 0x0007b89601007387 */ /* 0x0009e40000100a00 */
[C---:B----4-:R-:W-:Y:S02]  /*57880*/  HMMA.1688.F32.TF32 R148, R160.reuse, R68, R164 ;  /* 0x00000044a094723c */ /* 0x050fe400000810a4 */
[----:B------:R-:W3:Y:S04]  /*57890*/  LDL.LU.64 R164, [R1+0xfc0] ;  /* 0x000fc00001a47983 */ /* 0x000ee80000300a00 */
[----:B------:R-:W3:Y:S11]  /*578a0*/  LDL.LU.64 R166, [R1+0xfc8] ;  /* 0x000fc80001a67983 */ /* 0x000ef60000300a00 */
[----:B------:R-:W-:Y:S06]  /*578b0*/  @!UPT UIADD3 URZ, URZ, URZ, URZ ;  /* 0x0000003f3f3ff290 */ /* 0x000fec000fffe03f */
[----:B------:R-:W-:Y:S04]  /*578c0*/  STL.64 [R1+0x7d0], R148 ;  /* 0x0007d09401007387 */ /* 0x000fe80000100a00 */
[----:B------:R1:W-:Y:S04]  /*578d0*/  STL.64 [R1+0x7d8], R150 ;  /* 0x0007d89601007387 */ /* 0x0003e80000100a00 */
[----:B------:R-:W4:Y:S04]  /*578e0*/  LDL.LU.64 R156, [R1+0xfb0] ;  /* 0x000fb000019c7983 */ /* 0x000f280000300a00 */
[----:B------:R-:W4:Y:S01]  /*578f0*/  LDL.LU.64 R158, [R1+0xfb8] ;  /* 0x000fb800019e7983 */ /* 0x000f220000300a00 */
[C---:B-1----:R-:W-:Y:S11]  /*57900*/  HMMA.1688.F32.TF32 R148, R160.reuse, R72, R176 ;  /* 0x00000048a094723c */ /* 0x042ff600000810b0 */
[----:B------:R-:W-:Y:S11]  /*57910*/  @!UPT UIADD3 URZ, URZ, URZ, URZ ;  /* 0x0000003f3f3ff290 */ /* 0x000ff6000fffe03f */
[----:B------:R-:W-:Y:S01]  /*57920*/  @!UPT UIADD3 URZ, URZ, URZ, URZ ;  /* 0x0000003f3f3ff290 */ /* 0x000fe2000fffe03f */
        /* <DEDUP_REMOVED lines=30> */
[C---:B---3--:R-:W-:Y:S02]  /*57b10*/  HMMA.1688.F32.TF32 R184, R160.reuse, R88, R164 ;  /* 0x00000058a0b8723c */ /* 0x048fe400000810a4 */
[----:B------:R-:W3:Y:S04]  /*57b20*/  LDL.LU.64 R164, [R1+0xf30] ;  /* 0x000f300001a47983 */ /* 0x000ee80000300a00 */
[----:B------:R-:W3:Y:S11]  /*57b30*/  LDL.LU.64 R166, [R1+0xf38] ;  /* 0x000f380001a67983 */ /* 0x000ef60000300a00 */
[----:B------:R-:W-:Y:S06]  /*57b40*/  @!UPT UIADD3 URZ, URZ, URZ, URZ ;  /* 0x0000003f3f3ff290 */ /* 0x000fec000fffe03f */
[----:B------:R-:W-:Y:S04]  /*57b50*/  STL.64 [R1+0x8b0], R184 ;  /* 0x0008b0b801007387 */ /* 0x000fe80000100a00 */
[----:B------:R4:W-:Y:S02]  /*57b60*/  STL.64 [R1+0x8b8], R186 ;  /* 0x0008b8ba01007387 */ /* 0x0009e40000100a00 */
[C---:B----4-:R-:W-:Y:S02]  /*57b70*/  HMMA.1688.F32.TF32 R184, R160.reuse, R92, R156 ;  /* 0x0000005ca0b8723c */ /* 0x050fe4000008109c */
[----:B------:R-:W3:Y:S04]  /*57b80*/  LDL.LU.64 R156, [R1+0xf20] ;  /* 0x000f2000019c7983 */ /* 0x000ee80000300a00 */
[----:B------:R-:W3:Y:S11]  /*57b90*/  LDL.LU.64 R158, [R1+0xf28] ;  /* 0x000f2800019e7983 */ /* 0x000ef60000300a00 */
[----:B------:R-:W-:Y:S06]  /*57ba0*/  @!UPT UIADD3 URZ, URZ, URZ, URZ ;  /* 0x0000003f3f3ff290 */ /* 0x000fec000fffe03f */
[----:B------:R-:W-:Y:S04]  /*57bb0*/  STL.64 [R1+0x8c0], R184 ;  /* 0x0008c0b801007387 */ /* 0x000fe80000100a00 */
[----:B------:R1:W-:Y:S02]  /*57bc0*/  STL.64 [R1+0x8c8], R186 ;  /* 0x0008c8ba01007387 */ /* 0x0003e40000100a00 */
[C---:B-1----:R-:W-:Y:S08]  /*57bd0*/  HMMA.1688.F32.TF32 R184, R160.reuse, R96, R180 ;  /* 0x00000060a0b8723c */ /* 0x042ff000000810b4 */
[C---:B------:R-:W-:Y:S11]  /*57be0*/  HMMA.1688.F32.TF32 R180, R160.reuse, R100, R176 ;  /* 0x00000064a0b4723c */ /* 0x040ff600000810b0 */
[----:B------:R-:W-:Y:S04]  /*57bf0*/  @!UPT UIADD3 URZ, URZ, URZ, URZ ;  /* 0x0000003f3f3ff290 */ /* 0x000fe8000fffe03f */
[----:B------:R-:W-:Y:S04]  /*57c00*/  STL.64 [R1+0x8e0], R184 ;  /* 0x0008e0b801007387 */ /* 0x000fe80000100a00 */
[----:B------:R-:W-:Y:S01]  /*57c10*/  STL.64 [R1+0x8e8], R186 ;  /* 0x0008e8ba01007387 */ /* 0x000fe20000100a00 */
[C---:B------:R-:W-:Y:S03]  /*57c20*/  HMMA.1688.F32.TF32 R176, R160.reuse, R104, R152 ;  /* 0x00000068a0b0723c */ /* 0x040fe60000081098 */
[----:B------:R-:W4:Y:S04]  /*57c30*/  LDL.LU.64 R152, [R1+0xf10] ;  /* 0x000f100001987983 */ /* 0x000f280000300a00 */
[----:B------:R-:W-:Y:S04]  /*57c40*/  STL.64 [R1+0x910], R180 ;  /* 0x000910b401007387 */ /* 0x000fe80000100a00 */
[----:B------:R-:W-:Y:S04]  /*57c50*/  STL.64 [R1+0x918], R182 ;  /* 0x000918b601007387 */ /* 0x000fe80000100a00 */
[----:B------:R-:W4:Y:S08]  /*57c60*/  LDL.LU.64 R154, [R1+0xf18] ;  /* 0x000f1800019a7983 */ /* 0x000f300000300a00 */
[----:B------:R-:W-:Y:S04]  /*57c70*/  STL.64 [R1+0x930], R176 ;  /* 0x000930b001007387 */ /* 0x000fe80000100a00 */
[----:B------:R1:W-:Y:S02]  /*57c80*/  STL.64 [R1+0x938], R178 ;  /* 0x000938b201007387 */ /* 0x0003e40000100a00 */
[C---:B-1----:R-:W-:Y:S08]  /*57c90*/  HMMA.1688.F32.TF32 R176, R160.reuse, R108, R172 ;  /* 0x0000006ca0b0723c */ /* 0x042ff000000810ac */
        /* <DEDUP_REMOVED lines=10> */
[C---:B--2---:R-:W-:Y:S02]  /*57d40*/  HMMA.1688.F32.TF32 R168, R160.reuse, R120, R144 ;  /* 0x00000078a0a8723c */ /* 0x044fe40000081090 */
[----:B------:R-:W2:Y:S04]  /*57d50*/  LDL.LU.64 R144, [R1+0xef0] ;  /* 0x000ef00001907983 */ /* 0x000ea80000300a00 */
[----:B------:R-:W2:Y:S11]  /*57d60*/  LDL.LU.64 R146, [R1+0xef8] ;  /* 0x000ef80001927983 */ /* 0x000eb60000300a00 */
[----:B------:R-:W-:Y:S06]  /*57d70*/  @!UPT UIADD3 URZ, URZ, URZ, URZ ;  /* 0x0000003f3f3ff290 */ /* 0x000fec000fffe03f */
[----:B------:R-:W-:Y:S01]  /*57d80*/  STL.64 [R1+0x9d0], R168 ;  /* 0x0009d0a801007387 */ /* 0x000fe20000100a00 */
[C---:B---3--:R-:W-:Y:S03]  /*57d90*/  HMMA.1688.F32.TF32 R164, R160.reuse, R124, R164 ;  /* 0x0000007ca0a4723c */ /* 0x048fe600000810a4 */
[----:B------:R-:W-:Y:S04]  /*57da0*/  STL.64 [R1+0x9d8], R170 ;  /* 0x0009d8aa01007387 */ /* 0x000fe80000100a00 */
[----:B------:R-:W3:Y:S04]  /*57db0*/  LDL.LU.64 R176, [R1+0xe60] ;  /* 0x000e600001b07983 */ /* 0x000ee80000300a00 */
[----:B------:R-:W3:Y:S01]  /*57dc0*/  LDL.LU.64 R178, [R1+0xe68] ;  /* 0x000e680001b27983 */ /* 0x000ee20000300a00 */
[C---:B------:R-:W-:Y:S11]  /*57dd0*/  HMMA.1688.F32.TF32 R156, R160.reuse, R128, R156 ;  /* 0x00000080a09c723c */ /* 0x040ff6000008109c */
[----:B------:R1:W-:Y:S04]  /*57de0*/  STL.64 [R1+0x9f0], R164 ;  /* 0x0009f0a401007387 */ /* 0x0003e80000100a00 */
[----:B------:R1:W-:Y:S04]  /*57df0*/  STL.64 [R1+0x9f8], R166 ;  /* 0x0009f8a601007387 */ /* 0x0003e80000100a00 */
[----:B-1----:R-:W3:Y:S04]  /*57e00*/  LDL.LU.64 R164, [R1+0xe40] ;  /* 0x000e400001a47983 */ /* 0x002ee80000300a00 */
[----:B------:R-:W3:Y:S04]  /*57e10*/  LDL.LU.64 R166, [R1+0xe48] ;  /* 0x000e480001a67983 */ /* 0x000ee80000300a00 */
[----:B------:R1:W-:Y:S04]  /*57e20*/  STL.64 [R1+0xa00], R156 ;  /* 0x000a009c01007387 */ /* 0x0003e80000100a00 */
[----:B------:R1:W-:Y:S04]  /*57e30*/  STL.64 [R1+0xa08], R158 ;  /* 0x000a089e01007387 */ /* 0x0003e80000100a00 */
[----:B------:R-:W3:Y:S04]  /*57e40*/  LDL.LU.64 R168, [R1+0xe30] ;  /* 0x000e300001a87983 */ /* 0x000ee80000300a00 */
[----:B------:R-:W3:Y:S04]  /*57e50*/  LDL.LU.64 R170, [R1+0xe38] ;  /* 0x000e380001aa7983 */ /* 0x000ee80000300a00 */
[----:B------:R-:W3:Y:S04]  /*57e60*/  LDL.LU.64 R172, [R1+0xe20] ;  /* 0x000e200001ac7983 */ /* 0x000ee80000300a00 */
[----:B------:R-:W3:Y:S01]  /*57e70*/  LDL.LU.64 R174, [R1+0xe28] ;  /* 0x000e280001ae7983 */ /* 0x000ee20000300a00 */
[C---:B----4-:R-:W-:Y:S11]  /*57e80*/  HMMA.1688.F32.TF32 R152, R160.reuse, R132, R152 ;  /* 0x00000084a098723c */ /* 0x050ff60000081098 */
[----:B------:R-:W-:Y:S11]  /*57e90*/  @!UPT UIADD3 URZ, URZ, URZ, URZ ;  /* 0x0000003f3f3ff290 */ /* 0x000ff6000fffe03f */
[----:B------:R-:W-:Y:S01]  /*57ea0*/  @!UPT UIADD3 URZ, URZ, URZ, URZ ;  /* 0x0000003f3f3ff290 */ /* 0x000fe2000fffe03f */
[----:B------:R4:W-:Y:S04]  /*57eb0*/  STL.64 [R1+0xa10], R152 ;  /* 0x000a109801007387 */ /* 0x0009e80000100a00 */
[----:B------:R4:W-:Y:S04]  /*57ec0*/  STL.64 [R1+0xa18], R154 ;  /* 0x000a189a01007387 */ /* 0x0009e80000100a00 */
[----:B-1----:R-:W3:Y:S04]  /*57ed0*/  LDL.LU.64 R156, [R1+0xe10] ;  /* 0x000e1000019c7983 */ /* 0x002ee80000300a00 */
[----:B------:R-:W3:Y:S04]  /*57ee0*/  LDL.LU.64 R158, [R1+0xe18] ;  /* 0x000e1800019e7983 */ /* 0x000ee80000300a00 */
[----:B------:R-:W3:Y:S04]  /*57ef0*/  LDL.LU.64 R180, [R1+0xe00] ;  /* 0x000e000001b47983 */ /* 0x000ee80000300a00 */
[----:B------:R-:W3:Y:S01]  /*57f00*/  LDL.LU.64 R182, [R1+0xe08] ;  /* 0x000e080001b67983 */ /* 0x000ee20000300a00 */
[C---:B------:R-:W-:Y:S11]  /*57f10*/  HMMA.1688.F32.TF32 R148, R160.reuse, R136, R148 ;  /* 0x00000088a094723c */ /* 0x040ff60000081094 */
[----:B------:R-:W-:Y:S11]  /*57f20*/  @!UPT UIADD3 URZ, URZ, URZ, URZ ;  /* 0x0000003f3f3ff290 */ /* 0x000ff6000fffe03f */
[----:B------:R-:W-:Y:S01]  /*57f30*/  @!UPT UIADD3 URZ, URZ, URZ, URZ ;  /* 0x0000003f3f3ff290 */ /* 0x000fe2000fffe03f */
[----:B------:R1:W-:Y:S04]  /*57f40*/  STL.64 [R1+0xa50], R148 ;  /* 0x000a509401007387 */ /* 0x0003e80000100a00 */
[----:B------:R1:W-:Y:S04]  /*57f50*/  STL.64 [R1+0xa58], R150 ;  /* 0x000a589601007387 */ /* 0x0003e80000100a00 */
[----:B----4-:R-:W4:Y:S04]  /*57f60*/  LDL.LU.64 R152, [R1+0xdf0] ;  /* 0x000df00001987983 */ /* 0x010f280000300a00 */
[----:B------:R-:W4:Y:S04]  /*57f70*/  LDL.LU.64 R154, [R1+0xdf8] ;  /* 0x000df800019a7983 */ /* 0x000f280000300a00 */
[----:B-1----:R-:W4:Y:S04]  /*57f80*/  LDL.LU.64 R148, [R1+0xde0] ;  /* 0x000de00001947983 */ /* 0x002f280000300a00 */
[----:B------:R-:W4:Y:S01]  /*57f90*/  LDL.LU.64 R150, [R1+0xde8] ;  /* 0x000de80001967983 */ /* 0x000f220000300a00 */
[----:B--2---:R-:W-:Y:S11]  /*57fa0*/  HMMA.1688.F32.TF32 R144, R160, R140, R144 ;  /* 0x0000008ca090723c */ /* 0x004ff60000081090 */
[----:B------:R-:W-:Y:S11]  /*57fb0*/  @!UPT UIADD3 URZ, URZ, URZ, URZ ;  /* 0x0000003f3f3ff290 */ /* 0x000ff6000fffe03f */
[----:B------:R-:W-:Y:S01]  /*57fc0*/  @!UPT UIADD3 URZ, URZ, URZ, URZ ;  /* 0x0000003f3f3ff290 */ /* 0x000fe2000fffe03f */
[----:B------:R1:W-:Y:S04]  /*57fd0*/  STL.64 [R1+0xa40], R144 ;  /* 0x000a409001007387 */ /* 0x0003e80000100a00 */
[----:B------:R2:W-:Y:S04]  /*57fe0*/  STL.64 [R1+0xa48], R146 ;  /* 0x000a489201007387 */ /* 0x0005e80000100a00 */
[----:B-1----:R-:W4:Y:S04]  /*57ff0*/  LDL.LU.64 R144, [R1+0xdd0] ;  /* 0x000dd00001907983 */ /* 0x002f280000300a00 */
[----:B--2---:R-:W2:Y:S01]  /*58000*/  LDL.LU.64 R146, [R1+0xdd8] ;  /* 0x000dd80001927983 */ /* 0x004ea20000300a00 */
[C---:B---3--:R-:W-:Y:S11]  /*58010*/  HMMA.1688.F32.TF32 R160, R240.reuse, R60, R176 ;  /* 0x0000003cf0a0723c */ /* 0x048ff600000810b0 */
[----:B------:R-:W-:Y:S11]  /*58020*/  @!UPT UIADD3 URZ, URZ, URZ, URZ ;  /* 0x0000003f3f3ff290 */ /* 0x000ff6000fffe03f */
[----:B------:R-:W-:Y:S01]  /*58030*/  @!UPT UIADD3 URZ, URZ, URZ, URZ ;  /* 0x0000003f3f3ff290 */ /* 0x000fe2000fffe03f */
[----:B------:R-:W-:Y:S01]  /*58040*/  STL.64 [R1+0x4ae0], R162 ;  /* 0x004ae0a201007387 */ /* 0x000fe20000100a00 */
[C---:B------:R-:W-:Y:S08]  /*58050*/  HMMA.1688.F32.TF32 R164, R240.reuse, R64, R164 ;  /* 0x00000040f0a4723c */ /* 0x040ff000000810a4 */
[C---:B------:R-:W-:Y:S08]  /*58060*/  HMMA.1688.F32.TF32 R168, R240.reuse, R68, R168 ;  /* 0x00000044f0a8723c */ /* 0x040ff000000810a8 */
[C---:B------:R-:W-:Y:S01]  /*58070*/  HMMA.1688.F32.TF32 R172, R240.reuse, R72, R172 ;  /* 0x00000048f0ac723c */ /* 0x040fe200000810ac */
[----:B------:R-:W-:Y:S06]  /*58080*/  STL.64 [R1+0x4ad8], R160 ;  /* 0x004ad8a001007387 */ /* 0x000fec0000100a00 */
[----:B------:R-:W-:Y:S04]  /*58090*/  STL.64 [R1+0x4af0], R166 ;  /* 0x004af0a601007387 */ /* 0x000fe80000100a00 */
[----:B------:R-:W-:Y:S04]  /*580a0*/  STL.64 [R1+0x4ae8], R164 ;  /* 0x004ae8a401007387 */ /* 0x000fe80000100a00 */
[----:B------:R-:W-:Y:S04]  /*580b0*/  STL.64 [R1+0x4b00], R170 ;  /* 0x004b00aa01007387 */ /* 0x000fe80000100a00 */
[----:B------:R-:W-:Y:S04]  /*580c0*/  STL.64 [R1+0x4af8], R168 ;  /* 0x004af8a801007387 */ /* 0x000fe80000100a00 */
[----:B------:R-:W-:Y:S04]  /*580d0*/  STL.64 [R1+0x4b70], R174 ;  /* 0x004b70ae01007387 */ /* 0x000fe80000100a00 */
[----:B------:R-:W-:Y:S01]  /*580e0*/  STL.64 [R1+0x4b68], R172 ;  /* 0x004b68ac01007387 */ /* 0x000fe20000100a00 */
[C---:B------:R-:W-:Y:S03]  /*580f0*/  HMMA.1688.F32.TF32 R176, R240.reuse, R76, R156 ;  /* 0x0000004cf0b0723c */ /* 0x040fe6000008109c */
[----:B------:R-:W3:Y:S04]  /*58100*/  LDL.LU.64 R156, [R1+0xdc0] ;  /* 0x000dc000019c7983 */ /* 0x000ee80000300a00 */
[----:B------:R-:W3:Y:S01]  /*58110*/  LDL.LU.64 R158, [R1+0xdc8] ;  /* 0x000dc800019e7983 */ /* 0x000ee20000300a00 */
[C---:B------:R-:W-:Y:S11]  /*58120*/  HMMA.1688.F32.TF32 R180, R240.reuse, R80, R180 ;  /* 0x00000050f0b4723c */ /* 0x040ff600000810b4 */
[----:B------:R-:W-:Y:S04]  /*58130*/  @!UPT UIADD3 URZ, URZ, URZ, URZ ;  /* 0x0000003f3f3ff290 */ /* 0x000fe8000fffe03f */
[----:B------:R-:W-:Y:S04]  /*58140*/  STL.64 [R1+0x4b80], R178 ;  /* 0x004b80b201007387 */ /* 0x000fe80000100a00 */
[----:B------:R-:W-:Y:S04]  /*58150*/  STL.64 [R1+0x4b78], R176 ;  /* 0x004b78b001007387 */ /* 0x000fe80000100a00 */
[----:B------:R-:W-:Y:S04]  /*58160*/  STL.64 [R1+0x4b90], R182 ;  /* 0x004b90b601007387 */ /* 0x000fe80000100a00 */
[----:B------:R-:W-:Y:S01]  /*58170*/  STL.64 [R1+0x4b88], R180 ;  /* 0x004b88b401007387 */ /* 0x000fe20000100a00 */
[C---:B----4-:R-:W-:Y:S08]  /*58180*/  HMMA.1688.F32.TF32 R184, R240.reuse, R84, R152 ;  /* 0x00000054f0b8723c */ /* 0x050ff00000081098 */
[C---:B------:R-:W-:Y:S11]  /*58190*/  HMMA.1688.F32.TF32 R188, R240.reuse, R88, R148 ;  /* 0x00000058f0bc723c */ /* 0x040ff60000081094 */
[----:B------:R-:W-:Y:S04]  /*581a0*/  @!UPT UIADD3 URZ, URZ, URZ, URZ ;  /* 0x0000003f3f3ff290 */ /* 0x000fe8000fffe03f */
[----:B------:R-:W-:Y:S04]  /*581b0*/  STL.64 [R1+0x4ba0], R186 ;  /* 0x004ba0ba01007387 */ /* 0x000fe80000100a00 */
[----:B------:R-:W-:Y:S04]  /*581c0*/  STL.64 [R1+0x4b98], R184 ;  /* 0x004b98b801007387 */ /* 0x000fe80000100a00 */
[----:B------:R-:W4:Y:S04]  /*581d0*/  LDL.LU.64 R152, [R1+0xdb0] ;  /* 0x000db00001987983 */ /* 0x000f280000300a00 */
[----:B------:R-:W4:Y:S04]  /*581e0*/  LDL.LU.64 R154, [R1+0xdb8] ;  /* 0x000db800019a7983 */ /* 0x000f280000300a00 */
[----:B------:R-:W-:Y:S04]  /*581f0*/  STL.64 [R1+0x4bb0], R190 ;  /* 0x004bb0be01007387 */ /* 0x000fe80000100a00 */
[----:B------:R1:W-:Y:S04]  /*58200*/  STL.64 [R1+0x4ba8], R188 ;  /* 0x004ba8bc01007387 */ /* 0x0003e80000100a00 */
[----:B------:R-:W4:Y:S04]  /*58210*/  LDL.LU.64 R148, [R1+0xda0] ;  /* 0x000da00001947983 */ /* 0x000f280000300a00 */
[----:B------:R-:W4:Y:S01]  /*58220*/  LDL.LU.64 R150, [R1+0xda8] ;  /* 0x000da80001967983 */ /* 0x000f220000300a00 */
[C---:B--2---:R-:W-:Y:S03]  /*58230*/  HMMA.1688.F32.TF32 R192, R240.reuse, R92, R144 ;  /* 0x0000005cf0c0723c */ /* 0x044fe60000081090 */
[----:B------:R-:W2:Y:S04]  /*58240*/  LDL.LU.64 R144, [R1+0xd90] ;  /* 0x000d900001907983 */ /* 0x000ea80000300a00 */
[----:B------:R-:W2:Y:S04]  /*58250*/  LDL.LU.64 R146, [R1+0xd98] ;  /* 0x000d980001927983 */ /* 0x000ea80000300a00 */
[----:B------:R-:W2:Y:S04]  /*58260*/  LDL.LU.64 R212, [R1+0xd80] ;  /* 0x000d800001d47983 */ /* 0x000ea80000300a00 */
[----:B------:R-:W2:Y:S04]  /*58270*/  LDL.LU.64 R214, [R1+0xd88] ;  /* 0x000d880001d67983 */ /* 0x000ea80000300a00 */
[----:B-1----:R-:W2:Y:S04]  /*58280*/  LDL.LU.64 R188, [R1+0xd70] ;  /* 0x000d700001bc7983 */ /* 0x002ea80000300a00 */
        /* <DEDUP_REMOVED lines=9> */
[----:B------:R-:W-:Y:S04]  /*58320*/  STL.64 [R1+0x4bc0], R194 ;  /* 0x004bc0c201007387 */ /* 0x000fe80000100a00 */
[----:B------:R-:W-:Y:S04]  /*58330*/  STL.64 [R1+0x4bb8], R192 ;  /* 0x004bb8c001007387 */ /* 0x000fe80000100a00 */
[----:B------:R-:W2:Y:S04]  /*58340*/  LDL.LU.64 R168, [R1+0xd20] ;  /* 0x000d200001a87983 */ /* 0x000ea80000300a00 */
[----:B------:R-:W2:Y:S04]  /*58350*/  LDL.LU.64 R170, [R1+0xd28] ;  /* 0x000d280001aa7983 */ /* 0x000ea80000300a00 */
[----:B------:R-:W2:Y:S04]  /*58360*/  LDL.LU.64 R164, [R1+0xd10] ;  /* 0x000d100001a47983 */ /* 0x000ea80000300a00 */
[----:B------:R-:W2:Y:S04]  /*58370*/  LDL.LU.64 R166, [R1+0xd18] ;  /* 0x000d180001a67983 */ /* 0x000ea80000300a00 */
[----:B------:R-:W2:Y:S04]  /*58380*/  LDL.LU.64 R160, [R1+0xcd0] ;  /* 0x000cd00001a07983 */ /* 0x000ea80000300a00 */
[----:B------:R-:W2:Y:S01]  /*58390*/  LDL.LU.64 R162, [R1+0xcd8] ;  /* 0x000cd80001a27983 */ /* 0x000ea20000300a00 */
[C---:B---3--:R-:W-:Y:S11]  /*583a0*/  HMMA.1688.F32.TF32 R196, R240.reuse, R96, R156 ;  /* 0x00000060f0c4723c */ /* 0x048ff6000008109c */
[----:B------:R-:W-:Y:S11]  /*583b0*/  @!UPT UIADD3 URZ, URZ, URZ, URZ ;  /* 0x0000003f3f3ff290 */ /* 0x000ff6000fffe03f */
[----:B------:R-:W-:Y:S01]  /*583c0*/  @!UPT UIADD3 URZ, URZ, URZ, URZ ;  /* 0x0000003f3f3ff290 */ /* 0x000fe2000fffe03f */
[----:B------:R-:W-:Y:S04]  /*583d0*/  STL.64 [R1+0x4bd0], R198 ;  /* 0x004bd0c601007387 */ /* 0x000fe80000100a00 */
[----:B------:R-:W-:Y:S04]  /*583e0*/  STL.64 [R1+0x4bc8], R196 ;  /* 0x004bc8c401007387 */ /* 0x000fe80000100a00 */
[----:B------:R-:W3:Y:S04]  /*583f0*/  LDL.LU.64 R156, [R1+0xcc0] ;  /* 0x000cc000019c7983 */ /* 0x000ee80000300a00 */
[----:B------:R-:W3:Y:S01]  /*58400*/  LDL.LU.64 R158, [R1+0xcc8] ;  /* 0x000cc800019e7983 */ /* 0x000ee20000300a00 */
[C---:B----4-:R-:W-:Y:S03]  /*58410*/  HMMA.1688.F32.TF32 R200, R240.reuse, R100, R152 ;  /* 0x00000064f0c8723c */ /* 0x050fe60000081098 */
[----:B------:R-:W4:Y:S04]  /*58420*/  LDL.LU.64 R152, [R1+0xcb0] ;  /* 0x000cb00001987983 */ /* 0x000f280000300a00 */
[----:B------:R-:W4:Y:S01]  /*58430*/  LDL.LU.64 R154, [R1+0xcb8] ;  /* 0x000cb800019a7983 */ /* 0x000f220000300a00 */
[C---:B------:R-:W-:Y:S11]  /*58440*/  HMMA.1688.F32.TF32 R204, R240.reuse, R104, R148 ;  /* 0x00000068f0cc723c */ /* 0x040ff60000081094 */
[----:B------:R-:W-:Y:S04]  /*58450*/  @!UPT UIADD3 URZ, URZ, URZ, URZ ;  /* 0x0000003f3f3ff290 */ /* 0x000fe8000fffe03f */
[----:B------:R-:W-:Y:S04]  /*58460*/  STL.64 [R1+0x4be0], R202 ;  /* 0x004be0ca01007387 */ /* 0x000fe80000100a00 */
[----:B------:R-:W-:Y:S04]  /*58470*/  STL.64 [R1+0x4bd8], R200 ;  /* 0x004bd8c801007387 */ /* 0x000fe80000100a00 */
[----:B------:R-:W4:Y:S04]  /*58480*/  LDL.LU.64 R148, [R1+0xca0] ;  /* 0x000ca00001947983 */ /* 0x000f280000300a00 */
[----:B------:R-:W4:Y:S01]  /*58490*/  LDL.LU.64 R150, [R1+0xca8] ;  /* 0x000ca80001967983 */ /* 0x000f220000300a00 */
[C---:B--2---:R-:W-:Y:S03]  /*584a0*/  HMMA.1688.F32.TF32 R208, R240.reuse, R108, R144 ;  /* 0x0000006cf0d0723c */ /* 0x044fe60000081090 */
[----:B------:R-:W-:Y:S04]  /*584b0*/  STL.64 [R1+0x4bf0], R206 ;  /* 0x004bf0ce01007387 */ /* 0x000fe80000100a00 */
[----:B------:R-:W-:Y:S04]  /*584c0*/  STL.64 [R1+0x4be8], R204 ;  /* 0x004be8cc01007387 */ /* 0x000fe80000100a00 */
[----:B------:R-:W2:Y:S04]  /*584d0*/  LDL.LU.64 R144, [R1+0xc90] ;  /* 0x000c900001907983 */ /* 0x000ea80000300a00 */
[----:B------:R-:W2:Y:S01]  /*584e0*/  LDL.LU.64 R146, [R1+0xc98] ;  /* 0x000c980001927983 */ /* 0x000ea20000300a00 */
[C---:B------:R-:W-:Y:S08]  /*584f0*/  HMMA.1688.F32.TF32 R220, R240.reuse, R120, R184 ;  /* 0x00000078f0dc723c */ /* 0x040ff000000810b8 */
[----:B------:R-:W-:Y:S08]  /*58500*/  HMMA.1688.F32.TF32 R224, R240, R124, R180 ;  /* 0x0000007cf0e0723c */ /* 0x000ff000000810b4 */
[----:B------:R-:W-:Y:S11]  /*58510*/  HMMA.1688.F32.TF32 R160, R4, R60, R160 ;  /* 0x0000003c04a0723c */ /* 0x000ff600000810a0 */
[----:B------:R-:W-:Y:S11]  /*58520*/  @!UPT UIADD3 URZ, URZ, URZ, URZ ;  /* 0x0000003f3f3ff290 */ /* 0x000ff6000fffe03f */
[----:B------:R-:W-:Y:S01]  /*58530*/  @!UPT UIADD3 URZ, URZ, URZ, URZ ;  /* 0x0000003f3f3ff290 */ /* 0x000fe2000fffe03f */
[----:B------:R-:W-:Y:S04]  /*58540*/  STL.64 [R1+0xb70], R160 ;  /* 0x000b70a001007387 */ /* 0x000fe80000100a00 */
[----:B------:R-:W-:Y:S01]  /*58550*/  STL.64 [R1+0xb78], R162 ;  /* 0x000b78a201007387 */ /* 0x000fe20000100a00 */
[C---:B------:R-:W-:Y:S08]  /*58560*/  HMMA.1688.F32.TF32 R228, R240.reuse, R128, R176 ;  /* 0x00000080f0e4723c */ /* 0x040ff000000810b0 */
[----:B------:R-:W-:Y:S08]  /*58570*/  HMMA.1688.F32.TF32 R232, R240, R132, R172 ;  /* 0x00000084f0e8723c */ /* 0x000ff000000810ac */
[C---:B---3--:R-:W-:Y:S11]  /*58580*/  HMMA.1688.F32.TF32 R156, R4.reuse, R64, R156 ;  /* 0x00000040049c723c */ /* 0x048ff6000008109c */
[----:B------:R-:W-:Y:S11]  /*58590*/  @!UPT UIADD3 URZ, URZ, URZ, URZ ;  /* 0x0000003f3f3ff290 */ /* 0x000ff6000fffe03f */
[----:B------:R-:W-:Y:S01]  /*585a0*/  @!UPT UIADD3 URZ, URZ, URZ, URZ ;  /* 0x0000003f3f3ff290 */ /* 0x000fe2000fffe03f */
[----:B------:R-:W-:Y:S04]  /*585b0*/  STL.64 [R1+0xb80], R156 ;  /* 0x000b809c01007387 */ /* 0x000fe80000100a00 */
[----:B------:R-:W-:Y:S04]  /*585c0*/  STL.64 [R1+0xb88], R158 ;  /* 0x000b889e01007387 */ /* 0x000fe80000100a00 */
[----:B------:R-:W3:Y:S01]  /*585d0*/  LDL.LU.64 R184, [R1+0xc80] ;  /* 0x000c800001b87983 */ /* 0x000ee20000300a00 */
[C---:B----4-:R-:W-:Y:S08]  /*585e0*/  HMMA.1688.F32.TF32 R152, R4.reuse, R68, R152 ;  /* 0x000000440498723c */ /* 0x050ff00000081098 */
[C---:B------:R-:W-:Y:S11]  /*585f0*/  HMMA.1688.F32.TF32 R148, R4.reuse, R72, R148 ;  /* 0x000000480494723c */ /* 0x040ff60000081094 */
[----:B------:R-:W-:Y:S04]  /*58600*/  @!UPT UIADD3 URZ, URZ, URZ, URZ ;  /* 0x0000003f3f3ff290 */ /* 0x000fe8000fffe03f */
[----:B------:R1:W-:Y:S04]  /*58610*/  STL.64 [R1+0xb90], R152 ;  /* 0x000b909801007387 */ /* 0x0003e80000100a00 */
[----:B------:R4:W-:Y:S04]  /*58620*/  STL.64 [R1+0xb98], R154 ;  /* 0x000b989a01007387 */ /* 0x0009e80000100a00 */
[----:B------:R-:W3:Y:S01]  /*58630*/  LDL.LU.64 R186, [R1+0xc88] ;  /* 0x000c880001ba7983 */ /* 0x000ee20000300a00 */
[----:B--2---:R-:W-:Y:S03]  /*58640*/  HMMA.1688.F32.TF32 R144, R4, R76, R144 ;  /* 0x0000004c0490723c */ /* 0x004fe60000081090 */
[----:B------:R2:W-:Y:S04]  /*58650*/  STL.64 [R1+0xcb0], R148 ;  /* 0x000cb09401007387 */ /* 0x0005e80000100a00 */
[----:B------:R1:W-:Y:S04]  /*58660*/  STL.64 [R1+0xcb8], R150 ;  /* 0x000cb89601007387 */ /* 0x0003e80000100a00 */
[----:B------:R-:W3:Y:S04]  /*58670*/  LDL.LU.64 R180, [R1+0xc70] ;  /* 0x000c700001b47983 */ /* 0x000ee80000300a00 */
[----:B------:R-:W3:Y:S04]  /*58680*/  LDL.LU.64 R182, [R1+0xc78] ;  /* 0x000c780001b67983 */ /* 0x000ee80000300a00 */
[----:B-1----:R-:W3:Y:S04]  /*58690*/  LDL.LU.64 R152, [R1+0xc60] ;  /* 0x000c600001987983 */ /* 0x002ee80000300a00 */
[----:B----4-:R-:W4:Y:S04]  /*586a0*/  LDL.LU.64 R154, [R1+0xc68] ;  /* 0x000c6800019a7983 */ /* 0x010f280000300a00 */
[----:B------:R1:W-:Y:S04]  /*586b0*/  STL.64 [R1+0xca0], R144 ;  /* 0x000ca09001007387 */ /* 0x0003e80000100a00 */
[----:B------:R1:W-:Y:S04]  /*586c0*/  STL.64 [R1+0xca8], R146 ;  /* 0x000ca89201007387 */ /* 0x0003e80000100a00 */
[----:B------:R-:W4:Y:S04]  /*586d0*/  LDL.LU.64 R176, [R1+0xc50] ;  /* 0x000c500001b07983 */ /* 0x000f280000300a00 */
[----:B------:R-:W4:Y:S04]  /*586e0*/  LDL.LU.64 R178, [R1+0xc58] ;  /* 0x000c580001b27983 */ /* 0x000f280000300a00 */
[----:B------:R-:W4:Y:S04]  /*586f0*/  LDL.LU.64 R172, [R1+0xc40] ;  /* 0x000c400001ac7983 */ /* 0x000f280000300a00 */
[----:B------:R-:W4:Y:S04]  /*58700*/  LDL.LU.64 R174, [R1+0xc48] ;  /* 0x000c480001ae7983 */ /* 0x000f280000300a00 */
[----:B--2---:R-:W2:Y:S04]  /*58710*/  LDL.LU.64 R148, [R1+0xc30] ;  /* 0x000c300001947983 */ /* 0x004ea80000300a00 */
[----:B------:R-:W2:Y:S01]  /*58720*/  LDL.LU.64 R150, [R1+0xc38] ;  /* 0x000c380001967983 */ /* 0x000ea20000300a00 */
[C---:B------:R-:W-:Y:S03]  /*58730*/  HMMA.1688.F32.TF32 R236, R240.reuse, R136, R168 ;  /* 0x00000088f0ec723c */ /* 0x040fe600000810a8 */
[----:B------:R-:W2:Y:S04]  /*58740*/  LDL.LU.64 R168, [R1+0xc20] ;  /* 0x000c200001a87983 */ /* 0x000ea80000300a00 */
[----:B------:R-:W2:Y:S01]  /*58750*/  LDL.LU.64 R170, [R1+0xc28] ;  /* 0x000c280001aa7983 */ /* 0x000ea20000300a00 */
[C---:B------:R-:W-:Y:S08]  /*58760*/  HMMA.1688.F32.TF32 R212, R240.reuse, R112, R212 ;  /* 0x00000070f0d4723c */ /* 0x040ff000000810d4 */
[C---:B------:R-:W-:Y:S08]  /*58770*/  HMMA.1688.F32.TF32 R216, R240.reuse, R116, R188 ;  /* 0x00000074f0d8723c */ /* 0x040ff000000810bc */
[----:B------:R-:W-:Y:S01]  /*58780*/  HMMA.1688.F32.TF32 R240, R240, R140, R164 ;  /* 0x0000008cf0f0723c */ /* 0x000fe200000810a4 */
[----:B------:R-:W2:Y:S04]  /*58790*/  LDL.LU.64 R164, [R1+0xc10] ;  /* 0x000c100001a47983 */ /* 0x000ea80000300a00 */
[----:B------:R-:W2:Y:S04]  /*587a0*/  LDL.LU.64 R166, [R1+0xc18] ;  /* 0x000c180001a67983 */ /* 0x000ea80000300a00 */
[----:B------:R-:W2:Y:S04]  /*587b0*/  LDL.LU.64 R160, [R1+0xc00] ;  /* 0x000c000001a07983 */ /* 0x000ea80000300a00 */
[----:B------:R-:W2:Y:S04]  /*587c0*/  LDL.LU.64 R162, [R1+0xc08] ;  /* 0x000c080001a27983 */ /* 0x000ea80000300a00 */
[----:B------:R-:W2:Y:S04]  /*587d0*/  LDL.LU.64 R156, [R1+0xbf0] ;  /* 0x000bf000019c7983 */ /* 0x000ea80000300a00 */
[----:B------:R-:W2:Y:S04]  /*587e0*/  LDL.LU.64 R158, [R1+0xbf8] ;  /* 0x000bf800019e7983 */ /* 0x000ea80000300a00 */
[----:B-1----:R-:W2:Y:S04]  /*587f0*/  LDL.LU.64 R144, [R1+0xbe0] ;  /* 0x000be00001907983 */ /* 0x002ea80000300a00 */
[----:B------:R-:W2:Y:S01]  /*58800*/  LDL.LU.64 R146, [R1+0xbe8] ;  /* 0x000be80001927983 */ /* 0x000ea20000300a00 */
[C---:B---3--:R-:W-:Y:S08]  /*58810*/  HMMA.1688.F32.TF32 R188, R4.reuse, R80, R184 ;  /* 0x0000005004bc723c */ /* 0x048ff000000810b8 */
[C---:B------:R-:W-:Y:S08]  /*58820*/  HMMA.1688.F32.TF32 R184, R4.reuse, R84, R180 ;  /* 0x0000005404b8723c */ /* 0x040ff000000810b4 */
[C---:B----4-:R-:W-:Y:S07]  /*58830*/  HMMA.1688.F32.TF32 R180, R4.reuse, R88, R152 ;  /* 0x0000005804b4723c */ /* 0x050fee0000081098 */
        /* <DEDUP_REMOVED lines=8> */
[C---:B-1----:R-:W-:Y:S08]  /*588c0*/  HMMA.1688.F32.TF32 R180, R4.reuse, R92, R176 ;  /* 0x0000005c04b4723c */ /* 0x042ff000000810b0 */
[C---:B------:R-:W-:Y:S08]  /*588d0*/  HMMA.1688.F32.TF32 R176, R4.reuse, R96, R172 ;  /* 0x0000006004b0723c */ /* 0x040ff000000810ac */
[C---:B--2---:R-:W-:Y:S07]  /*588e0*/  HMMA.1688.F32.TF32 R172, R4.reuse, R100, R148 ;  /* 0x0000006404ac723c */ /* 0x044fee0000081094 */
[----:B------:R-:W-:Y:S04]  /*588f0*/  STL.64 [R1+0xc60], R180 ;  /* 0x000c60b401007387 */ /* 0x000fe80000100a00 */
[----:B------:R-:W-:Y:S04]  /*58900*/  STL.64 [R1+0xc68], R182 ;  /* 0x000c68b601007387 */ /* 0x000fe80000100a00 */
[----:B------:R-:W2:Y:S04]  /*58910*/  LDL.LU.64 R148, [R1+0xbc0] ;  /* 0x000bc00001947983 */ /* 0x000ea80000300a00 */
[----:B------:R-:W-:Y:S04]  /*58920*/  STL.64 [R1+0xc50], R176 ;  /* 0x000c50b001007387 */ /* 0x000fe80000100a00 */
[----:B------:R-:W-:Y:S04]  /*58930*/  STL.64 [R1+0xc58], R178 ;  /* 0x000c58b201007387 */ /* 0x000fe80000100a00 */
[----:B------:R-:W2:Y:S04]  /*58940*/  LDL.LU.64 R150, [R1+0xbc8] ;  /* 0x000bc80001967983 */ /* 0x000ea80000300a00 */
        /* <DEDUP_REMOVED lines=14> */
[C---:B------:R-:W-:Y:S01]  /*58a30*/  HMMA.1688.F32.TF32 R156, R4.reuse, R120, R144 ;  /* 0x00000078049c723c */ /* 0x040fe20000081090 */
[----:B------:R-:W4:Y:S11]  /*58a40*/  LDL.LU.64 R144, [R1+0xba0] ;  /* 0x000ba00001907983 */ /* 0x000f360000300a00 */
[----:B------:R-:W-:Y:S03]  /*58a50*/  @!UPT UIADD3 URZ, URZ, URZ, URZ ;  /* 0x0000003f3f3ff290 */ /* 0x000fe6000fffe03f */
[----:B------:R-:W-:Y:S04]  /*58a60*/  STL.64 [R1+0xc00], R164 ;  /* 0x000c00a401007387 */ /* 0x000fe80000100a00 */
[----:B------:R-:W-:Y:S04]  /*58a70*/  STL.64 [R1+0xc08], R166 ;  /* 0x000c08a601007387 */ /* 0x000fe80000100a00 */
[----:B------:R-:W4:Y:S04]  /*58a80*/  LDL.LU.64 R146, [R1+0xba8] ;  /* 0x000ba80001927983 */ /* 0x000f280000300a00 */
[----:B------:R1:W-:Y:S04]  /*58a90*/  STL.64 [R1+0xbf0], R156 ;  /* 0x000bf09c01007387 */ /* 0x0003e80000100a00 */
[----:B------:R1:W-:Y:S04]  /*58aa0*/  STL.64 [R1+0xbf8], R158 ;  /* 0x000bf89e01007387 */ /* 0x0003e80000100a00 */
[----:B-1----:R-:W4:Y:S04]  /*58ab0*/  LDL.LU.64 R156, [R1+0x3b0] ;  /* 0x0003b000019c7983 */ /* 0x002f280000300a00 */
[----:B------:R-:W4:Y:S01]  /*58ac0*/  LDL.LU.64 R158, [R1+0x3b8] ;  /* 0x0003b800019e7983 */ /* 0x000f220000300a00 */
[C---:B---3--:R-:W-:Y:S11]  /*58ad0*/  HMMA.1688.F32.TF32 R152, R4.reuse, R124, R152 ;  /* 0x0000007c0498723c */ /* 0x048ff60000081098 */
[----:B------:R-:W-:Y:S11]  /*58ae0*/  @!UPT UIADD3 URZ, URZ, URZ, URZ ;  /* 0x0000003f3f3ff290 */ /* 0x000ff6000fffe03f */
[----:B------:R-:W-:Y:S02]  /*58af0*/  @!UPT UIADD3 URZ, URZ, URZ, URZ ;  /* 0x0000003f3f3ff290 */ /* 0x000fe4000fffe03f */
[----:B------:R-:W-:Y:S02]  /*58b00*/  IMAD.MOV.U32 R24, RZ, RZ, R155 ;  /* 0x000000ffff187224 */ /* 0x000fe400078e009b */
[----:B------:R-:W-:Y:S01]  /*58b10*/  IMAD.MOV.U32 R25, RZ, RZ, R154 ;  /* 0x000000ffff197224 */ /* 0x000fe200078e009a */
[----:B------:R1:W-:Y:S04]  /*58b20*/  STL.64 [R1+0xbe0], R152 ;  /* 0x000be09801007387 */ /* 0x0003e80000100a00 */
[----:B------:R-:W-:Y:S04]  /*58b30*/  STL [R1+0x4a84], R24 ;  /* 0x004a841801007387 */ /* 0x000fe80000100800 */
[----:B------:R-:W-:Y:S04]  /*58b40*/  STL [R1+0x4a80], R25 ;  /* 0x004a801901007387 */ /* 0x000fe80000100800 */
[----:B-1----:R-:W3:Y:S04]  /*58b50*/  LDL.LU.64 R152, [R1+0x3a0] ;  /* 0x0003a00001987983 */ /* 0x002ee80000300a00 */
[----:B------:R-:W3:Y:S01]  /*58b60*/  LDL.LU.64 R154, [R1+0x3a8] ;  /* 0x0003a800019a7983 */ /* 0x000ee20000300a00 */
[C---:B--2---:R-:W-:Y:S11]  /*58b70*/  HMMA.1688.F32.TF32 R148, R4.reuse, R128, R148 ;  /* 0x000000800494723c */ /* 0x044ff60000081094 */
[----:B------:R-:W-:Y:S11]  /*58b80*/  @!UPT UIADD3 URZ, URZ, URZ, URZ ;  /* 0x0000003f3f3ff290 */ /* 0x000ff6000fffe03f */
[----:B------:R-:W-:Y:S01]  /*58b90*/  @!UPT UIADD3 URZ, URZ, URZ, URZ ;  /* 0x0000003f3f3ff290 */ /* 0x000fe2000fffe03f */
[----:B------:R1:W-:Y:S04]  /*58ba0*/  STL.64 [R1+0xbd0], R148 ;  /* 0x000bd09401007387 */ /* 0x0003e80000100a00 */
[----:B------:R2:W-:Y:S04]  /*58bb0*/  STL.64 [R1+0xbd8], R150 ;  /* 0x000bd89601007387 */ /* 0x0005e80000100a00 */
[----:B-1----:R-:W3:Y:S04]  /*58bc0*/  LDL.LU.64 R148, [R1+0x2a0] ;  /* 0x0002a00001947983 */ /* 0x002ee80000300a00 */
[----:B--2---:R-:W2:Y:S01]  /*58bd0*/  LDL.LU.64 R150, [R1+0x2a8] ;  /* 0x0002a80001967983 */ /* 0x004ea20000300a00 */
[C---:B----4-:R-:W-:Y:S11]  /*58be0*/  HMMA.1688.F32.TF32 R160, R4.reuse, R132, R160 ;  /* 0x0000008404a0723c */ /* 0x050ff600000810a0 */
[----:B------:R-:W-:Y:S11]  /*58bf0*/  @!UPT UIADD3 URZ, URZ, URZ, URZ ;  /* 0x0000003f3f3ff290 */ /* 0x000ff6000fffe03f */
[----:B------:R-:W-:Y:S02]  /*58c00*/  @!UPT UIADD3 URZ, URZ, URZ, URZ ;  /* 0x0000003f3f3ff290 */ /* 0x000fe4000fffe03f */
[----:B------:R-:W-:Y:S02]  /*58c10*/  IMAD.MOV.U32 R25, RZ, RZ, R163 ;  /* 0x000000ffff197224 */ /* 0x000fe400078e00a3 */
[----:B------:R-:W-:Y:S01]  /*58c20*/  IMAD.MOV.U32 R24, RZ, RZ, R162 ;  /* 0x000000ffff187224 */ /* 0x000fe200078e00a2 */
[----:B------:R1:W-:Y:S04]  /*58c30*/  STL.64 [R1+0xbc0], R160 ;  /* 0x000bc0a001007387 */ /* 0x0003e80000100a00 */
[----:B------:R-:W-:Y:S04]  /*58c40*/  STL [R1+0x4a8c], R25 ;  /* 0x004a8c1901007387 */ /* 0x000fe80000100800 */
[----:B------:R-:W-:Y:S01]  /*58c50*/  STL [R1+0x4a88], R24 ;  /* 0x004a881801007387 */ /* 0x000fe20000100800 */
[C---:B-1----:R-:W-:Y:S03]  /*58c60*/  HMMA.1688.F32.TF32 R160, R4.reuse, R136, R144 ;  /* 0x0000008804a0723c */ /* 0x042fe60000081090 */
[----:B------:R-:W4:Y:S04]  /*58c70*/  LDL.LU.64 R144, [R1+0x390] ;  /* 0x0003900001907983 */ /* 0x000f280000300a00 */
[----:B------:R-:W4:Y:S01]  /*58c80*/  LDL.LU.64 R146, [R1+0x398] ;  /* 0x0003980001927983 */ /* 0x000f220000300a00 */
[----:B------:R-:W-:Y:S11]  /*58c90*/  HMMA.1688.F32.TF32 R156, R4, R140, R156 ;  /* 0x0000008c049c723c */ /* 0x000ff6000008109c */
[----:B------:R-:W-:Y:S04]  /*58ca0*/  @!UPT UIADD3 URZ, URZ, URZ, URZ ;  /* 0x0000003f3f3ff290 */ /* 0x000fe8000fffe03f */
[----:B------:R1:W-:Y:S04]  /*58cb0*/  STL.64 [R1+0xbb0], R160 ;  /* 0x000bb0a001007387 */ /* 0x0003e80000100a00 */
[----:B------:R1:W-:Y:S05]  /*58cc0*/  STL.64 [R1+0xbb8], R162 ;  /* 0x000bb8a201007387 */ /* 0x0003ea0000100a00 */
[----:B------:R-:W-:Y:S01]  /*58cd0*/  MOV R16, R159 ;  /* 0x0000009f00107202 */ /* 0x000fe20000000f00 */
[----:B------:R-:W-:-:S02]  /*58ce0*/  IMAD.MOV.U32 R17, RZ, RZ, R158 ;  /* 0x000000ffff117224 */ /* 0x000fc400078e009e */
[----:B------:R-:W-:Y:S02]  /*58cf0*/  IMAD.MOV.U32 R20, RZ, RZ, R157 ;  /* 0x000000ffff147224 */ /* 0x000fe400078e009d */
[----:B------:R-:W-:Y:S01]  /*58d00*/  IMAD.MOV.U32 R21, RZ, RZ, R156 ;  /* 0x000000ffff157224 */ /* 0x000fe200078e009c */
[----:B------:R-:W-:Y:S04]  /*58d10*/  STL [R1+0x4a9c], R16 ;  /* 0x004a9c1001007387 */ /* 0x000fe80000100800 */
[----:B------:R-:W-:Y:S04]  /*58d20*/  STL [R1+0x4a98], R17 ;  /* 0x004a981101007387 */ /* 0x000fe80000100800 */
[----:B------:R-:W-:Y:S04]  /*58d30*/  STL [R1+0x4a94], R20 ;  /* 0x004a941401007387 */ /* 0x000fe80000100800 */
[----:B------:R-:W-:Y:S04]  /*58d40*/  STL [R1+0x4a90], R21 ;  /* 0x004a901501007387 */ /* 0x000fe80000100800 */
[----:B------:R-:W4:Y:S04]  /*58d50*/  LDL.LU.64 R168, [R1+0x280] ;  /* 0x0002800001a87983 */ /* 0x000f280000300a00 */
[----:B------:R-:W4:Y:S01]  /*58d60*/  LDL.LU.64 R170, [R1+0x288] ;  /* 0x0002880001aa7983 */ /* 0x000f220000300a00 */
[-C--:B---3--:R-:W-:Y:S11]  /*58d70*/  HMMA.1688.F32.TF32 R4, R8, R60.reuse, R152 ;  /* 0x0000003c0804723c */ /* 0x088ff60000081098 */
[----:B------:R-:W-:Y:S11]  /*58d80*/  @!UPT UIADD3 URZ, URZ, URZ, URZ ;  /* 0x0000003f3f3ff290 */ /* 0x000ff6000fffe03f */
[----:B------:R-:W-:Y:S01]  /*58d90*/  @!UPT UIADD3 URZ, URZ, URZ, URZ ;  /* 0x0000003f3f3ff290 */ /* 0x000fe2000fffe03f */
[----:B------:R-:W-:Y:S04]  /*58da0*/  STL.64 [R1+0x3b0], R4 ;  /* 0x0003b00401007387 */ /* 0x000fe80000100a00 */
[----:B------:R2:W-:Y:S04]  /*58db0*/  STL.64 [R1+0x3b8], R6 ;  /* 0x0003b80601007387 */ /* 0x0005e80000100a00 */
[----:B------:R-:W3:Y:S04]  /*58dc0*/  LDL.LU.64 R164, [R1+0x380] ;  /* 0x0003800001a47983 */ /* 0x000ee80000300a00 */
[----:B------:R-:W3:Y:S04]  /*58dd0*/  LDL.LU.64 R166, [R1+0x388] ;  /* 0x0003880001a67983 */ /* 0x000ee80000300a00 */
[----:B-1----:R-:W3:Y:S04]  /*58de0*/  LDL.LU.64 R160, [R1+0x370] ;  /* 0x0003700001a07983 */ /* 0x002ee80000300a00 */
[----:B------:R-:W3:Y:S01]  /*58df0*/  LDL.LU.64 R162, [R1+0x378] ;  /* 0x0003780001a27983 */ /* 0x000ee20000300a00 */
[----:B--2---:R-:W-:Y:S11]  /*58e00*/  HMMA.1688.F32.TF32 R4, R12, R60, R148 ;  /* 0x0000003c0c04723c */ /* 0x004ff60000081094 */
[----:B------:R-:W-:Y:S11]  /*58e10*/  @!UPT UIADD3 URZ, URZ, URZ, URZ ;  /* 0x0000003f3f3ff290 */ /* 0x000ff6000fffe03f */
[----:B------:R-:W-:Y:S01]  /*58e20*/  @!UPT UIADD3 URZ, URZ, URZ, URZ ;  /* 0x0000003f3f3ff290 */ /* 0x000fe2000fffe03f */
[----:B------:R4:W-:Y:S01]  /*58e30*/  STL [R1+0xcd4], R5 ;  /* 0x000cd40501007387 */ /* 0x0009e20000100800 */
[----:B------:R-:W-:Y:S02]  /*58e40*/  IMAD.MOV.U32 R37, RZ, RZ, R4 ;  /* 0x000000ffff257224 */ /* 0x000fe400078e0004 */
[----:B------:R-:W-:Y:S01]  /*58e50*/  IMAD.MOV.U32 R32, RZ, RZ, R6 ;  /* 0x000000ffff207224 */ /* 0x000fe200078e0006 */
[----:B------:R-:W2:Y:S01]  /*58e60*/  LDL R28, [R1+0x17b4] ;  /* 0x0017b400011c7983 */ /* 0x000ea20000100800 */
[----:B------:R-:W-:-:S03]  /*58e70*/  IMAD.MOV.U32 R33, RZ, RZ, R7 ;  /* 0x000000ffff217224 */ /* 0x000fc600078e0007 */
[----:B------:R-:W-:Y:S04]  /*58e80*/  STL [R1+0x49dc], R37 ;  /* 0x0049dc2501007387 */ /* 0x000fe80000100800 */
[----:B------:R-:W-:Y:S04]  /*58e90*/  STL [R1+0x49d8], R32 ;  /* 0x0049d82001007387 */ /* 0x000fe80000100800 */
[----:B------:R-:W-:Y:S04]  /*58ea0*/  STL [R1+0x49d4], R33 ;  /* 0x0049d42101007387 */ /* 0x000fe80000100800 */
[----:B------:R-:W2:Y:S04]  /*58eb0*/  LDL.LU.64 R156, [R1+0x350] ;  /* 0x00035000019c7983 */ /* 0x000ea80000300a00 */
[----:B------:R-:W2:Y:S01]  /*58ec0*/  LDL.LU.64 R158, [R1+0x358] ;  /* 0x00035800019e7983 */ /* 0x000ea20000300a00 */
[-C--:B----4-:R-:W-:Y:S11]  /*58ed0*/  HMMA.1688.F32.TF32 R4, R8, R64.reuse, R144 ;  /* 0x000000400804723c */ /* 0x090ff60000081090 */
[----:B------:R-:W-:Y:S11]  /*58ee0*/  @!UPT UIADD3 URZ, URZ, URZ, URZ ;  /* 0x0000003f3f3ff290 */ /* 0x000ff6000fffe03f */
[----:B------:R-:W-:Y:S01]  /*58ef0*/  @!UPT UIADD3 URZ, URZ, URZ, URZ ;  /* 0x0000003f3f3ff290 */ /* 0x000fe2000fffe03f */
[----:B------:R1:W-:Y:S04]  /*58f00*/  STL.64 [R1+0x3a0], R4 ;  /* 0x0003a00401007387 */ /* 0x0003e80000100a00 */
[----:B------:R4:W-:Y:S04]  /*58f10*/  STL.64 [R1+0x3a8], R6 ;  /* 0x0003a80601007387 */ /* 0x0009e80000100a00 */
[----:B------:R-:W2:Y:S04]  /*58f20*/  LDL.LU.64 R148, [R1+0x330] ;  /* 0x0003300001947983 */ /* 0x000ea80000300a00 */
[----:B------:R-:W2:Y:S04]  /*58f30*/  LDL.LU.64 R150, [R1+0x338] ;  /* 0x0003380001967983 */ /* 0x000ea80000300a00 */
[----:B------:R-:W2:Y:S04]  /*58f40*/  LDL.LU.64 R144, [R1+0x310] ;  /* 0x0003100001907983 */ /* 0x000ea80000300a00 */
[----:B------:R-:W2:Y:S04]  /*58f50*/  LDL.LU.64 R146, [R1+0x318] ;  /* 0x0003180001927983 */ /* 0x000ea80000300a00 */
[----:B------:R-:W2:Y:S04]  /*58f60*/  LDL.LU.64 R152, [R1+0x2f0] ;  /* 0x0002f00001987983 */ /* 0x000ea80000300a00 */
[----:B------:R-:W2:Y:S04]  /*58f70*/  LDL.LU.64 R154, [R1+0x2f8] ;  /* 0x0002f800019a7983 */ /* 0x000ea80000300a00 */
[----:B-1----:R-:W2:Y:S04]  /*58f80*/  LDL.LU.64 R4, [R1+0x2c0] ;  /* 0x0002c00001047983 */ /* 0x002ea80000300a00 */
[----:B----4-:R-:W4:Y:S04]  /*58f90*/  LDL.LU.64 R6, [R1+0x2c8] ;  /* 0x0002c80001067983 */ /* 0x010f280000300a00 */
[----:B------:R-:W4:Y:S01]  /*58fa0*/  LDL R29, [R1+0x1674] ;  /* 0x00167400011d7983 */ /* 0x000f220000100800 */
[----:B------:R-:W-:Y:S11]  /*58fb0*/  HMMA.1688.F32.TF32 R168, R12, R64, R168 ;  /* 0x000000400ca8723c */ /* 0x000ff600000810a8 */
[----:B------:R-:W-:Y:S11]  /*58fc0*/  @!UPT UIADD3 URZ, URZ, URZ, URZ ;  /* 0x0000003f3f3ff290 */ /* 0x000ff6000fffe03f */
[----:B------:R-:W-:Y:S02]  /*58fd0*/  @!UPT UIADD3 URZ, URZ, URZ, URZ ;  /* 0x0000003f3f3ff290 */ /* 0x000fe4000fffe03f */
[----:B------:R-:W-:Y:S02]  /*58fe0*/  IMAD.MOV.U32 R32, RZ, RZ, R168 ;  /* 0x000000ffff207224 */ /* 0x000fe400078e00a8 */
[----:B------:R-:W-:Y:S02]  /*58ff0*/  IMAD.MOV.U32 R33, RZ, RZ, R169 ;  /* 0x000000ffff217224 */ /* 0x000fe400078e00a9 */
[----:B------:R-:W-:Y:S01]  /*59000*/  IMAD.MOV.U32 R36, RZ, RZ, R171 ;  /* 0x000000ffff247224 */ /* 0x000fe200078e00ab */
[----:B------:R1:W-:Y:S04]  /*59010*/  STL [R1+0xcc8], R170 ;  /* 0x000cc8aa01007387 */ /* 0x0003e80000100800 */
[----:B------:R-:W-:Y:S04]  /*59020*/  STL [R1+0x49e8], R32 ;  /* 0x0049e82001007387 */ /* 0x000fe80000100800 */
[----:B------:R-:W-:Y:S04]  /*59030*/  STL [R1+0x49e4], R33 ;  /* 0x0049e42101007387 */ /* 0x000fe80000100800 */
[----:B------:R-:W-:Y:S01]  /*59040*/  STL [R1+0x49e0], R36 ;  /* 0x0049e02401007387 */ /* 0x000fe20000100800 */
[C---:B---3--:R-:W-:Y:S08]  /*59050*/  HMMA.1688.F32.TF32 R164, R8.reuse, R68, R164 ;  /* 0x0000004408a4723c */ /* 0x048ff000000810a4 */
[C---:B------:R-:W-:Y:S11]  /*59060*/  HMMA.1688.F32.TF32 R160, R8.reuse, R72, R160 ;  /* 0x0000004808a0723c */ /* 0x040ff600000810a0 */
[----:B------:R-:W-:Y:S04]  /*59070*/  @!UPT UIADD3 URZ, URZ, URZ, URZ ;  /* 0x0000003f3f3ff290 */ /* 0x000fe8000fffe03f */
[----:B------:R3:W-:Y:S04]  /*59080*/  STL.64 [R1+0x390], R164 ;  /* 0x000390a401007387 */ /* 0x0007e80000100a00 */
[----:B------:R1:W-:Y:S04]  /*59090*/  STL.64 [R1+0x398], R166 ;  /* 0x000398a601007387 */ /* 0x0003e80000100a00 */
[----:B------:R-:W-:Y:S04]  /*590a0*/  STL.64 [R1+0x380], R160 ;  /* 0x000380a001007387 */ /* 0x000fe80000100a00 */
[----:B------:R-:W-:Y:S01]  /*590b0*/  STL.64 [R1+0x388], R162 ;  /* 0x000388a201007387 */ /* 0x000fe20000100a00 */
[C---:B--2---:R-:W-:Y:S11]  /*590c0*/  HMMA.1688.F32.TF32 R156, R8.reuse, R76, R156 ;  /* 0x0000004c089c723c */ /* 0x044ff6000008109c */
[----:B------:R-:W-:Y:S11]  /*590d0*/  @!UPT UIADD3 URZ, URZ, URZ, URZ ;  /* 0x0000003f3f3ff290 */ /* 0x000ff6000fffe03f */
[----:B------:R-:W-:Y:S01]  /*590e0*/  @!UPT UIADD3 URZ, URZ, URZ, URZ ;  /* 0x0000003f3f3ff290 */ /* 0x000fe2000fffe03f */
[----:B------:R-:W-:Y:S04]  /*590f0*/  STL.64 [R1+0x370], R156 ;  /* 0x0003709c01007387 */ /* 0x000fe80000100a00 */
[----:B------:R-:W-:Y:S04]  /*59100*/  STL.64 [R1+0x378], R158 ;  /* 0x0003789e01007387 */ /* 0x000fe80000100a00 */
[----:B------:R-:W2:Y:S01]  /*59110*/  LDL.LU.64 R168, [R1+0xb60] ;  /* 0x000b600001a87983 */ /* 0x000ea20000300a00 */
[C---:B------:R-:W-:Y:S08]  /*59120*/  HMMA.1688.F32.TF32 R148, R8.reuse, R80, R148 ;  /* 0x000000500894723c */ /* 0x040ff00000081094 */
[C---:B------:R-:W-:Y:S11]  /*59130*/  HMMA.1688.F32.TF32 R144, R8.reuse, R84, R144 ;  /* 0x000000540890723c */ /* 0x040ff60000081090 */
[----:B------:R-:W-:Y:S04]  /*59140*/  @!UPT UIADD3 URZ, URZ, URZ, URZ ;  /* 0x0000003f3f3ff290 */ /* 0x000fe8000fffe03f */
[----:B------:R3:W-:Y:S04]  /*59150*/  STL.64 [R1+0x360], R148 ;  /* 0x0003609401007387 */ /* 0x0007e80000100a00 */
[----:B------:R3:W-:Y:S04]  /*59160*/  STL.64 [R1+0x368], R150 ;  /* 0x0003689601007387 */ /* 0x0007e80000100a00 */
[----:B-1----:R-:W2:Y:S04]  /*59170*/  LDL.LU.64 R170, [R1+0xb68] ;  /* 0x000b680001aa7983 */ /* 0x002ea80000300a00 */
[----:B------:R1:W-:Y:S04]  /*59180*/  STL.64 [R1+0x350], R144 ;  /* 0x0003509001007387 */ /* 0x0003e80000100a00 */
[----:B------:R1:W-:Y:S04]  /*59190*/  STL.64 [R1+0x358], R146 ;  /* 0x0003589201007387 */ /* 0x0003e80000100a00 */
[----:B---3--:R-:W3:Y:S04]  /*591a0*/  LDL.LU.64 R164, [R1+0xb50] ;  /* 0x000b500001a47983 */ /* 0x008ee80000300a00 */
[----:B------:R-:W3:Y:S04]  /*591b0*/  LDL.LU.64 R166, [R1+0xb58] ;  /* 0x000b580001a67983 */ /* 0x000ee80000300a00 */
[----:B------:R-:W3:Y:S04]  /*591c0*/  LDL.LU.64 R148, [R1+0xb40] ;  /* 0x000b400001947983 */ /* 0x000ee80000300a00 */
[----:B------:R-:W3:Y:S04]  /*591d0*/  LDL.LU.64 R150, [R1+0xb48] ;  /* 0x000b480001967983 */ /* 0x000ee80000300a00 */
[----:B-1----:R-:W3:Y:S04]  /*591e0*/  LDL.LU.64 R144, [R1+0xb30] ;  /* 0x000b300001907983 */ /* 0x002ee80000300a00 */
[----:B------:R-:W3:Y:S01]  /*591f0*/  LDL.LU.64 R146, [R1+0xb38] ;  /* 0x000b380001927983 */ /* 0x000ee20000300a00 */
[C---:B------:R-:W-:Y:S03]  /*59200*/  HMMA.1688.F32.TF32 R152, R8.reuse, R88, R152 ;  /* 0x000000580898723c */ /* 0x040fe60000081098 */
[----:B------:R-:W3:Y:S05]  /*59210*/  LDL.LU.64 R160, [R1+0xb20] ;  /* 0x000b200001a07983 */ /* 0x000eea0000300a00 */
[----:B----4-:R-:W-:Y:S11]  /*59220*/  HMMA.1688.F32.TF32 R4, R8, R92, R4 ;  /* 0x0000005c0804723c */ /* 0x010ff60000081004 */
[----:B------:R-:W-:Y:S04]  /*59230*/  @!UPT UIADD3 URZ, URZ, URZ, URZ ;  /* 0x0000003f3f3ff290 */ /* 0x000fe8000fffe03f */
[----:B------:R1:W-:Y:S04]  /*59240*/  STL.64 [R1+0x340], R152 ;  /* 0x0003409801007387 */ /* 0x0003e80000100a00 */
[----:B------:R4:W-:Y:S04]  /*59250*/  STL.64 [R1+0x348], R154 ;  /* 0x0003489a01007387 */ /* 0x0009e80000100a00 */
[----:B------:R-:W3:Y:S04]  /*59260*/  LDL.LU.64 R162, [R1+0xb28] ;  /* 0x000b280001a27983 */ /* 0x000ee80000300a00 */
[----:B------:R-:W-:Y:S04]  /*59270*/  STL.64 [R1+0x330], R4 ;  /* 0x0003300401007387 */ /* 0x000fe80000100a00 */
[----:B------:R-:W-:Y:S04]  /*59280*/  STL.64 [R1+0x338], R6 ;  /* 0x0003380601007387 */ /* 0x000fe80000100a00 */
[----:B------:R-:W3:Y:S04]  /*59290*/  LDL.LU.64 R156, [R1+0xb10] ;  /* 0x000b1000019c7983 */ /* 0x000ee80000300a00 */
[----:B------:R-:W3:Y:S04]  /*592a0*/  LDL.LU.64 R158, [R1+0xb18] ;  /* 0x000b1800019e7983 */ /* 0x000ee80000300a00 */
[----:B-1----:R-:W3:Y:S04]  /*592b0*/  LDL.LU.64 R152, [R1+0xb00] ;  /* 0x000b000001987983 */ /* 0x002ee80000300a00 */
[----:B----4-:R-:W4:Y:S04]  /*592c0*/  LDL.LU.64 R154, [R1+0xb08] ;  /* 0x000b0800019a7983 */ /* 0x010f280000300a00 */
[----:B------:R-:W-:Y:S01]  /*592d0*/  STL [R1+0x49a0], R3 ;  /* 0x0049a00301007387 */ /* 0x000fe20000100800 */
[----:B------:R-:W-:-:S02]  /*592e0*/  IMAD.MOV.U32 R248, RZ, RZ, R54 ;  /* 0x000000fffff87224 */ /* 0x000fc400078e0036 */
[----:B------:R-:W-:Y:S01]  /*592f0*/  IMAD.MOV.U32 R249, RZ, RZ, R55 ;  /* 0x000000fffff97224 */ /* 0x000fe200078e0037 */
[----:B------:R-:W-:Y:S01]  /*59300*/  MOV R251, R51 ;  /* 0x0000003300fb7202 */ /* 0x000fe20000000f00 */
[----:B------:R-:W-:Y:S01]  /*59310*/  IMAD.MOV.U32 R250, RZ, RZ, R50 ;  /* 0x000000fffffa7224 */ /* 0x000fe200078e0032 */
[----:B------:R-:W-:Y:S01]  /*59320*/  LDS R5, [R29+0x41000] ;  /* 0x041000001d057984 */ /* 0x000fe20000000800 */
[----:B------:R-:W-:Y:S02]  /*59330*/  IMAD.MOV.U32 R244, RZ, RZ, R46 ;  /* 0x000000fffff47224 */ /* 0x000fe400078e002e */
[----:B------:R-:W-:Y:S01]  /*59340*/  IMAD.MOV.U32 R245, RZ, RZ, R47 ;  /* 0x000000fffff57224 */ /* 0x000fe200078e002f */
[----:B------:R-:W-:Y:S01]  /*59350*/  LDS R7, [R29+0x41800] ;  /* 0x041800001d077984 */ /* 0x000fe20000000800 */
[----:B------:R-:W-:Y:S02]  /*59360*/  IMAD.MOV.U32 R246, RZ, RZ, R26 ;  /* 0x000000fffff67224 */ /* 0x000fe400078e001a */
[----:B------:R-:W-:Y:S01]  /*59370*/  IMAD.MOV.U32 R247, RZ, RZ, R27 ;  /* 0x000000fffff77224 */ /* 0x000fe200078e001b */
[----:B------:R-:W-:Y:S04]  /*59380*/  LDS R4, [R28+0x41000] ;  /* 0x041000001c047984 */ /* 0x000fe80000000800 */
[----:B------:R-:W1:Y:S01]  /*59390*/  LDS R6, [R28+0x41800] ;  /* 0x041800001c067984 */ /* 0x000e620000000800 */
[C---:B--2---:R-:W-:Y:S08]  /*593a0*/  HMMA.1688.F32.TF32 R172, R8.reuse, R96, R168 ;  /* 0x0000006008ac723c */ /* 0x044ff000000810a8 */
[C---:B---3--:R-:W-:Y:S08]  /*593b0*/  HMMA.1688.F32.TF32 R168, R8.reuse, R100, R164 ;  /* 0x0000006408a8723c */ /* 0x048ff000000810a4 */
[C---:B------:R-:W-:Y:S07]  /*593c0*/  HMMA.1688.F32.TF32 R164, R8.reuse, R104, R148 ;  /* 0x0000006808a4723c */ /* 0x040fee0000081094 */
[----:B------:R-:W-:Y:S04]  /*593d0*/  STL.64 [R1+0x320], R172 ;  /* 0x000320ac01007387 */ /* 0x000fe80000100a00 */
[----:B------:R-:W-:Y:S04]  /*593e0*/  STL.64 [R1+0x328], R174 ;  /* 0x000328ae01007387 */ /* 0x000fe80000100a00 */
[----:B------:R-:W-:Y:S04]  /*593f0*/  STL.64 [R1+0x310], R168 ;  /* 0x000310a801007387 */ /* 0x000fe80000100a00 */
[----:B------:R-:W-:Y:S04]  /*59400*/  STL.64 [R1+0x318], R170 ;  /* 0x000318aa01007387 */ /* 0x000fe80000100a00 */
[----:B------:R-:W2:Y:S04]  /*59410*/  LDL.LU.64 R148, [R1+0xaf0] ;  /* 0x000af00001947983 */ /* 0x000ea80000300a00 */
[----:B------:R-:W-:Y:S04]  /*59420*/  STL.64 [R1+0x300], R164 ;  /* 0x000300a401007387 */ /* 0x000fe80000100a00 */
[----:B------:R-:W-:Y:S04]  /*59430*/  STL.64 [R1+0x308], R166 ;  /* 0x000308a601007387 */ /* 0x000fe80000100a00 */
[----:B------:R-:W2:Y:S01]  /*59440*/  LDL.LU.64 R150, [R1+0xaf8] ;  /* 0x000af80001967983 */ /* 0x000ea20000300a00 */
[C---:B------:R-:W-:Y:S11]  /*59450*/  HMMA.1688.F32.TF32 R144, R8.reuse, R108, R144 ;  /* 0x0000006c0890723c */ /* 0x040ff60000081090 */
[----:B------:R-:W-:Y:S11]  /*59460*/  @!UPT UIADD3 URZ, URZ, URZ, URZ ;  /* 0x0000003f3f3ff290 */ /* 0x000ff6000fffe03f */
[----:B------:R-:W-:Y:S01]  /*59470*/  @!UPT UIADD3 URZ, URZ, URZ, URZ ;  /* 0x0000003f3f3ff290 */ /* 0x000fe2000fffe03f */
[----:B------:R3:W-:Y:S04]  /*59480*/  STL.64 [R1+0x2f0], R144 ;  /* 0x0002f09001007387 */ /* 0x0007e80000100a00 */
[----:B------:R1:W-:Y:S04]  /*59490*/  STL.64 [R1+0x2f8], R146 ;  /* 0x0002f89201007387 */ /* 0x0003e80000100a00 */
[----:B---3--:R-:W3:Y:S04]  /*594a0*/  LDL.LU.64 R144, [R1+0xae0] ;  /* 0x000ae00001907983 */ /* 0x008ee80000300a00 */
[----:B-1----:R-:W3:Y:S01]  /*594b0*/  LDL.LU.64 R146, [R1+0xae8] ;  /* 0x000ae80001927983 */ /* 0x002ee20000300a00 */
[C---:B------:R-:W-:Y:S08]  /*594c0*/  HMMA.1688.F32.TF32 R160, R8.reuse, R112, R160 ;  /* 0x0000007008a0723c */ /* 0x040ff000000810a0 */
[C---:B------:R-:W-:Y:S08]  /*594d0*/  HMMA.1688.F32.TF32 R156, R8.reuse, R116, R156 ;  /* 0x00000074089c723c */ /* 0x040ff0000008109c */
[----:B----4-:R-:W-:Y:S08]  /*594e0*/  HMMA.1688.F32.TF32 R152, R8, R120, R152 ;  /* 0x000000780898723c */ /* 0x010ff00000081098 */
[----:B------:R-:W-:-:S02]  /*594f0*/  IMAD.MOV.U32 R17, RZ, RZ, R163 ;  /* 0x000000ffff117224 */ /* 0x000fc400078e00a3 */
[----:B------:R-:W-:Y:S01]  /*59500*/  IMAD.MOV.U32 R16, RZ, RZ, R162 ;  /* 0x000000ffff107224 */ /* 0x000fe200078e00a2 */
[----:B------:R1:W-:Y:S04]  /*59510*/  STL.64 [R1+0x2e0], R160 ;  /* 0x0002e0a001007387 */ /* 0x0003e80000100a00 */
[----:B------:R-:W-:Y:S04]  /*59520*/  STL [R1+0x4aa4], R17 ;  /* 0x004aa41101007387 */ /* 0x000fe80000100800 */
[----:B------:R-:W-:Y:S04]  /*59530*/  STL [R1+0x4aa0], R16 ;  /* 0x004aa01001007387 */ /* 0x000fe80000100800 */
[----:B------:R4:W-:Y:S01]  /*59540*/  STL.64 [R1+0x2d0], R156 ;  /* 0x0002d09c01007387 */ /* 0x0009e20000100a00 */
[----:B------:R-:W-:-:S02]  /*59550*/  IMAD.MOV.U32 R24, RZ, RZ, R155 ;  /* 0x000000ffff187224 */ /* 0x000fc400078e009b */
[----:B------:R-:W-:Y:S01]  /*59560*/  IMAD.MOV.U32 R25, RZ, RZ, R154 ;  /* 0x000000ffff197224 */ /* 0x000fe200078e009a */
[----:B------:R4:W-:Y:S01]  /*59570*/  STL.64 [R1+0x2d8], R158 ;  /* 0x0002d89e01007387 */ /* 0x0009e20000100a00 */
[----:B------:R-:W-:Y:S01]  /*59580*/  IMAD.MOV.U32 R21, RZ, RZ, R153 ;  /* 0x000000ffff157224 */ /* 0x000fe200078e0099 */
[----:B------:R-:W-:Y:S02]  /*59590*/  MOV R20, R152 ;  /* 0x0000009800147202 */ /* 0x000fe40000000f00 */
[----:B-1----:R-:W3:Y:S04]  /*595a0*/  LDL.LU.64 R160, [R1+0xad0] ;  /* 0x000ad00001a07983 */ /* 0x002ee80000300a00 */
[----:B------:R-:W3:Y:S04]  /*595b0*/  LDL.LU.64 R162, [R1+0xad8] ;  /* 0x000ad80001a27983 */ /* 0x000ee80000300a00 */
[----:B----4-:R-:W4:Y:S04]  /*595c0*/  LDL.LU.64 R156, [R1+0xac0] ;  /* 0x000ac000019c7983 */ /* 0x010f280000300a00 */
[----:B------:R-:W4:Y:S04]  /*595d0*/  LDL.LU.64 R158, [R1+0xac8] ;  /* 0x000ac800019e7983 */ /* 0x000f280000300a00 */
[----:B------:R-:W-:Y:S04]  /*595e0*/  STL [R1+0x4ab4], R24 ;  /* 0x004ab41801007387 */ /* 0x000fe80000100800 */
[----:B------:R-:W-:Y:S04]  /*595f0*/  STL [R1+0x4ab0], R25 ;  /* 0x004ab01901007387 */ /* 0x000fe80000100800 */
[----:B------:R-:W-:Y:S04]  /*59600*/  STL [R1+0x4aac], R21 ;  /* 0x004aac1501007387 */ /* 0x000fe80000100800 */
[----:B------:R-:W-:Y:S01]  /*59610*/  STL [R1+0x4aa8], R20 ;  /* 0x004aa81401007387 */ /* 0x000fe20000100800 */
[C---:B--2---:R-:W-:Y:S11]  /*59620*/  HMMA.1688.F32.TF32 R148, R8.reuse, R124, R148 ;  /* 0x0000007c0894723c */ /* 0x044ff60000081094 */
[----:B------:R-:W-:Y:S11]  /*59630*/  @!UPT UIADD3 URZ, URZ, URZ, URZ ;  /* 0x0000003f3f3ff290 */ /* 0x000ff6000fffe03f */
[----:B------:R-:W-:Y:S01]  /*59640*/  @!UPT UIADD3 URZ, URZ, URZ, URZ ;  /* 0x0000003f3f3ff290 */ /* 0x000fe2000fffe03f */
[----:B------:R1:W-:Y:S04]  /*59650*/  STL.64 [R1+0x2b0], R148 ;  /* 0x0002b09401007387 */ /* 0x0003e80000100a00 */
[----:B------:R-:W2:Y:S04]  /*59660*/  LDL.LU.64 R152, [R1+0xab0] ;  /* 0x000ab00001987983 */ /* 0x000ea80000300a00 */
[----:B------:R-:W2:Y:S01]  /*59670*/  LDL.LU.64 R154, [R1+0xab8] ;  /* 0x000ab800019a7983 */ /* 0x000ea20000300a00 */
[----:B------:R-:W-:Y:S02]  /*59680*/  IMAD.MOV.U32 R17, RZ, RZ, R150 ;  /* 0x000000ffff117224 */ /* 0x000fe400078e0096 */
[----:B------:R-:W-:Y:S01]  /*59690*/  IMAD.MOV.U32 R16, RZ, RZ, R151 ;  /* 0x000000ffff107224 */ /* 0x000fe200078e0097 */
[----:B-1----:R-:W2:Y:S04]  /*596a0*/  LDL.LU.64 R148, [R1+0xaa0] ;  /* 0x000aa00001947983 */ /* 0x002ea80000300a00 */
[----:B------:R-:W2:Y:S01]  /*596b0*/  LDL.LU.64 R150, [R1+0xaa8] ;  /* 0x000aa80001967983 */ /* 0x000ea20000300a00 */
[C---:B---3--:R-:W-:Y:S03]  /*596c0*/  HMMA.1688.F32.TF32 R144, R8.reuse, R128, R144 ;  /* 0x000000800890723c */ /* 0x048fe60000081090 */
[----:B------:R-:W-:Y:S04]  /*596d0*/  STL [R1+0x4abc], R16 ;  /* 0x004abc1001007387 */ /* 0x000fe80000100800 */
[----:B------:R1:W-:Y:S11]  /*596e0*/  STL [R1+0x4ab8], R17 ;  /* 0x004ab81101007387 */ /* 0x0003f60000100800 */
[----:B------:R-:W-:Y:S06]  /*596f0*/  @!UPT UIADD3 URZ, URZ, URZ, URZ ;  /* 0x0000003f3f3ff290 */ /* 0x000fec000fffe03f */
[----:B------:R-:W-:Y:S01]  /*59700*/  IMAD.MOV.U32 R24, RZ, RZ, R144 ;  /* 0x000000ffff187224 */ /* 0x000fe200078e0090 */
[----:B------:R-:W-:Y:S01]  /*59710*/  MOV R20, R147 ;  /* 0x0000009300147202 */ /* 0x000fe20000000f00 */
[----:B------:R-:W-:Y:S02]  /*59720*/  IMAD.MOV.U32 R25, RZ, RZ, R145 ;  /* 0x000000ffff197224 */ /* 0x000fe400078e0091 */
[----:B------:R-:W-:Y:S01]  /*59730*/  IMAD.MOV.U32 R21, RZ, RZ, R146 ;  /* 0x000000ffff157224 */ /* 0x000fe200078e0092 */
[----:B------:R-:W3:Y:S04]  /*59740*/  LDL.LU.64 R144, [R1+0xa90] ;  /* 0x000a900001907983 */ /* 0x000ee80000300a00 */
[----:B------:R-:W3:Y:S01]  /*59750*/  LDL.LU.64 R146, [R1+0xa98] ;  /* 0x000a980001927983 */ /* 0x000ee20000300a00 */
[C---:B------:R-:W-:Y:S08]  /*59760*/  HMMA.1688.F32.TF32 R160, R8.reuse, R132, R160 ;  /* 0x0000008408a0723c */ /* 0x040ff000000810a0 */
[----:B----4-:R-:W-:Y:S01]  /*59770*/  HMMA.1688.F32.TF32 R156, R8, R136, R156 ;  /* 0x00000088089c723c */ /* 0x010fe2000008109c */
[----:B------:R-:W-:Y:S04]  /*59780*/  STL [R1+0x4acc], R20 ;  /* 0x004acc1401007387 */ /* 0x000fe80000100800 */
[----:B------:R-:W-:Y:S04]  /*59790*/  STL [R1+0x4ac8], R21 ;  /* 0x004ac81501007387 */ /* 0x000fe80000100800 */
[----:B------:R-:W-:Y:S04]  /*597a0*/  STL [R1+0x4ac4], R24 ;  /* 0x004ac41801007387 */ /* 0x000fe80000100800 */
[----:B------:R-:W-:Y:S03]  /*597b0*/  STL [R1+0x4ac0], R25 ;  /* 0x004ac01901007387 */ /* 0x000fe60000100800 */
[----:B-1----:R-:W-:Y:S01]  /*597c0*/  IMAD.MOV.U32 R17, RZ, RZ, R163 ;  /* 0x000000ffff117224 */ /* 0x002fe200078e00a3 */
[----:B------:R1:W-:Y:S01]  /*597d0*/  STL.64 [R1+0x290], R160 ;  /* 0x000290a001007387 */ /* 0x0003e20000100a00 */
[----:B------:R-:W-:-:S03]  /*597e0*/  IMAD.MOV.U32 R16, RZ, RZ, R162 ;  /* 0x000000ffff107224 */ /* 0x000fc600078e00a2 */
[----:B------:R-:W4:Y:S04]  /*597f0*/  LDL.LU.64 R164, [R1+0xa80] ;  /* 0x000a800001a47983 */ /* 0x000f280000300a00 */
[----:B------:R-:W4:Y:S04]  /*59800*/  LDL.LU.64 R166, [R1+0xa88] ;  /* 0x000a880001a67983 */ /* 0x000f280000300a00 */
[----:B------:R2:W-:Y:S04]  /*59810*/  STL [R1+0x4ad4], R17 ;  /* 0x004ad41101007387 */ /* 0x0005e80000100800 */
[----:B------:R2:W-:Y:S04]  /*59820*/  STL [R1+0x4ad0], R16 ;  /* 0x004ad01001007387 */ /* 0x0005e80000100800 */
[----:B-1----:R-:W4:Y:S04]  /*59830*/  LDL.LU.64 R160, [R1+0xa70] ;  /* 0x000a700001a07983 */ /* 0x002f280000300a00 */
[----:B------:R-:W4:Y:S01]  /*59840*/  LDL.LU.64 R162, [R1+0xa78] ;  /* 0x000a780001a27983 */ /* 0x000f220000300a00 */
[----:B------:R-:W-:-:S02]  /*59850*/  IMAD.MOV.U32 R20, RZ, RZ, R156 ;  /* 0x000000ffff147224 */ /* 0x000fc400078e009c */
[----:B------:R-:W-:Y:S02]  /*59860*/  IMAD.MOV.U32 R21, RZ, RZ, R157 ;  /* 0x000000ffff157224 */ /* 0x000fe400078e009d */
[----:B------:R-:W-:Y:S02]  /*59870*/  IMAD.MOV.U32 R24, RZ, RZ, R158 ;  /* 0x000000ffff187224 */ /* 0x000fe400078e009e */
[----:B------:R-:W-:Y:S01]  /*59880*/  IMAD.MOV.U32 R25, RZ, RZ, R159 ;  /* 0x000000ffff197224 */ /* 0x000fe200078e009f */
[----:B--2---:R-:W-:Y:S11]  /*59890*/  HMMA.1688.F32.TF32 R8, R8, R140, R152 ;  /* 0x0000008c0808723c */ /* 0x004ff60000081098 */
[----:B------:R-:W-:Y:S11]  /*598a0*/  @!UPT UIADD3 URZ, URZ, URZ, URZ ;  /* 0x0000003f3f3ff290 */ /* 0x000ff6000fffe03f */
[----:B------:R-:W-:Y:S01]  /*598b0*/  @!UPT UIADD3 URZ, URZ, URZ, URZ ;  /* 0x0000003f3f3ff290 */ /* 0x000fe2000fffe03f */
[----:B------:R1:W-:Y:S01]  /*598c0*/  STL.64 [R1+0x270], R8 ;  /* 0x0002700801007387 */ /* 0x0003e20000100a00 */
[----:B------:R-:W-:Y:S02]  /*598d0*/  IMAD.MOV.U32 R17, RZ, RZ, R10 ;  /* 0x000000ffff117224 */ /* 0x000fe400078e000a */
[----:B------:R-:W-:Y:S02]  /*598e0*/  IMAD.MOV.U32 R16, RZ, RZ, R11 ;  /* 0x000000ffff107224 */ /* 0x000fe400078e000b */
[C---:B-1----:R-:W-:Y:S01]  /*598f0*/  HMMA.1688.F32.TF32 R8, R12.reuse, R68, R148 ;  /* 0x000000440c08723c */ /* 0x042fe20000081094 */
[----:B------:R-:W2:Y:S04]  /*59900*/  LDL.LU.64 R148, [R1+0xa60] ;  /* 0x000a600001947983 */ /* 0x000ea80000300a00 */
[----:B------:R-:W2:Y:S11]  /*59910*/  LDL.LU.64 R150, [R1+0xa68] ;  /* 0x000a680001967983 */ /* 0x000eb60000300a00 */
[----:B------:R-:W-:Y:S07]  /*59920*/  @!UPT UIADD3 URZ, URZ, URZ, URZ ;  /* 0x0000003f3f3ff290 */ /* 0x000fee000fffe03f */
[----:B------:R-:W-:Y:S04]  /*59930*/  STL.64 [R1+0xb00], R8 ;  /* 0x000b000801007387 */ /* 0x000fe80000100a00 */
[----:B------:R3:W-:Y:S04]  /*59940*/  STL.64 [R1+0xb08], R10 ;  /* 0x000b080a01007387 */ /* 0x0007e80000100a00 */
[----:B------:R-:W2:Y:S04]  /*59950*/  LDL.LU.64 R156, [R1+0xa30] ;  /* 0x000a3000019c7983 */ /* 0x000ea80000300a00 */
[----:B------:R-:W2:Y:S01]  /*59960*/  LDL.LU.64 R158, [R1+0xa38] ;  /* 0x000a3800019e7983 */ /* 0x000ea20000300a00 */
[C---:B---3--:R-:W-:Y:S03]  /*59970*/  HMMA.1688.F32.TF32 R8, R12.reuse, R72, R144 ;  /* 0x000000480c08723c */ /* 0x048fe60000081090 */
[----:B------:R-:W3:Y:S11]  /*59980*/  LDL R68, [R1+0x1674] ;  /* 0x0016740001447983 */ /* 0x000ef60000100800 */
[----:B------:R-:W-:Y:S09]  /*59990*/  @!UPT UIADD3 URZ, URZ, URZ, URZ ;  /* 0x0000003f3f3ff290 */ /* 0x000ff2000fffe03f */
[----:B------:R1:W-:Y:S04]  /*599a0*/  STL [R1+0xaf0], R8 ;  /* 0x000af00801007387 */ /* 0x0003e80000100800 */
[----:B------:R1:W-:Y:S04]  /*599b0*/  STL [R1+0xafc], R11 ;  /* 0x000afc0b01007387 */ /* 0x0003e80000100800 */
[----:B------:R-:W3:Y:S04]  /*599c0*/  LDL.LU.64 R144, [R1+0x9e0] ;  /* 0x0009e00001907983 */ /* 0x000ee80000300a00 */
[----:B------:R-:W3:Y:S01]  /*599d0*/  LDL.LU.64 R146, [R1+0x9e8] ;  /* 0x0009e80001927983 */ /* 0x000ee20000300a00 */
[C---:B----4-:R-:W-:Y:S08]  /*599e0*/  HMMA.1688.F32.TF32 R164, R12.reuse, R76, R164 ;  /* 0x0000004c0ca4723c */ /* 0x050ff000000810a4 */
[----:B------:R-:W-:Y:S01]  /*599f0*/  HMMA.1688.F32.TF32 R160, R12, R80, R160 ;  /* 0x000000500ca0723c */ /* 0x000fe200000810a0 */
[----:B------:R-:W-:Y:S01]  /*59a00*/  IMAD.MOV.U32 R37, RZ, RZ, R10 ;  /* 0x000000ffff257224 */ /* 0x000fe200078e000a */
[----:B------:R-:W-:Y:S01]  /*59a10*/  MOV R36, R9 ;  /* 0x0000000900247202 */ /* 0x000fe20000000f00 */
[----:B------:R-:W4:Y:S04]  /*59a20*/  LDL.LU.64 R152, [R1+0x9c0] ;  /* 0x0009c00001987983 */ /* 0x000f280000300a00 */
[----:B------:R-:W4:Y:S04]  /*59a30*/  LDL.LU.64 R154, [R1+0x9c8] ;  /* 0x0009c800019a7983 */ /* 0x000f280000300a00 */
[----:B-1----:R-:W4:Y:S04]  /*59a40*/  LDL.LU.64 R8, [R1+0x9a0] ;  /* 0x0009a00001087983 */ /* 0x002f280000300a00 */
[----:B------:R-:W4:Y:S01]  /*59a50*/  LDL.LU.64 R10, [R1+0x9a8] ;  /* 0x0009a800010a7983 */ /* 0x000f220000300a00 */
[----:B------:R-:W-:-:S02]  /*59a60*/  IMAD.MOV.U32 R33, RZ, RZ, R167 ;  /* 0x000000ffff217224 */ /* 0x000fc400078e00a7 */
[----:B------:R-:W-:Y:S01]  /*59a70*/  IMAD.MOV.U32 R32, RZ, RZ, R166 ;  /* 0x000000ffff207224 */ /* 0x000fe200078e00a6 */
[----:B------:R1:W-:Y:S04]  /*59a80*/  STL [R1+0x49f0], R37 ;  /* 0x0049f02501007387 */ /* 0x0003e80000100800 */
[----:B------:R1:W-:Y:S04]  /*59a90*/  STL [R1+0x49ec], R36 ;  /* 0x0049ec2401007387 */ /* 0x0003e80000100800 */
[----:B------:R-:W4:Y:S04]  /*59aa0*/  LDL R73, [R1+0x17b4] ;  /* 0x0017b40001497983 */ /* 0x000f280000100800 */
[----:B------:R-:W-:Y:S01]  /*59ab0*/  STL.64 [R1+0xae0], R164 ;  /* 0x000ae0a401007387 */ /* 0x000fe20000100a00 */
[----:B-1----:R-:W-:-:S03]  /*59ac0*/  IMAD.MOV.U32 R37, RZ, RZ, R162 ;  /* 0x000000ffff257224 */ /* 0x002fc600078e00a2 */
[----:B------:R-:W-:Y:S01]  /*59ad0*/  STL [R1+0x49f8], R33 ;  /* 0x0049f82101007387 */ /* 0x000fe20000100800 */
[----:B------:R-:W-:-:S03]  /*59ae0*/  IMAD.MOV.U32 R36, RZ, RZ, R163 ;  /* 0x000000ffff247224 */ /* 0x000fc600078e00a3 */
[----:B------:R-:W-:Y:S04]  /*59af0*/  STL [R1+0x49f4], R32 ;  /* 0x0049f42001007387 */ /* 0x000fe80000100800 */
[----:B------:R2:W-:Y:S04]  /*59b00*/  STL.64 [R1+0xad0], R160 ;  /* 0x000ad0a001007387 */ /* 0x0005e80000100a00 */
[----:B------:R1:W-:Y:S04]  /*59b10*/  STL [R1+0x4a00], R37 ;  /* 0x004a002501007387 */ /* 0x0003e80000100800 */
[----:B------:R1:W-:Y:S01]  /*59b20*/  STL [R1+0x49fc], R36 ;  /* 0x0049fc2401007387 */ /* 0x0003e20000100800 */
[C---:B--2---:R-:W-:Y:S03]  /*59b30*/  HMMA.1688.F32.TF32 R160, R12.reuse, R84, R148 ;  /* 0x000000540ca0723c */ /* 0x044fe60000081094 */
[----:B------:R-:W2:Y:S04]  /*59b40*/  LDL.LU.64 R148, [R1+0x950] ;  /* 0x0009500001947983 */ /* 0x000ea80000300a00 */
[----:B------:R-:W2:Y:S01]  /*59b50*/  LDL.LU.64 R150, [R1+0x958] ;  /* 0x0009580001967983 */ /* 0x000ea20000300a00 */
[----:B------:R-:W-:Y:S11]  /*59b60*/  HMMA.1688.F32.TF32 R156, R12, R88, R156 ;  /* 0x000000580c9c723c */ /* 0x000ff6000008109c */
[----:B------:R-:W-:Y:S04]  /*59b70*/  @!UPT UIADD3 URZ, URZ, URZ, URZ ;  /* 0x0000003f3f3ff290 */ /* 0x000fe8000fffe03f */
[----:B------:R-:W-:Y:S04]  /*59b80*/  STL.64 [R1+0xac0], R160 ;  /* 0x000ac0a001007387 */ /* 0x000fe80000100a00 */
[----:B------:R-:W-:Y:S05]  /*59b90*/  STL.64 [R1+0xac8], R162 ;  /* 0x000ac8a201007387 */ /* 0x000fea0000100a00 */
[----:B------:R-:W-:Y:S01]  /*59ba0*/  MOV R32, R159 ;  /* 0x0000009f00207202 */ /* 0x000fe20000000f00 */
[----:B------:R-:W-:-:S02]  /*59bb0*/  IMAD.MOV.U32 R33, RZ, RZ, R158 ;  /* 0x000000ffff217224 */ /* 0x000fc400078e009e */
[----:B-1----:R-:W-:Y:S02]  /*59bc0*/  IMAD.MOV.U32 R37, RZ, RZ, R156 ;  /* 0x000000ffff257224 */ /* 0x002fe400078e009c */
[----:B------:R-:W-:Y:S01]  /*59bd0*/  IMAD.MOV.U32 R36, RZ, RZ, R157 ;  /* 0x000000ffff247224 */ /* 0x000fe200078e009d */
[----:B------:R1:W-:Y:S04]  /*59be0*/  STL [R1+0x4a10], R32 ;  /* 0x004a102001007387 */ /* 0x0003e80000100800 */
[----:B------:R1:W-:Y:S04]  /*59bf0*/  STL [R1+0x4a0c], R33 ;  /* 0x004a0c2101007387 */ /* 0x0003e80000100800 */
[----:B------:R1:W-:Y:S01]  /*59c00*/  STL [R1+0x4a08], R37 ;  /* 0x004a082501007387 */ /* 0x0003e20000100800 */
[C---:B---3--:R-:W-:Y:S03]  /*59c10*/  HMMA.1688.F32.TF32 R156, R12.reuse, R92, R144 ;  /* 0x0000005c0c9c723c */ /* 0x048fe60000081090 */
[----:B------:R3:W-:Y:S04]  /*59c20*/  STL [R1+0x4a04], R36 ;  /* 0x004a042401007387 */ /* 0x0007e80000100800 */
[----:B------:R-:W2:Y:S04]  /*59c30*/  LDL.LU.64 R144, [R1+0x920] ;  /* 0x0009200001907983 */ /* 0x000ea80000300a00 */
[----:B------:R-:W2:Y:S01]  /*59c40*/  LDL.LU.64 R146, [R1+0x928] ;  /* 0x0009280001927983 */ /* 0x000ea20000300a00 */
[C---:B----4-:R-:W-:Y:S08]  /*59c50*/  HMMA.1688.F32.TF32 R152, R12.reuse, R96, R152 ;  /* 0x000000600c98723c */ /* 0x050ff00000081098 */
[----:B------:R-:W-:Y:S03]  /*59c60*/  HMMA.1688.F32.TF32 R8, R12, R100, R8 ;  /* 0x000000640c08723c */ /* 0x000fe60000081008 */
[----:B------:R-:W-:Y:S04]  /*59c70*/  STL.64 [R1+0xaa0], R156 ;  /* 0x000aa09c01007387 */ /* 0x000fe80000100a00 */
[----:B------:R-:W-:Y:S09]  /*59c80*/  STL.64 [R1+0xaa8], R158 ;  /* 0x000aa89e01007387 */ /* 0x000ff20000100a00 */
[----:B------:R-:W-:Y:S01]  /*59c90*/  IMAD.MOV.U32 R3, RZ, RZ, R155 ;  /* 0x000000ffff037224 */ /* 0x000fe200078e009b */
[----:B------:R4:W-:Y:S04]  /*59ca0*/  STL.64 [R1+0xa90], R152 ;  /* 0x000a909801007387 */ /* 0x0009e80000100a00 */
[----:B------:R4:W-:Y:S03]  /*59cb0*/  STL [R1+0xa98], R154 ;  /* 0x000a989a01007387 */ /* 0x0009e60000100800 */
[----:B-1----:R-:W-:Y:S01]  /*59cc0*/  IMAD.MOV.U32 R32, RZ, RZ, R8 ;  /* 0x000000ffff207224 */ /* 0x002fe200078e0008 */
[----:B------:R-:W-:Y:S01]  /*59cd0*/  STL [R1+0x4a14], R3 ;  /* 0x004a140301007387 */ /* 0x000fe20000100800 */
[----:B------:R-:W-:-:S02]  /*59ce0*/  IMAD.MOV.U32 R33, RZ, RZ, R9 ;  /* 0x000000ffff217224 */ /* 0x000fc400078e0009 */
[----:B------:R-:W-:Y:S01]  /*59cf0*/  IMAD.MOV.U32 R37, RZ, RZ, R10 ;  /* 0x000000ffff257224 */ /* 0x000fe200078e000a */
[----:B------:R-:W2:Y:S01]  /*59d00*/  LDL.LU.64 R8, [R1+0x8f0] ;  /* 0x0008f00001087983 */ /* 0x000ea20000300a00 */
[----:B---3--:R-:W-:-:S03]  /*59d10*/  IMAD.MOV.U32 R36, RZ, RZ, R11 ;  /* 0x000000ffff247224 */ /* 0x008fc600078e000b */
[----:B------:R-:W3:Y:S04]  /*59d20*/  LDL.LU.64 R10, [R1+0x8f8] ;  /* 0x0008f800010a7983 */ /* 0x000ee80000300a00 */
[----:B------:R-:W-:Y:S04]  /*59d30*/  STL [R1+0x4a24], R32 ;  /* 0x004a242001007387 */ /* 0x000fe80000100800 */
[----:B------:R-:W-:Y:S04]  /*59d40*/  STL [R1+0x4a20], R33 ;  /* 0x004a202101007387 */ /* 0x000fe80000100800 */
[----:B------:R1:W-:Y:S04]  /*59d50*/  STL [R1+0x4a1c], R37 ;  /* 0x004a1c2501007387 */ /* 0x0003e80000100800 */
[----:B------:R1:W-:Y:S04]  /*59d60*/  STL [R1+0x4a18], R36 ;  /* 0x004a182401007387 */ /* 0x0003e80000100800 */
[----:B----4-:R-:W4:Y:S04]  /*59d70*/  LDL.LU.64 R152, [R1+0x8d0] ;  /* 0x0008d00001987983 */ /* 0x010f280000300a00 */
[----:B------:R-:W4:Y:S01]  /*59d80*/  LDL.LU.64 R154, [R1+0x8d8] ;  /* 0x0008d800019a7983 */ /* 0x000f220000300a00 */
[C---:B--2---:R-:W-:Y:S11]  /*59d90*/  HMMA.1688.F32.TF32 R148, R12.reuse, R104, R148 ;  /* 0x000000680c94723c */ /* 0x044ff60000081094 */
[----:B------:R-:W-:Y:S11]  /*59da0*/  @!UPT UIADD3 URZ, URZ, URZ, URZ ;  /* 0x0000003f3f3ff290 */ /* 0x000ff6000fffe03f */
[----:B------:R-:W-:Y:S02]  /*59db0*/  @!UPT UIADD3 URZ, URZ, URZ, URZ ;  /* 0x0000003f3f3ff290 */ /* 0x000fe4000fffe03f */
[----:B------:R-:W-:Y:S01]  /*59dc0*/  IMAD.MOV.U32 R57, RZ, RZ, R148 ;  /* 0x000000ffff397224 */ /* 0x000fe200078e0094 */
[----:B------:R-:W-:Y:S01]  /*59dd0*/  MOV R52, R151 ;  /* 0x0000009700347202 */ /* 0x000fe20000000f00 */
[----:B------:R-:W-:Y:S02]  /*59de0*/  IMAD.MOV.U32 R56, RZ, RZ, R149 ;  /* 0x000000ffff387224 */ /* 0x000fe400078e0095 */
[----:B------:R-:W-:Y:S01]  /*59df0*/  IMAD.MOV.U32 R53, RZ, RZ, R150 ;  /* 0x000000ffff357224 */ /* 0x000fe200078e0096 */
[----:B------:R-:W2:Y:S04]  /*59e00*/  LDL.LU.64 R148, [R1+0x890] ;  /* 0x0008900001947983 */ /* 0x000ea80000300a00 */
[----:B------:R-:W2:Y:S04]  /*59e10*/  LDL.LU.64 R150, [R1+0x898] ;  /* 0x0008980001967983 */ /* 0x000ea80000300a00 */
[----:B------:R-:W-:Y:S04]  /*59e20*/  STL [R1+0x4a34], R52 ;  /* 0x004a343401007387 */ /* 0x000fe80000100800 */
[----:B------:R-:W-:Y:S04]  /*59e30*/  STL [R1+0x4a30], R53 ;  /* 0x004a303501007387 */ /* 0x000fe80000100800 */
[----:B------:R-:W-:Y:S04]  /*59e40*/  STL [R1+0x4a2c], R56 ;  /* 0x004a2c3801007387 */ /* 0x000fe80000100800 */
[----:B------:R-:W-:Y:S01]  /*59e50*/  STL [R1+0x4a28], R57 ;  /* 0x004a283901007387 */ /* 0x000fe20000100800 */
[C---:B------:R-:W-:Y:S11]  /*59e60*/  HMMA.1688.F32.TF32 R144, R12.reuse, R108, R144 ;  /* 0x0000006c0c90723c */ /* 0x040ff60000081090 */
[----:B------:R-:W-:Y:S11]  /*59e70*/  @!UPT UIADD3 URZ, URZ, URZ, URZ ;  /* 0x0000003f3f3ff290 */ /* 0x000ff6000fffe03f */
[----:B------:R-:W-:Y:S01]  /*59e80*/  @!UPT UIADD3 URZ, URZ, URZ, URZ ;  /* 0x0000003f3f3ff290 */ /* 0x000fe2000fffe03f */
[----:B------:R1:W-:Y:S02]  /*59e90*/  STL [R1+0x9e8], R146 ;  /* 0x0009e89201007387 */ /* 0x0003e40000100800 */
[----:B-1----:R-:W-:Y:S02]  /*59ea0*/  IMAD.MOV.U32 R37, RZ, RZ, R144 ;  /* 0x000000ffff257224 */ /* 0x002fe400078e0090 */
[----:B------:R-:W-:Y:S02]  /*59eb0*/  IMAD.MOV.U32 R36, RZ, RZ, R145 ;  /* 0x000000ffff247224 */ /* 0x000fe400078e0091 */
[----:B------:R-:W-:Y:S01]  /*59ec0*/  IMAD.MOV.U32 R3, RZ, RZ, R147 ;  /* 0x000000ffff037224 */ /* 0x000fe200078e0093 */
[----:B------:R-:W2:Y:S04]  /*59ed0*/  LDL.LU.64 R144, [R1+0x830] ;  /* 0x0008300001907983 */ /* 0x000ea80000300a00 */
[----:B------:R-:W2:Y:S01]  /*59ee0*/  LDL.LU.64 R146, [R1+0x838] ;  /* 0x0008380001927983 */ /* 0x000ea20000300a00 */
[C---:B---3--:R-:W-:Y:S03]  /*59ef0*/  HMMA.1688.F32.TF32 R8, R12.reuse, R112, R8 ;  /* 0x000000700c08723c */ /* 0x048fe60000081008 */
[----:B------:R-:W-:Y:S05]  /*59f00*/  STL [R1+0x4a40], R3 ;  /* 0x004a400301007387 */ /* 0x000fea0000100800 */
[----:B----4-:R-:W-:Y:S11]  /*59f10*/  HMMA.1688.F32.TF32 R152, R12, R116, R152 ;  /* 0x000000740c98723c */ /* 0x010ff60000081098 */
[----:B------:R-:W-:Y:S05]  /*59f20*/  @!UPT UIADD3 URZ, URZ, URZ, URZ ;  /* 0x0000003f3f3ff290 */ /* 0x000fea000fffe03f */
[----:B------:R-:W-:Y:S01]  /*59f30*/  IMAD.MOV.U32 R44, RZ, RZ, R11 ;  /* 0x000000ffff2c7224 */ /* 0x000fe200078e000b */
[----:B------:R-:W-:Y:S01]  /*59f40*/  STL [R1+0x4a3c], R36 ;  /* 0x004a3c2401007387 */ /* 0x000fe20000100800 */
[----:B------:R-:W-:Y:S02]  /*59f50*/  IMAD.MOV.U32 R45, RZ, RZ, R10 ;  /* 0x000000ffff2d7224 */ /* 0x000fe400078e000a */
[----:B------:R-:W-:Y:S01]  /*59f60*/  IMAD.MOV.U32 R49, RZ, RZ, R8 ;  /* 0x000000ffff317224 */ /* 0x000fe200078e0008 */
[----:B------:R1:W-:Y:S01]  /*59f70*/  STL [R1+0x4a38], R37 ;  /* 0x004a382501007387 */ /* 0x0003e20000100800 */
[----:B------:R-:W-:-:S03]  /*59f80*/  IMAD.MOV.U32 R48, RZ, RZ, R9 ;  /* 0x000000ffff307224 */ /* 0x000fc600078e0009 */
[----:B------:R-:W3:Y:S04]  /*59f90*/  LDL.LU.64 R8, [R1+0x800] ;  /* 0x0008000001087983 */ /* 0x000ee80000300a00 */
[----:B------:R-:W3:Y:S04]  /*59fa0*/  LDL.LU.64 R10, [R1+0x808] ;  /* 0x00080800010a7983 */ /* 0x000ee80000300a00 */
[----:B------:R-:W-:Y:S04]  /*59fb0*/  STL [R1+0x4a50], R44 ;  /* 0x004a502c01007387 */ /* 0x000fe80000100800 */
[----:B------:R-:W-:Y:S01]  /*59fc0*/  STL [R1+0x4a4c], R45 ;  /* 0x004a4c2d01007387 */ /* 0x000fe20000100800 */
[----:B------:R-:W-:Y:S01]  /*59fd0*/  IMAD.MOV.U32 R33, RZ, RZ, R155 ;  /* 0x000000ffff217224 */ /* 0x000fe200078e009b */
[----:B------:R-:W-:Y:S01]  /*59fe0*/  MOV R57, R153 ;  /* 0x0000009900397202 */ /* 0x000fe20000000f00 */
[----:B------:R-:W-:Y:S01]  /*59ff0*/  IMAD.MOV.U32 R32, RZ, RZ, R154 ;  /* 0x000000ffff207224 */ /* 0x000fe200078e009a */
[----:B------:R-:W-:Y:S01]  /*5a000*/  STL [R1+0x4a48], R48 ;  /* 0x004a483001007387 */ /* 0x000fe20000100800 */
[----:B------:R-:W-:-:S03]  /*5a010*/  IMAD.MOV.U32 R56, RZ, RZ, R152 ;  /* 0x000000ffff387224 */ /* 0x000fc600078e0098 */
[----:B------:R-:W-:Y:S04]  /*5a020*/  STL [R1+0x4a44], R49 ;  /* 0x004a443101007387 */ /* 0x000fe80000100800 */
[----:B------:R-:W-:Y:S04]  /*5a030*/  STL [R1+0x4a60], R33 ;  /* 0x004a602101007387 */ /* 0x000fe80000100800 */
[----:B------:R-:W-:Y:S04]  /*5a040*/  STL [R1+0x4a5c], R32 ;  /* 0x004a5c2001007387 */ /* 0x000fe80000100800 */
[----:B------:R-:W-:Y:S04]  /*5a050*/  STL [R1+0x4a58], R57 ;  /* 0x004a583901007387 */ /* 0x000fe80000100800 */
[----:B------:R-:W-:Y:S01]  /*5a060*/  STL [R1+0x4a54], R56 ;  /* 0x004a543801007387 */ /* 0x000fe20000100800 */
[C---:B--2---:R-:W-:Y:S11]  /*5a070*/  HMMA.1688.F32.TF32 R148, R12.reuse, R120, R148 ;  /* 0x000000780c94723c */ /* 0x044ff60000081094 */
[----:B------:R-:W-:Y:S11]  /*5a080*/  @!UPT UIADD3 URZ, URZ, URZ, URZ ;  /* 0x0000003f3f3ff290 */ /* 0x000ff6000fffe03f */
[----:B------:R-:W-:Y:S02]  /*5a090*/  @!UPT UIADD3 URZ, URZ, URZ, URZ ;  /* 0x0000003f3f3ff290 */ /* 0x000fe4000fffe03f */
[----:B------:R-:W-:Y:S02]  /*5a0a0*/  IMAD.MOV.U32 R52, RZ, RZ, R150 ;  /* 0x000000ffff347224 */ /* 0x000fe400078e0096 */
[----:B-1----:R-:W-:Y:S02]  /*5a0b0*/  IMAD.MOV.U32 R37, RZ, RZ, R149 ;  /* 0x000000ffff257224 */ /* 0x002fe400078e0095 */
[----:B------:R-:W-:Y:S01]  /*5a0c0*/  IMAD.MOV.U32 R36, RZ, RZ, R148 ;  /* 0x000000ffff247224 */ /* 0x000fe200078e0094 */
[----:B------:R-:W-:Y:S04]  /*5a0d0*/  STL [R1+0x4a6c], R52 ;  /* 0x004a6c3401007387 */ /* 0x000fe80000100800 */
[----:B------:R-:W-:Y:S04]  /*5a0e0*/  STL [R1+0x4a68], R37 ;  /* 0x004a682501007387 */ /* 0x000fe80000100800 */
[----:B------:R-:W-:Y:S04]  /*5a0f0*/  STL [R1+0x4a64], R36 ;  /* 0x004a642401007387 */ /* 0x000fe80000100800 */
[----:B------:R-:W2:Y:S04]  /*5a100*/  LDL.LU R54, [R1+0x4d8c] ;  /* 0x004d8c0001367983 */ /* 0x000ea80000300800 */
[----:B------:R-:W2:Y:S04]  /*5a110*/  LDL.LU R55, [R1+0x4d88] ;  /* 0x004d880001377983 */ /* 0x000ea80000300800 */
[----:B------:R-:W4:Y:S04]  /*5a120*/  LDL.LU R50, [R1+0x4d84] ;  /* 0x004d840001327983 */ /* 0x000f280000300800 */
[----:B------:R-:W4:Y:S04]  /*5a130*/  LDL.LU R51, [R1+0x4d80] ;  /* 0x004d800001337983 */ /* 0x000f280000300800 */
[----:B------:R-:W2:Y:S04]  /*5a140*/  LDL.LU R46, [R1+0x4d7c] ;  /* 0x004d7c00012e7983 */ /* 0x000ea80000300800 */
[----:B------:R-:W2:Y:S04]  /*5a150*/  LDL.LU R47, [R1+0x4d78] ;  /* 0x004d7800012f7983 */ /* 0x000ea80000300800 */
[----:B------:R-:W2:Y:S04]  /*5a160*/  LDL.LU R26, [R1+0x4d74] ;  /* 0x004d7400011a7983 */ /* 0x000ea80000300800 */
[----:B------:R-:W3:Y:S01]  /*5a170*/  LDL.LU R27, [R1+0x4d70] ;  /* 0x004d7000011b7983 */ /* 0x000ee20000300800 */
[----:B------:R-:W-:Y:S11]  /*5a180*/  HMMA.1688.F32.TF32 R144, R12, R124, R144 ;  /* 0x0000007c0c90723c */ /* 0x000ff60000081090 */
[----:B------:R-:W-:Y:S11]  /*5a190*/  @!UPT UIADD3 URZ, URZ, URZ, URZ ;  /* 0x0000003f3f3ff290 */ /* 0x000ff6000fffe03f */
[----:B------:R-:W-:Y:S02]  /*5a1a0*/  @!UPT UIADD3 URZ, URZ, URZ, URZ ;  /* 0x0000003f3f3ff290 */ /* 0x000fe4000fffe03f */
[----:B------:R-:W-:Y:S02]  /*5a1b0*/  IMAD.MOV.U32 R41, RZ, RZ, R144 ;  /* 0x000000ffff297224 */ /* 0x000fe400078e0090 */
[----:B------:R-:W-:Y:S02]  /*5a1c0*/  IMAD.MOV.U32 R40, RZ, RZ, R145 ;  /* 0x000000ffff287224 */ /* 0x000fe400078e0091 */
[----:B------:R-:W-:Y:S02]  /*5a1d0*/  IMAD.MOV.U32 R144, RZ, RZ, R34 ;  /* 0x000000ffff907224 */ /* 0x000fe400078e0022 */
[----:B------:R-:W4:Y:S01]  /*5a1e0*/  LDL.LU R34, [R1+0x4d6c] ;  /* 0x004d6c0001227983 */ /* 0x000f220000300800 */
[----:B------:R-:W-:-:S03]  /*5a1f0*/  IMAD.MOV.U32 R145, RZ, RZ, R35 ;  /* 0x000000ffff917224 */ /* 0x000fc600078e0023 */
[----:B------:R-:W4:Y:S01]  /*5a200*/  LDL.LU R35, [R1+0x4d68] ;  /* 0x004d680001237983 */ /* 0x000f220000300800 */
[----:B------:R-:W-:Y:S01]  /*5a210*/  MOV R29, R146 ;  /* 0x00000092001d7202 */ /* 0x000fe20000000f00 */
[----:B------:R-:W-:Y:S02]  /*5a220*/  IMAD.MOV.U32 R28, RZ, RZ, R147 ;  /* 0x000000ffff1c7224 */ /* 0x000fe400078e0093 */
[----:B------:R-:W-:Y:S01]  /*5a230*/  IMAD.MOV.U32 R146, RZ, RZ, R39 ;  /* 0x000000ffff927224 */ /* 0x000fe200078e0027 */
[----:B------:R-:W-:Y:S01]  /*5a240*/  MOV R148, R43 ;  /* 0x0000002b00947202 */ /* 0x000fe20000000f00 */
[----:B------:R-:W4:Y:S01]  /*5a250*/  LDL.LU R39, [R1+0x4d64] ;  /* 0x004d640001277983 */ /* 0x000f220000300800 */
[----:B------:R-:W-:Y:S02]  /*5a260*/  IMAD.MOV.U32 R147, RZ, RZ, R38 ;  /* 0x000000ffff937224 */ /* 0x000fe400078e0026 */
[----:B------:R-:W-:Y:S01]  /*5a270*/  IMAD.MOV.U32 R149, RZ, RZ, R42 ;  /* 0x000000ffff957224 */ /* 0x000fe200078e002a */
[----:B------:R-:W4:Y:S01]  /*5a280*/  LDL.LU R38, [R1+0x4d60] ;  /* 0x004d600001267983 */ /* 0x000f220000300800 */
[----:B------:R-:W-:-:S03]  /*5a290*/  IMAD.MOV.U32 R53, RZ, RZ, R151 ;  /* 0x000000ffff357224 */ /* 0x000fc600078e0097 */
[----:B------:R-:W4:Y:S01]  /*5a2a0*/  LDL.LU R43, [R1+0x4d5c] ;  /* 0x004d5c00012b7983 */ /* 0x000f220000300800 */
[----:B------:R-:W-:-:S03]  /*5a2b0*/  IMAD.MOV.U32 R150, RZ, RZ, R31 ;  /* 0x000000ffff967224 */ /* 0x000fc600078e001f */
[----:B------:R-:W4:Y:S01]  /*5a2c0*/  LDL.LU R42, [R1+0x4d58] ;  /* 0x004d5800012a7983 */ /* 0x000f220000300800 */
[----:B------:R-:W-:-:S03]  /*5a2d0*/  IMAD.MOV.U32 R151, RZ, RZ, R30 ;  /* 0x000000ffff977224 */ /* 0x000fc600078e001e */
[----:B------:R-:W4:Y:S04]  /*5a2e0*/  LDL.LU R31, [R1+0x4d54] ;  /* 0x004d5400011f7983 */ /* 0x000f280000300800 */
[----:B------:R-:W4:Y:S01]  /*5a2f0*/  LDL.LU R30, [R1+0x4d50] ;  /* 0x004d5000011e7983 */ /* 0x000f220000300800 */
[----:B--2---:R-:W-:Y:S02]  /*5a300*/  IMAD.MOV.U32 R159, RZ, RZ, R26 ;  /* 0x000000ffff9f7224 */ /* 0x004fe400078e001a */
[----:B---3--:R-:W-:Y:S02]  /*5a310*/  IMAD.MOV.U32 R158, RZ, RZ, R27 ;  /* 0x000000ffff9e7224 */ /* 0x008fe400078e001b */
[----:B----4-:R-:W-:Y:S02]  /*5a320*/  IMAD.MOV.U32 R157, RZ, RZ, R34 ;  /* 0x000000ffff9d7224 */ /* 0x010fe400078e0022 */
[----:B------:R-:W-:-:S02]  /*5a330*/  IMAD.MOV.U32 R156, RZ, RZ, R35 ;  /* 0x000000ffff9c7224 */ /* 0x000fc400078e0023 */
[----:B------:R-:W2:Y:S04]  /*5a340*/  LDL.LU R35, [R1+0x4d4c] ;  /* 0x004d4c0001237983 */ /* 0x000ea80000300800 */
[----:B------:R-:W3:Y:S04]  /*5a350*/  LDL.LU R34, [R1+0x4d48] ;  /* 0x004d480001227983 */ /* 0x000ee80000300800 */
[----:B------:R-:W4:Y:S04]  /*5a360*/  LDL.LU R27, [R1+0x4d44] ;  /* 0x004d4400011b7983 */ /* 0x000f280000300800 */
[----:B------:R-:W4:Y:S01]  /*5a370*/  LDL.LU R26, [R1+0x4d40] ;  /* 0x004d4000011a7983 */ /* 0x000f220000300800 */
[----:B------:R-:W-:Y:S01]  /*5a380*/  HMMA.1688.F32.TF32 R8, R12, R128, R8 ;  /* 0x000000800c08723c */ /* 0x000fe20000081008 */
[----:B------:R-:W-:-:S02]  /*5a390*/  MOV R161, R43 ;  /* 0x0000002b00a17202 */ /* 0x000fc40000000f00 */
[----:B------:R-:W4:Y:S01]  /*5a3a0*/  LDL.LU.64 R188, [R1+0x7c0] ;  /* 0x0007c00001bc7983 */ /* 0x000f220000300a00 */
[----:B------:R-:W-:-:S03]  /*5a3b0*/  IMAD.MOV.U32 R160, RZ, RZ, R42 ;  /* 0x000000ffffa07224 */ /* 0x000fc600078e002a */
[----:B------:R-:W4:Y:S01]  /*5a3c0*/  LDL.LU.64 R190, [R1+0x7c8] ;  /* 0x0007c80001be7983 */ /* 0x000f220000300a00 */
[----:B------:R-:W-:-:S03]  /*5a3d0*/  IMAD.MOV.U32 R162, RZ, RZ, R38 ;  /* 0x000000ffffa27224 */ /* 0x000fc600078e0026 */
[----:B------:R-:W4:Y:S01]  /*5a3e0*/  LDL.LU R42, [R1+0x4d3c] ;  /* 0x004d3c00012a7983 */ /* 0x000f220000300800 */
[----:B------:R-:W-:-:S03]  /*5a3f0*/  IMAD.MOV.U32 R163, RZ, RZ, R39 ;  /* 0x000000ffffa37224 */ /* 0x000fc600078e0027 */
[----:B------:R-:W4:Y:S04]  /*5a400*/  LDL.LU R43, [R1+0x4d38] ;  /* 0x004d3800012b7983 */ /* 0x000f280000300800 */
[----:B------:R-:W4:Y:S04]  /*5a410*/  LDL.LU R38, [R1+0x4d34] ;  /* 0x004d340001267983 */ /* 0x000f280000300800 */
[----:B------:R-:W4:Y:S01]  /*5a420*/  LDL.LU R39, [R1+0x4d30] ;  /* 0x004d300001277983 */ /* 0x000f220000300800 */
[----:B------:R-:W-:-:S03]  /*5a430*/  IMAD.MOV.U32 R166, RZ, RZ, R30 ;  /* 0x000000ffffa67224 */ /* 0x000fc600078e001e */
[----:B------:R-:W4:Y:S01]  /*5a440*/  LDL.LU.64 R184, [R1+0x7a0] ;  /* 0x0007a00001b87983 */ /* 0x000f220000300a00 */
[----:B------:R-:W-:-:S03]  /*5a450*/  IMAD.MOV.U32 R167, RZ, RZ, R31 ;  /* 0x000000ffffa77224 */ /* 0x000fc600078e001f */
[----:B------:R-:W4:Y:S01]  /*5a460*/  LDL.LU.64 R186, [R1+0x7a8] ;  /* 0x0007a80001ba7983 */ /* 0x000f220000300a00 */
[----:B------:R-:W-:Y:S02]  /*5a470*/  IMAD.MOV.U32 R100, RZ, RZ, R8 ;  /* 0x000000ffff647224 */ /* 0x000fe400078e0008 */
[----:B------:R-:W-:Y:S02]  /*5a480*/  IMAD.MOV.U32 R101, RZ, RZ, R9 ;  /* 0x000000ffff657224 */ /* 0x000fe400078e0009 */
[----:B------:R-:W-:Y:S02]  /*5a490*/  IMAD.MOV.U32 R252, RZ, RZ, R10 ;  /* 0x000000fffffc7224 */ /* 0x000fe400078e000a */
[----:B------:R-:W-:Y:S01]  /*5a4a0*/  IMAD.MOV.U32 R97, RZ, RZ, R11 ;  /* 0x000000ffff617224 */ /* 0x000fe200078e000b */
[----:B------:R-:W-:Y:S01]  /*5a4b0*/  MOV R152, R22 ;  /* 0x0000001600987202 */ /* 0x000fe20000000f00 */
[----:B------:R-:W-:Y:S02]  /*5a4c0*/  IMAD.MOV.U32 R153, RZ, RZ, R23 ;  /* 0x000000ffff997224 */ /* 0x000fe400078e0017 */
[----:B--2---:R-:W-:-:S02]  /*5a4d0*/  IMAD.MOV.U32 R165, RZ, RZ, R35 ;  /* 0x000000ffffa57224 */ /* 0x004fc400078e0023 */
[----:B---3--:R-:W-:Y:S02]  /*5a4e0*/  IMAD.MOV.U32 R164, RZ, RZ, R34 ;  /* 0x000000ffffa47224 */ /* 0x008fe400078e0022 */
[----:B------:R-:W2:Y:S04]  /*5a4f0*/  LDL.LU R34, [R1+0x4d2c] ;  /* 0x004d2c0001227983 */ /* 0x000ea80000300800 */
[----:B------:R-:W2:Y:S04]  /*5a500*/  LDL.LU R35, [R1+0x4d28] ;  /* 0x004d280001237983 */ /* 0x000ea80000300800 */
[----:B------:R-:W3:Y:S04]  /*5a510*/  LDL.LU R30, [R1+0x4d24] ;  /* 0x004d2400011e7983 */ /* 0x000ee80000300800 */
[----:B------:R-:W3:Y:S04]  /*5a520*/  LDL.LU R31, [R1+0x4d20] ;  /* 0x004d2000011f7983 */ /* 0x000ee80000300800 */
[----:B------:R-:W2:Y:S04]  /*5a530*/  LDL.LU.64 R8, [R1+0x740] ;  /* 0x0007400001087983 */ /* 0x000ea80000300a00 */
[----:B------:R-:W2:Y:S04]  /*5a540*/  LDL.LU.64 R10, [R1+0x748] ;  /* 0x00074800010a7983 */ /* 0x000ea80000300a00 */
        /* <DEDUP_REMOVED lines=10> */
[----:B----4-:R-:W-:-:S03]  /*5a5f0*/  IMAD.MOV.U32 R170, RZ, RZ, R26 ;  /* 0x000000ffffaa7224 */ /* 0x010fc600078e001a */
[----:B------:R-:W4:Y:S01]  /*5a600*/  LDL.LU R178, [R1+0x778] ;  /* 0x0007780001b27983 */ /* 0x000f220000300800 */
[----:B------:R-:W-:-:S03]  /*5a610*/  IMAD.MOV.U32 R171, RZ, RZ, R27 ;  /* 0x000000ffffab7224 */ /* 0x000fc600078e001b */
[----:B------:R-:W4:Y:S04]  /*5a620*/  LDL.LU R179, [R1+0x77c] ;  /* 0x00077c0001b37983 */ /* 0x000f280000300800 */
[----:B------:R-:W3:Y:S04]  /*5a630*/  LDL.LU R168, [R1+0x6a0] ;  /* 0x0006a00001a87983 */ /* 0x000ee80000300800 */
[----:B------:R-:W3:Y:S04]  /*5a640*/  LDL.LU R169, [R1+0x6a4] ;  /* 0x0006a40001a97983 */ /* 0x000ee80000300800 */
[----:B------:R-:W3:Y:S04]  /*5a650*/  LDL.LU R26, [R1+0x4d1c] ;  /* 0x004d1c00011a7983 */ /* 0x000ee80000300800 */
[----:B------:R-:W3:Y:S04]  /*5a660*/  LDL.LU R27, [R1+0x4d18] ;  /* 0x004d1800011b7983 */ /* 0x000ee80000300800 */
[----:B------:R-:W4:Y:S04]  /*5a670*/  LDL.LU R22, [R1+0x4d14] ;  /* 0x004d140001167983 */ /* 0x000f280000300800 */
[----:B------:R-:W4:Y:S01]  /*5a680*/  LDL.LU R23, [R1+0x4d10] ;  /* 0x004d100001177983 */ /* 0x000f220000300800 */
[C---:B------:R-:W-:Y:S08]  /*5a690*/  HMMA.1688.F32.TF32 R188, R12.reuse, R132, R188 ;  /* 0x000000840cbc723c */ /* 0x040ff000000810bc */
[----:B------:R-:W-:Y:S01]  /*5a6a0*/  HMMA.1688.F32.TF32 R184, R12, R136, R184 ;  /* 0x000000880cb8723c */ /* 0x000fe200000810b8 */
[----:B------:R-:W-:-:S02]  /*5a6b0*/  IMAD.MOV.U32 R154, RZ, RZ, R18 ;  /* 0x000000ffff9a7224 */ /* 0x000fc400078e0012 */
[----:B------:R-:W4:Y:S01]  /*5a6c0*/  LDL.LU R18, [R1+0x4d0c] ;  /* 0x004d0c0001127983 */ /* 0x000f220000300800 */
[----:B------:R-:W-:-:S03]  /*5a6d0*/  IMAD.MOV.U32 R155, RZ, RZ, R19 ;  /* 0x000000ffff9b7224 */ /* 0x000fc600078e0013 */
[----:B------:R-:W4:Y:S01]  /*5a6e0*/  LDL.LU R19, [R1+0x4d08] ;  /* 0x004d080001137983 */ /* 0x000f220000300800 */
[C---:B------:R-:W-:Y:S08]  /*5a6f0*/  HMMA.1688.F32.TF32 R156, R4.reuse, R42, R156 ;  /* 0x0000002a049c723c */ /* 0x040ff0000008109c */
[----:B------:R-:W-:Y:S08]  /*5a700*/  HMMA.1688.F32.TF32 R152, R4, R46, R152 ;  /* 0x0000002e0498723c */ /* 0x000ff00000081098 */
[----:B--2---:R-:W-:Y:S08]  /*5a710*/  HMMA.1688.F32.TF32 R8, R12, R140, R8 ;  /* 0x0000008c0c08723c */ /* 0x004ff00000081008 */
[C---:B------:R-:W-:Y:S08]  /*5a720*/  HMMA.1688.F32.TF32 R164, R4.reuse, R34, R164 ;  /* 0x0000002204a4723c */ /* 0x040ff000000810a4 */
[C---:B---3--:R-:W-:Y:S08]  /*5a730*/  HMMA.1688.F32.TF32 R12, R4.reuse, R26, R172 ;  /* 0x0000001a040c723c */ /* 0x048ff000000810ac */
[C---:B----4-:R-:W-:Y:S08]  /*5a740*/  HMMA.1688.F32.TF32 R176, R4.reuse, R22, R176 ;  /* 0x0000001604b0723c */ /* 0x050ff000000810b0 */
[C---:B------:R-:W-:Y:S11]  /*5a750*/  HMMA.1688.F32.TF32 R168, R4.reuse, R30, R168 ;  /* 0x0000001e04a8723c */ /* 0x040ff600000810a8 */
[----:B------:R-:W-:Y:S04]  /*5a760*/  @!UPT UIADD3 URZ, URZ, URZ, URZ ;  /* 0x0000003f3f3ff290 */ /* 0x000fe8000fffe03f */
[----:B------:R-:W-:Y:S04]  /*5a770*/  STL.64 [R1+0xa30], R176 ;  /* 0x000a30b001007387 */ /* 0x000fe80000100a00 */
[----:B------:R-:W-:Y:S04]  /*5a780*/  STL.64 [R1+0xa38], R178 ;  /* 0x000a38b201007387 */ /* 0x000fe80000100a00 */
[----:B------:R-:W-:Y:S04]  /*5a790*/  STL.64 [R1+0x9c0], R12 ;  /* 0x0009c00c01007387 */ /* 0x000fe80000100a00 */
[----:B------:R1:W-:Y:S02]  /*5a7a0*/  STL.64 [R1+0x9c8], R14 ;  /* 0x0009c80e01007387 */ /* 0x0003e40000100a00 */
[C---:B-1----:R-:W-:Y:S02]  /*5a7b0*/  HMMA.1688.F32.TF32 R12, R4.reuse, R38, R160 ;  /* 0x00000026040c723c */ /* 0x042fe400000810a0 */
[----:B------:R-:W-:Y:S04]  /*5a7c0*/  STL.64 [R1+0xb20], R168 ;  /* 0x000b20a801007387 */ /* 0x000fe80000100a00 */
[----:B------:R-:W-:Y:S04]  /*5a7d0*/  STL.64 [R1+0xb28], R170 ;  /* 0x000b28aa01007387 */ /* 0x000fe80000100a00 */
[----:B------:R-:W-:Y:S04]  /*5a7e0*/  STL.64 [R1+0xb30], R164 ;  /* 0x000b30a401007387 */ /* 0x000fe80000100a00 */
[----:B------:R-:W-:Y:S09]  /*5a7f0*/  STL.64 [R1+0xb38], R166 ;  /* 0x000b38a601007387 */ /* 0x000ff20000100a00 */
[----:B------:R-:W-:Y:S04]  /*5a800*/  STL.64 [R1+0xce0], R12 ;  /* 0x000ce00c01007387 */ /* 0x000fe80000100a00 */
[----:B------:R1:W-:Y:S02]  /*5a810*/  STL.64 [R1+0xce8], R14 ;  /* 0x000ce80e01007387 */ /* 0x0003e40000100a00 */
[C---:B-1----:R-:W-:Y:S08]  /*5a820*/  HMMA.1688.F32.TF32 R12, R4.reuse, R50, R148 ;  /* 0x00000032040c723c */ /* 0x042ff00000081094 */
[C---:B------:R-:W-:Y:S08]  /*5a830*/  HMMA.1688.F32.TF32 R148, R4.reuse, R54, R144 ;  /* 0x000000360494723c */ /* 0x040ff00000081090 */
[C---:B------:R-:W-:Y:S01]  /*5a840*/  HMMA.1688.F32.TF32 R144, R4.reuse, R58, R244 ;  /* 0x0000003a0490723c */ /* 0x040fe200000810f4 */
[----:B------:R-:W-:Y:S04]  /*5a850*/  STL.64 [R1+0xd20], R156 ;  /* 0x000d209c01007387 */ /* 0x000fe80000100a00 */
[----:B------:R-:W-:Y:S04]  /*5a860*/  STL.64 [R1+0xd28], R158 ;  /* 0x000d289e01007387 */ /* 0x000fe80000100a00 */
[----:B------:R-:W-:Y:S04]  /*5a870*/  STL.64 [R1+0xd50], R152 ;  /* 0x000d509801007387 */ /* 0x000fe80000100a00 */
[----:B------:R-:W-:Y:S04]  /*5a880*/  STL.64 [R1+0xd58], R154 ;  /* 0x000d589a01007387 */ /* 0x000fe80000100a00 */
[----:B------:R-:W-:Y:S04]  /*5a890*/  STL.64 [R1+0xda0], R12 ;  /* 0x000da00c01007387 */ /* 0x000fe80000100a00 */
[----:B------:R1:W-:Y:S04]  /*5a8a0*/  STL.64 [R1+0xda8], R14 ;  /* 0x000da80e01007387 */ /* 0x0003e80000100a00 */
[----:B------:R-:W-:Y:S04]  /*5a8b0*/  STL.64 [R1+0xdb0], R148 ;  /* 0x000db09401007387 */ /* 0x000fe80000100a00 */
[----:B------:R-:W-:Y:S01]  /*5a8c0*/  STL.64 [R1+0xdb8], R150 ;  /* 0x000db89601007387 */ /* 0x000fe20000100a00 */
[----:B-1----:R-:W-:Y:S03]  /*5a8d0*/  HMMA.1688.F32.TF32 R12, R4, R62, R248 ;  /* 0x0000003e040c723c */ /* 0x002fe600000810f8 */
[----:B------:R1:W-:Y:S04]  /*5a8e0*/  STL.64 [R1+0xdc0], R144 ;  /* 0x000dc09001007387 */ /* 0x0003e80000100a00 */
[----:B------:R2:W-:Y:S01]  /*5a8f0*/  STL.64 [R1+0xdc8], R146 ;  /* 0x000dc89201007387 */ /* 0x0005e20000100a00 */
[----:B------:R-:W-:-:S03]  /*5a900*/  IMAD.MOV.U32 R248, RZ, RZ, R66 ;  /* 0x000000fffff87224 */ /* 0x000fc600078e0042 */
[----:B------:R-:W3:Y:S01]  /*5a910*/  LDL.LU R66, [R1+0x4d04] ;  /* 0x004d040001427983 */ /* 0x000ee20000300800 */
[----:B------:R-:W-:Y:S01]  /*5a920*/  IMAD.MOV.U32 R249, RZ, RZ, R74 ;  /* 0x000000fffff97224 */ /* 0x000fe200078e004a */
[----:B------:R-:W-:Y:S01]  /*5a930*/  MOV R251, R78 ;  /* 0x0000004e00fb7202 */ /* 0x000fe20000000f00 */
[----:B------:R-:W-:Y:S01]  /*5a940*/  IMAD.MOV.U32 R250, RZ, RZ, R79 ;  /* 0x000000fffffa7224 */ /* 0x000fe200078e004f */
[----:B------:R-:W4:Y:S01]  /*5a950*/  LDL.LU R74, [R1+0x4d00] ;  /* 0x004d0000014a7983 */ /* 0x000f220000300800 */
[----:B------:R-:W-:-:S03]  /*5a960*/  IMAD.MOV.U32 R244, RZ, RZ, R71 ;  /* 0x000000fffff47224 */ /* 0x000fc600078e0047 */
[----:B------:R-:W4:Y:S01]  /*5a970*/  LDL.LU R79, [R1+0x4cfc] ;  /* 0x004cfc00014f7983 */ /* 0x000f220000300800 */
[----:B------:R-:W-:-:S03]  /*5a980*/  IMAD.MOV.U32 R245, RZ, RZ, R70 ;  /* 0x000000fffff57224 */ /* 0x000fc600078e0046 */
[----:B------:R-:W4:Y:S01]  /*5a990*/  LDL.LU R78, [R1+0x4cf8] ;  /* 0x004cf800014e7983 */ /* 0x000f220000300800 */
[----:B------:R-:W-:-:S03]  /*5a9a0*/  IMAD.MOV.U32 R246, RZ, RZ, R75 ;  /* 0x000000fffff67224 */ /* 0x000fc600078e004b */
[----:B------:R-:W4:Y:S01]  /*5a9b0*/  LDL.LU R71, [R1+0x4cf4] ;  /* 0x004cf40001477983 */ /* 0x000f220000300800 */
[----:B------:R-:W-:-:S03]  /*5a9c0*/  IMAD.MOV.U32 R247, RZ, RZ, R67 ;  /* 0x000000fffff77224 */ /* 0x000fc600078e0043 */
[----:B------:R-:W4:Y:S04]  /*5a9d0*/  LDL.LU R70, [R1+0x4cf0] ;  /* 0x004cf00001467983 */ /* 0x000f280000300800 */
[----:B------:R-:W4:Y:S04]  /*5a9e0*/  LDL.LU R75, [R1+0x4cec] ;  /* 0x004cec00014b7983 */ /* 0x000f280000300800 */
[----:B------:R-:W4:Y:S01]  /*5a9f0*/  LDL.LU R67, [R1+0x4ce8] ;  /* 0x004ce80001437983 */ /* 0x000f220000300800 */
[----:B-1----:R-:W-:-:S03]  /*5aa00*/  IMAD.MOV.U32 R144, RZ, RZ, R83 ;  /* 0x000000ffff907224 */ /* 0x002fc600078e0053 */
[----:B------:R-:W4:Y:S01]  /*5aa10*/  LDL.LU R172, [R1+0x220] ;  /* 0x0002200001ac7983 */ /* 0x000f220000300800 */
[----:B------:R-:W-:-:S03]  /*5aa20*/  IMAD.MOV.U32 R145, RZ, RZ, R82 ;  /* 0x000000ffff917224 */ /* 0x000fc600078e0052 */
[----:B------:R-:W4:Y:S01]  /*5aa30*/  LDL.LU R173, [R1+0x224] ;  /* 0x0002240001ad7983 */ /* 0x000f220000300800 */
[----:B--2---:R-:W-:-:S03]  /*5aa40*/  IMAD.MOV.U32 R146, RZ, RZ, R87 ;  /* 0x000000ffff927224 */ /* 0x004fc600078e0057 */
[----:B------:R-:W2:Y:S01]  /*5aa50*/  LDL.LU R174, [R1+0x228] ;  /* 0x0002280001ae7983 */ /* 0x000ea20000300800 */
[----:B------:R-:W-:-:S03]  /*5aa60*/  IMAD.MOV.U32 R147, RZ, RZ, R86 ;  /* 0x000000ffff937224 */ /* 0x000fc600078e0056 */
[----:B------:R-:W2:Y:S04]  /*5aa70*/  LDL.LU R175, [R1+0x22c] ;  /* 0x00022c0001af7983 */ /* 0x000ea80000300800 */
[----:B------:R-:W2:Y:S04]  /*5aa80*/  LDL.LU R83, [R1+0x4ce4] ;  /* 0x004ce40001537983 */ /* 0x000ea80000300800 */
[----:B------:R-:W2:Y:S04]  /*5aa90*/  LDL.LU R82, [R1+0x4ce0] ;  /* 0x004ce00001527983 */ /* 0x000ea80000300800 */
[----:B------:R-:W2:Y:S04]  /*5aaa0*/  LDL.LU R87, [R1+0x4cdc] ;  /* 0x004cdc0001577983 */ /* 0x000ea80000300800 */
[----:B------:R-:W2:Y:S01]  /*5aab0*/  LDL.LU R86, [R1+0x4cd8] ;  /* 0x004cd80001567983 */ /* 0x000ea20000300800 */
[----:B------:R-:W-:-:S03]  /*5aac0*/  MOV R148, R102 ;  /* 0x0000006600947202 */ /* 0x000fc60000000f00 */
[----:B------:R-:W2:Y:S01]  /*5aad0*/  LDL.LU R168, [R1+0x210] ;  /* 0x0002100001a87983 */ /* 0x000ea20000300800 */
[----:B------:R-:W-:-:S03]  /*5aae0*/  IMAD.MOV.U32 R149, RZ, RZ, R103 ;  /* 0x000000ffff957224 */ /* 0x000fc600078e0067 */
        /* <DEDUP_REMOVED lines=12> */
[----:B------:R-:W2:Y:S04]  /*5abb0*/  LDL.LU R99, [R1+0x4cc8] ;  /* 0x004cc80001637983 */ /* 0x000ea80000300800 */
[----:B------:R-:W2:Y:S04]  /*5abc0*/  LDL.LU R94, [R1+0x4cc4] ;  /* 0x004cc400015e7983 */ /* 0x000ea80000300800 */
[----:B------:R-:W2:Y:S04]  /*5abd0*/  LDL.LU R95, [R1+0x4cc0] ;  /* 0x004cc000015f7983 */ /* 0x000ea80000300800 */
[----:B------:R-:W2:Y:S04]  /*5abe0*/  LDL.LU R90, [R1+0x4cbc] ;  /* 0x004cbc00015a7983 */ /* 0x000ea80000300800 */
[----:B------:R-:W2:Y:S01]  /*5abf0*/  LDL.LU R91, [R1+0x4cb8] ;  /* 0x004cb800015b7983 */ /* 0x000ea20000300800 */
[----:B---3--:R-:W-:-:S02]  /*5ac00*/  IMAD.MOV.U32 R159, RZ, RZ, R66 ;  /* 0x000000ffff9f7224 */ /* 0x008fc400078e0042 */
[----:B----4-:R-:W-:Y:S02]  /*5ac10*/  IMAD.MOV.U32 R158, RZ, RZ, R74 ;  /* 0x000000ffff9e7224 */ /* 0x010fe400078e004a */
[----:B------:R-:W-:Y:S02]  /*5ac20*/  IMAD.MOV.U32 R157, RZ, RZ, R79 ;  /* 0x000000ffff9d7224 */ /* 0x000fe400078e004f */
[----:B------:R-:W-:Y:S02]  /*5ac30*/  IMAD.MOV.U32 R156, RZ, RZ, R78 ;  /* 0x000000ffff9c7224 */ /* 0x000fe400078e004e */
[----:B------:R-:W-:Y:S02]  /*5ac40*/  IMAD.MOV.U32 R160, RZ, RZ, R67 ;  /* 0x000000ffffa07224 */ /* 0x000fe400078e0043 */
[----:B--2---:R-:W-:Y:S02]  /*5ac50*/  IMAD.MOV.U32 R167, RZ, RZ, R83 ;  /* 0x000000ffffa77224 */ /* 0x004fe400078e0053 */
[----:B------:R-:W-:Y:S01]  /*5ac60*/  IMAD.MOV.U32 R166, RZ, RZ, R82 ;  /* 0x000000ffffa67224 */ /* 0x000fe200078e0052 */
[----:B------:R-:W-:Y:S01]  /*5ac70*/  MOV R165, R87 ;  /* 0x0000005700a57202 */ /* 0x000fe20000000f00 */
[----:B------:R-:W-:-:S02]  /*5ac80*/  IMAD.MOV.U32 R164, RZ, RZ, R86 ;  /* 0x000000ffffa47224 */ /* 0x000fc400078e0056 */
[----:B------:R-:W2:Y:S04]  /*5ac90*/  LDL.LU R86, [R1+0x4cb4] ;  /* 0x004cb40001567983 */ /* 0x000ea80000300800 */
[----:B------:R-:W2:Y:S04]  /*5aca0*/  LDL.LU R87, [R1+0x4cb0] ;  /* 0x004cb00001577983 */ /* 0x000ea80000300800 */
[----:B------:R-:W3:Y:S04]  /*5acb0*/  LDL.LU R82, [R1+0x4cac] ;  /* 0x004cac0001527983 */ /* 0x000ee80000300800 */
[----:B------:R-:W3:Y:S04]  /*5acc0*/  LDL.LU R83, [R1+0x4ca8] ;  /* 0x004ca80001537983 */ /* 0x000ee80000300800 */
[----:B------:R-:W4:Y:S04]  /*5acd0*/  LDL.LU R78, [R1+0x4ca4] ;  /* 0x004ca400014e7983 */ /* 0x000f280000300800 */
[----:B------:R-:W4:Y:S04]  /*5ace0*/  LDL.LU R79, [R1+0x4ca0] ;  /* 0x004ca000014f7983 */ /* 0x000f280000300800 */
[----:B------:R-:W2:Y:S04]  /*5acf0*/  LDL.LU R74, [R1+0x4c9c] ;  /* 0x004c9c00014a7983 */ /* 0x000ea80000300800 */
[----:B------:R-:W2:Y:S04]  /*5ad00*/  LDL.LU R66, [R1+0x4c98] ;  /* 0x004c980001427983 */ /* 0x000ea80000300800 */
[----:B------:R-:W2:Y:S01]  /*5ad10*/  LDL.LU R67, [R1+0x4c94] ;  /* 0x004c940001437983 */ /* 0x000ea20000300800 */
[----:B------:R-:W-:Y:S01]  /*5ad20*/  IMAD.MOV.U32 R161, RZ, RZ, R75 ;  /* 0x000000ffffa17224 */ /* 0x000fe200078e004b */
[----:B------:R-:W-:Y:S01]  /*5ad30*/  MOV R162, R70 ;  /* 0x0000004600a27202 */ /* 0x000fe20000000f00 */
[----:B------:R-:W-:Y:S01]  /*5ad40*/  IMAD.MOV.U32 R163, RZ, RZ, R71 ;  /* 0x000000ffffa37224 */ /* 0x000fe200078e0047 */
[----:B------:R-:W3:Y:S04]  /*5ad50*/  LDL.LU R75, [R1+0x4c90] ;  /* 0x004c9000014b7983 */ /* 0x000ee80000300800 */
[----:B------:R-:W3:Y:S04]  /*5ad60*/  LDL.LU R70, [R1+0x4c8c] ;  /* 0x004c8c0001467983 */ /* 0x000ee80000300800 */
[----:B------:R-:W3:Y:S01]  /*5ad70*/  LDL.LU R71, [R1+0x4c88] ;  /* 0x004c880001477983 */ /* 0x000ee20000300800 */
[----:B------:R-:W-:-:S02]  /*5ad80*/  IMAD.MOV.U32 R109, RZ, RZ, R12 ;  /* 0x000000ffff6d7224 */ /* 0x000fc400078e000c */
[----:B------:R-:W-:Y:S02]  /*5ad90*/  IMAD.MOV.U32 R108, RZ, RZ, R13 ;  /* 0x000000ffff6c7224 */ /* 0x000fe400078e000d */
[----:B------:R-:W-:Y:S02]  /*5ada0*/  IMAD.MOV.U32 R105, RZ, RZ, R14 ;  /* 0x000000ffff697224 */ /* 0x000fe400078e000e */
[----:B------:R-:W-:-:S05]  /*5adb0*/  IMAD.MOV.U32 R104, RZ, RZ, R15 ;  /* 0x000000ffff687224 */ /* 0x000fca00078e000f */
[----:B------:R-:W-:Y:S04]  /*5adc0*/  STL [R1+0x4714], R104 ;  /* 0x0047146801007387 */ /* 0x000fe80000100800 */
[----:B------:R-:W-:Y:S04]  /*5add0*/  STL [R1+0x4710], R105 ;  /* 0x0047106901007387 */ /* 0x000fe80000100800 */
[----:B------:R-:W-:Y:S04]  /*5ade0*/  STL [R1+0x470c], R108 ;  /* 0x00470c6c01007387 */ /* 0x000fe80000100800 */
[----:B------:R-:W-:Y:S01]  /*5adf0*/  STL [R1+0x4708], R109 ;  /* 0x0047086d01007387 */ /* 0x000fe20000100800 */
[----:B------:R-:W-:Y:S01]  /*5ae00*/  IMAD.MOV.U32 R176, RZ, RZ, R131 ;  /* 0x000000ffffb07224 */ /* 0x000fe200078e0083 */
[----:B------:R-:W-:Y:S01]  /*5ae10*/  MOV R177, R130 ;  /* 0x0000008200b17202 */ /* 0x000fe20000000f00 */
[C---:B--2---:R-:W-:Y:S11]  /*5ae20*/  HMMA.1688.F32.TF32 R12, R4.reuse, R66, R172 ;  /* 0x00000042040c723c */ /* 0x044ff600000810ac */
[----:B------:R-:W-:Y:S11]  /*5ae30*/  @!UPT UIADD3 URZ, URZ, URZ, URZ ;  /* 0x0000003f3f3ff290 */ /* 0x000ff6000fffe03f */
[----:B------:R-:W-:Y:S02]  /*5ae40*/  @!UPT UIADD3 URZ, URZ, URZ, URZ ;  /* 0x0000003f3f3ff290 */ /* 0x000fe4000fffe03f */
[----:B------:R-:W-:Y:S02]  /*5ae50*/  IMAD.MOV.U32 R117, RZ, RZ, R12 ;  /* 0x000000ffff757224 */ /* 0x000fe400078e000c */
[----:B------:R-:W-:Y:S02]  /*5ae60*/  IMAD.MOV.U32 R116, RZ, RZ, R13 ;  /* 0x000000ffff747224 */ /* 0x000fe400078e000d */
[----:B------:R-:W-:Y:S02]  /*5ae70*/  IMAD.MOV.U32 R113, RZ, RZ, R14 ;  /* 0x000000ffff717224 */ /* 0x000fe400078e000e */
[----:B------:R-:W-:Y:S02]  /*5ae80*/  IMAD.MOV.U32 R112, RZ, RZ, R15 ;  /* 0x000000ffff707224 */ /* 0x000fe400078e000f */
[C---:B---3--:R-:W-:Y:S11]  /*5ae90*/  HMMA.1688.F32.TF32 R12, R4.reuse, R70, R168 ;  /* 0x00000046040c723c */ /* 0x048ff600000810a8 */
[----:B------:R-:W-:Y:S11]  /*5aea0*/  @!UPT UIADD3 URZ, URZ, URZ, URZ ;  /* 0x0000003f3f3ff290 */ /* 0x000ff6000fffe03f */
[----:B------:R-:W-:Y:S02]  /*5aeb0*/  @!UPT UIADD3 URZ, URZ, URZ, URZ ;  /* 0x0000003f3f3ff290 */ /* 0x000fe4000fffe03f */
[----:B------:R-:W-:Y:S01]  /*5aec0*/  IMAD.MOV.U32 R125, RZ, RZ, R12 ;  /* 0x000000ffff7d7224 */ /* 0x000fe200078e000c */
[----:B------:R-:W-:Y:S01]  /*5aed0*/  MOV R120, R15 ;  /* 0x0000000f00787202 */ /* 0x000fe20000000f00 */
[----:B------:R-:W-:Y:S02]  /*5aee0*/  IMAD.MOV.U32 R124, RZ, RZ, R13 ;  /* 0x000000ffff7c7224 */ /* 0x000fe400078e000d */
[----:B------:R-:W-:Y:S02]  /*5aef0*/  IMAD.MOV.U32 R121, RZ, RZ, R14 ;  /* 0x000000ffff797224 */ /* 0x000fe400078e000e */
[C---:B------:R-:W-:Y:S01]  /*5af00*/  HMMA.1688.F32.TF32 R12, R4.reuse, R74, R164 ;  /* 0x0000004a040c723c */ /* 0x040fe200000810a4 */
[----:B------:R-:W-:Y:S04]  /*5af10*/  STL [R1+0x4724], R112 ;  /* 0x0047247001007387 */ /* 0x000fe80000100800 */
[----:B------:R-:W-:Y:S04]  /*5af20*/  STL [R1+0x4720], R113 ;  /* 0x0047207101007387 */ /* 0x000fe80000100800 */
[----:B------:R-:W-:Y:S11]  /*5af30*/  STL [R1+0x471c], R116 ;  /* 0x00471c7401007387 */ /* 0x000ff60000100800 */
[----:B------:R-:W-:Y:S04]  /*5af40*/  @!UPT UIADD3 URZ, URZ, URZ, URZ ;  /* 0x0000003f3f3ff290 */ /* 0x000fe8000fffe03f */
[----:B------:R-:W-:Y:S02]  /*5af50*/  IMAD.MOV.U32 R133, RZ, RZ, R12 ;  /* 0x000000ffff857224 */ /* 0x000fe400078e000c */
[----:B------:R-:W-:Y:S02]  /*5af60*/  IMAD.MOV.U32 R132, RZ, RZ, R13 ;  /* 0x000000ffff847224 */ /* 0x000fe400078e000d */
[----:B------:R-:W-:Y:S02]  /*5af70*/  IMAD.MOV.U32 R129, RZ, RZ, R14 ;  /* 0x000000ffff817224 */ /* 0x000fe400078e000e */
[----:B------:R-:W-:Y:S02]  /*5af80*/  IMAD.MOV.U32 R128, RZ, RZ, R15 ;  /* 0x000000ffff807224 */ /* 0x000fe400078e000f */
[C---:B----4-:R-:W-:Y:S01]  /*5af90*/  HMMA.1688.F32.TF32 R12, R4.reuse, R78, R160 ;  /* 0x0000004e040c723c */ /* 0x050fe200000810a0 */
[----:B------:R-:W-:Y:S04]  /*5afa0*/  STL [R1+0x4718], R117 ;  /* 0x0047187501007387 */ /* 0x000fe80000100800 */
[----:B------:R-:W-:Y:S04]  /*5afb0*/  STL [R1+0x4734], R120 ;  /* 0x0047347801007387 */ /* 0x000fe80000100800 */
[----:B------:R-:W-:Y:S04]  /*5afc0*/  STL [R1+0x4730], R121 ;  /* 0x0047307901007387 */ /* 0x000fe80000100800 */
[----:B------:R-:W-:Y:S01]  /*5afd0*/  STL [R1+0x472c], R124 ;  /* 0x00472c7c01007387 */ /* 0x000fe20000100800 */
[C---:B------:R-:W-:Y:S03]  /*5afe0*/  HMMA.1688.F32.TF32 R156, R4.reuse, R82, R156 ;  /* 0x00000052049c723c */ /* 0x040fe6000008109c */
[----:B------:R-:W-:Y:S04]  /*5aff0*/  STL [R1+0x4728], R125 ;  /* 0x0047287d01007387 */ /* 0x000fe80000100800 */
[----:B------:R-:W-:Y:S01]  /*5b000*/  STL [R1+0x4744], R128 ;  /* 0x0047448001007387 */ /* 0x000fe20000100800 */
[C---:B------:R-:W-:Y:S03]  /*5b010*/  HMMA.1688.F32.TF32 R152, R4.reuse, R86, R152 ;  /* 0x000000560498723c */ /* 0x040fe60000081098 */
[----:B------:R-:W-:Y:S04]  /*5b020*/  STL [R1+0x4740], R129 ;  /* 0x0047408101007387 */ /* 0x000fe80000100800 */
[----:B------:R-:W-:Y:S04]  /*5b030*/  STL [R1+0x473c], R132 ;  /* 0x00473c8401007387 */ /* 0x000fe80000100800 */
[----:B------:R-:W-:Y:S04]  /*5b040*/  STL [R1+0x4738], R133 ;  /* 0x0047388501007387 */ /* 0x000fe80000100800 */
[----:B------:R-:W-:Y:S04]  /*5b050*/  STL.64 [R1+0xed0], R12 ;  /* 0x000ed00c01007387 */ /* 0x000fe80000100a00 */
[----:B------:R1:W-:Y:S02]  /*5b060*/  STL.64 [R1+0xed8], R14 ;  /* 0x000ed80e01007387 */ /* 0x0003e40000100a00 */
[C---:B-1----:R-:W-:Y:S02]  /*5b070*/  HMMA.1688.F32.TF32 R12, R4.reuse, R90, R148 ;  /* 0x0000005a040c723c */ /* 0x042fe40000081094 */
[----:B------:R-:W-:Y:S04]  /*5b080*/  STL.64 [R1+0xec0], R156 ;  /* 0x000ec09c01007387 */ /* 0x000fe80000100a00 */
[----:B------:R-:W-:Y:S02]  /*5b090*/  STL.64 [R1+0xec8], R158 ;  /* 0x000ec89e01007387 */ /* 0x000fe40000100a00 */
[C---:B------:R-:W-:Y:S02]  /*5b0a0*/  HMMA.1688.F32.TF32 R148, R4.reuse, R94, R144 ;  /* 0x0000005e0494723c */ /* 0x040fe40000081090 */
[----:B------:R-:W-:Y:S04]  /*5b0b0*/  STL.64 [R1+0xeb0], R152 ;  /* 0x000eb09801007387 */ /* 0x000fe80000100a00 */
[----:B------:R-:W-:Y:S02]  /*5b0c0*/  STL.64 [R1+0xeb8], R154 ;  /* 0x000eb89a01007387 */ /* 0x000fe40000100a00 */
[C---:B------:R-:W-:Y:S07]  /*5b0d0*/  HMMA.1688.F32.TF32 R144, R4.reuse, R98, R244 ;  /* 0x000000620490723c */ /* 0x040fee00000810f4 */
[----:B------:R-:W-:Y:S04]  /*5b0e0*/  STL.64 [R1+0xea0], R12 ;  /* 0x000ea00c01007387 */ /* 0x000fe80000100a00 */
[----:B------:R1:W-:Y:S02]  /*5b0f0*/  STL.64 [R1+0xea8], R14 ;  /* 0x000ea80e01007387 */ /* 0x0003e40000100a00 */
[----:B-1----:R-:W-:Y:S02]  /*5b100*/  HMMA.1688.F32.TF32 R12, R4, R102, R248 ;  /* 0x00000066040c723c */ /* 0x002fe400000810f8 */
[----:B------:R1:W-:Y:S01]  /*5b110*/  STL.64 [R1+0xe90], R148 ;  /* 0x000e909401007387 */ /* 0x0003e20000100a00 */
[----:B------:R-:W-:-:S03]  /*5b120*/  IMAD.MOV.U32 R160, RZ, RZ, R139 ;  /* 0x000000ffffa07224 */ /* 0x000fc600078e008b */
[----:B------:R-:W-:Y:S04]  /*5b130*/  STL.64 [R1+0xe98], R150 ;  /* 0x000e989601007387 */ /* 0x000fe80000100a00 */
[----:B------:R-:W-:Y:S01]  /*5b140*/  STL.64 [R1+0xe80], R144 ;  /* 0x000e809001007387 */ /* 0x000fe20000100a00 */
[----:B------:R-:W-:-:S03]  /*5b150*/  IMAD.MOV.U32 R161, RZ, RZ, R138 ;  /* 0x000000ffffa17224 */ /* 0x000fc600078e008a */
[----:B------:R-:W-:Y:S01]  /*5b160*/  STL.64 [R1+0xe88], R146 ;  /* 0x000e889201007387 */ /* 0x000fe20000100a00 */
[----:B------:R-:W-:-:S03]  /*5b170*/  IMAD.MOV.U32 R162, RZ, RZ, R119 ;  /* 0x000000ffffa27224 */ /* 0x000fc600078e0077 */
[----:B------:R-:W2:Y:S01]  /*5b180*/  LDL.LU R139, [R1+0x4c84] ;  /* 0x004c8400018b7983 */ /* 0x000ea20000300800 */
[----:B------:R-:W-:Y:S01]  /*5b190*/  IMAD.MOV.U32 R163, RZ, RZ, R118 ;  /* 0x000000ffffa37224 */ /* 0x000fe200078e0076 */
[----:B------:R-:W-:-:S03]  /*5b1a0*/  MOV R164, R123 ;  /* 0x0000007b00a47202 */ /* 0x000fc60000000f00 */
[----:B------:R-:W-:Y:S04]  /*5b1b0*/  STL.64 [R1+0xe70], R12 ;  /* 0x000e700c01007387 */ /* 0x000fe80000100a00 */
[----:B------:R3:W-:Y:S01]  /*5b1c0*/  STL.64 [R1+0xe78], R14 ;  /* 0x000e780e01007387 */ /* 0x0007e20000100a00 */
[----:B------:R-:W-:-:S03]  /*5b1d0*/  IMAD.MOV.U32 R165, RZ, RZ, R122 ;  /* 0x000000ffffa57224 */ /* 0x000fc600078e007a */
[----:B------:R-:W4:Y:S01]  /*5b1e0*/  LDL.LU R138, [R1+0x4c80] ;  /* 0x004c8000018a7983 */ /* 0x000f220000300800 */
[----:B------:R-:W-:-:S03]  /*5b1f0*/  IMAD.MOV.U32 R166, RZ, RZ, R111 ;  /* 0x000000ffffa67224 */ /* 0x000fc600078e006f */
[----:B------:R-:W3:Y:S01]  /*5b200*/  LDL.LU R119, [R1+0x4c7c] ;  /* 0x004c7c0001777983 */ /* 0x000ee20000300800 */
[----:B------:R-:W-:-:S03]  /*5b210*/  IMAD.MOV.U32 R167, RZ, RZ, R110 ;  /* 0x000000ffffa77224 */ /* 0x000fc600078e006e */
[----:B------:R-:W3:Y:S04]  /*5b220*/  LDL.LU R118, [R1+0x4c78] ;  /* 0x004c780001767983 */ /* 0x000ee80000300800 */
[----:B------:R-:W3:Y:S04]  /*5b230*/  LDL.LU R123, [R1+0x4c74] ;  /* 0x004c7400017b7983 */ /* 0x000ee80000300800 */
[----:B------:R-:W3:Y:S04]  /*5b240*/  LDL.LU R122, [R1+0x4c70] ;  /* 0x004c7000017a7983 */ /* 0x000ee80000300800 */
[----:B------:R-:W3:Y:S04]  /*5b250*/  LDL.LU R111, [R1+0x4c6c] ;  /* 0x004c6c00016f7983 */ /* 0x000ee80000300800 */
[----:B------:R-:W3:Y:S01]  /*5b260*/  LDL.LU R110, [R1+0x4c68] ;  /* 0x004c6800016e7983 */ /* 0x000ee20000300800 */
[----:B------:R-:W-:-:S03]  /*5b270*/  IMAD.MOV.U32 R168, RZ, RZ, R115 ;  /* 0x000000ffffa87224 */ /* 0x000fc600078e0073 */
[----:B------:R-:W3:Y:S01]  /*5b280*/  LDL.LU R244, [R1+0x180] ;  /* 0x0001800001f47983 */ /* 0x000ee20000300800 */
[----:B------:R-:W-:-:S03]  /*5b290*/  IMAD.MOV.U32 R169, RZ, RZ, R114 ;  /* 0x000000ffffa97224 */ /* 0x000fc600078e0072 */
[----:B------:R-:W3:Y:S01]  /*5b2a0*/  LDL.LU R245, [R1+0x184] ;  /* 0x0001840001f57983 */ /* 0x000ee20000300800 */
[----:B------:R-:W-:-:S03]  /*5b2b0*/  IMAD.MOV.U32 R170, RZ, RZ, R127 ;  /* 0x000000ffffaa7224 */ /* 0x000fc600078e007f */
[----:B------:R-:W3:Y:S01]  /*5b2c0*/  LDL.LU R246, [R1+0x188] ;  /* 0x0001880001f67983 */ /* 0x000ee20000300800 */
[----:B------:R-:W-:-:S03]  /*5b2d0*/  IMAD.MOV.U32 R171, RZ, RZ, R126 ;  /* 0x000000ffffab7224 */ /* 0x000fc600078e007e */
[----:B------:R-:W3:Y:S04]  /*5b2e0*/  LDL.LU R247, [R1+0x18c] ;  /* 0x00018c0001f77983 */ /* 0x000ee80000300800 */
[----:B------:R-:W3:Y:S04]  /*5b2f0*/  LDL.LU R115, [R1+0x4c64] ;  /* 0x004c640001737983 */ /* 0x000ee80000300800 */
[----:B------:R-:W3:Y:S04]  /*5b300*/  LDL.LU R114, [R1+0x4c60] ;  /* 0x004c600001727983 */ /* 0x000ee80000300800 */
[----:B------:R-:W3:Y:S04]  /*5b310*/  LDL.LU R127, [R1+0x4c5c] ;  /* 0x004c5c00017f7983 */ /* 0x000ee80000300800 */
[----:B------:R-:W3:Y:S04]  /*5b320*/  LDL.LU R126, [R1+0x4c58] ;  /* 0x004c5800017e7983 */ /* 0x000ee80000300800 */
[----:B------:R-:W3:Y:S04]  /*5b330*/  LDL.LU R131, [R1+0x4c54] ;  /* 0x004c540001837983 */ /* 0x000ee80000300800 */
[----:B------:R-:W3:Y:S01]  /*5b340*/  LDL.LU R130, [R1+0x4c50] ;  /* 0x004c500001827983 */ /* 0x000ee20000300800 */
[----:B------:R-:W-:-:S02]  /*5b350*/  IMAD.MOV.U32 R45, RZ, RZ, R8 ;  /* 0x000000ffff2d7224 */ /* 0x000fc400078e0008 */
[----:B------:R-:W-:Y:S02]  /*5b360*/  IMAD.MOV.U32 R48, RZ, RZ, R9 ;  /* 0x000000ffff307224 */ /* 0x000fe400078e0009 */
[----:B------:R-:W-:Y:S02]  /*5b370*/  IMAD.MOV.U32 R49, RZ, RZ, R10 ;  /* 0x000000ffff317224 */ /* 0x000fe400078e000a */
[----:B------:R-:W-:Y:S02]  /*5b380*/  IMAD.MOV.U32 R3, RZ, RZ, R11 ;  /* 0x000000ffff037224 */ /* 0x000fe400078e000b */
[----:B------:R-:W-:Y:S01]  /*5b390*/  IMAD.MOV.U32 R178, RZ, RZ, R142 ;  /* 0x000000ffffb27224 */ /* 0x000fe200078e008e */
[----:B------:R-:W-:Y:S01]  /*5b3a0*/  HMMA.1688.F32.TF32 R8, R4, R18, R180 ;  /* 0x000000120408723c */ /* 0x000fe200000810b4 */
[----:B------:R-:W3:Y:S01]  /*5b3b0*/  LDL.LU R142, [R1+0x4c4c] ;  /* 0x004c4c00018e7983 */ /* 0x000ee20000300800 */
[----:B------:R-:W-:-:S03]  /*5b3c0*/  IMAD.MOV.U32 R179, RZ, RZ, R143 ;  /* 0x000000ffffb37224 */ /* 0x000fc600078e008f */
[----:B------:R-:W3:Y:S02]  /*5b3d0*/  LDL.LU R143, [R1+0x4c48] ;  /* 0x004c4800018f7983 */ /* 0x000ee40000300800 */
[----:B------:R-:W-:Y:S02]  /*5b3e0*/  IMAD.MOV.U32 R182, RZ, RZ, R134 ;  /* 0x000000ffffb67224 */ /* 0x000fe400078e0086 */
[----:B------:R-:W-:Y:S01]  /*5b3f0*/  IMAD.MOV.U32 R183, RZ, RZ, R135 ;  /* 0x000000ffffb77224 */ /* 0x000fe200078e0087 */
[----:B------:R-:W-:Y:S01]  /*5b400*/  MOV R37, R185 ;  /* 0x000000b900257202 */ /* 0x000fe20000000f00 */
[----:B------:R-:W-:Y:S02]  /*5b410*/  IMAD.MOV.U32 R52, RZ, RZ, R184 ;  /* 0x000000ffff347224 */ /* 0x000fe400078e00b8 */
[----:B------:R-:W-:Y:S02]  /*5b420*/  IMAD.MOV.U32 R36, RZ, RZ, R186 ;  /* 0x000000ffff247224 */ /* 0x000fe400078e00ba */
[----:B------:R-:W-:-:S02]  /*5b430*/  IMAD.MOV.U32 R33, RZ, RZ, R187 ;  /* 0x000000ffff217224 */ /* 0x000fc400078e00bb */
[----:B------:R-:W-:Y:S02]  /*5b440*/  IMAD.MOV.U32 R32, RZ, RZ, R188 ;  /* 0x000000ffff207224 */ /* 0x000fe400078e00bc */
[----:B------:R-:W-:Y:S02]  /*5b450*/  IMAD.MOV.U32 R57, RZ, RZ, R189 ;  /* 0x000000ffff397224 */ /* 0x000fe400078e00bd */
[----:B------:R-:W-:Y:S02]  /*5b460*/  IMAD.MOV.U32 R56, RZ, RZ, R190 ;  /* 0x000000ffff387224 */ /* 0x000fe400078e00be */
[----:B------:R-:W-:Y:S02]  /*5b470*/  IMAD.MOV.U32 R44, RZ, RZ, R191 ;  /* 0x000000ffff2c7224 */ /* 0x000fe400078e00bf */
[----:B------:R-:W-:Y:S02]  /*5b480*/  IMAD.MOV.U32 R172, RZ, RZ, R106 ;  /* 0x000000ffffac7224 */ /* 0x000fe400078e006a */
[----:B------:R-:W-:-:S02]  /*5b490*/  IMAD.MOV.U32 R173, RZ, RZ, R107 ;  /* 0x000000ffffad7224 */ /* 0x000fc400078e006b */
[----:B--2---:R-:W-:Y:S02]  /*5b4a0*/  IMAD.MOV.U32 R181, RZ, RZ, R139 ;  /* 0x000000ffffb57224 */ /* 0x004fe400078e008b */
[----:B----4-:R-:W-:Y:S02]  /*5b4b0*/  IMAD.MOV.U32 R180, RZ, RZ, R138 ;  /* 0x000000ffffb47224 */ /* 0x010fe400078e008a */
[----:B------:R-:W2:Y:S04]  /*5b4c0*/  LDL.LU R138, [R1+0x4c44] ;  /* 0x004c4400018a7983 */ /* 0x000ea80000300800 */
[----:B------:R-:W2:Y:S04]  /*5b4d0*/  LDL.LU R139, [R1+0x4c40] ;  /* 0x004c4000018b7983 */ /* 0x000ea80000300800 */
[----:B------:R-:W2:Y:S04]  /*5b4e0*/  LDL.LU R134, [R1+0x4c3c] ;  /* 0x004c3c0001867983 */ /* 0x000ea80000300800 */
[----:B------:R-:W2:Y:S01]  /*5b4f0*/  LDL.LU R135, [R1+0x4c38] ;  /* 0x004c380001877983 */ /* 0x000ea20000300800 */
[----:B---3--:R-:W-:-:S02]  /*5b500*/  IMAD.MOV.U32 R185, RZ, RZ, R123 ;  /* 0x000000ffffb97224 */ /* 0x008fc400078e007b */
[----:B------:R-:W-:Y:S02]  /*5b510*/  IMAD.MOV.U32 R184, RZ, RZ, R122 ;  /* 0x000000ffffb87224 */ /* 0x000fe400078e007a */
[----:B------:R-:W-:Y:S02]  /*5b520*/  IMAD.MOV.U32 R186, RZ, RZ, R118 ;  /* 0x000000ffffba7224 */ /* 0x000fe400078e0076 */
[----:B------:R-:W-:Y:S01]  /*5b530*/  IMAD.MOV.U32 R187, RZ, RZ, R119 ;  /* 0x000000ffffbb7224 */ /* 0x000fe200078e0077 */
[----:B------:R-:W-:Y:S01]  /*5b540*/  MOV R191, R111 ;  /* 0x0000006f00bf7202 */ /* 0x000fe20000000f00 */
[----:B------:R-:W-:Y:S02]  /*5b550*/  IMAD.MOV.U32 R190, RZ, RZ, R110 ;  /* 0x000000ffffbe7224 */ /* 0x000fe400078e006e */
[----:B------:R-:W-:Y:S02]  /*5b560*/  IMAD.MOV.U32 R189, RZ, RZ, R115 ;  /* 0x000000ffffbd7224 */ /* 0x000fe400078e0073 */
[----:B------:R-:W-:Y:S01]  /*5b570*/  IMAD.MOV.U32 R251, RZ, RZ, R127 ;  /* 0x000000fffffb7224 */ /* 0x000fe200078e007f */
[----:B------:R-:W-:Y:S01]  /*5b580*/  MOV R250, R126 ;  /* 0x0000007e00fa7202 */ /* 0x000fe20000000f00 */
[----:B------:R-:W-:-:S02]  /*5b590*/  IMAD.MOV.U32 R249, RZ, RZ, R131 ;  /* 0x000000fffff97224 */ /* 0x000fc400078e0083 */
[----:B------:R-:W-:Y:S02]  /*5b5a0*/  IMAD.MOV.U32 R248, RZ, RZ, R130 ;  /* 0x000000fffff87224 */ /* 0x000fe400078e0082 */
[----:B------:R-:W3:Y:S04]  /*5b5b0*/  LDL.LU R130, [R1+0x4c34] ;  /* 0x004c340001827983 */ /* 0x000ee80000300800 */
[----:B------:R-:W3:Y:S04]  /*5b5c0*/  LDL.LU R131, [R1+0x4c30] ;  /* 0x004c300001837983 */ /* 0x000ee80000300800 */
[----:B------:R-:W2:Y:S04]  /*5b5d0*/  LDL.LU R126, [R1+0x4c2c] ;  /* 0x004c2c00017e7983 */ /* 0x000ea80000300800 */
[----:B------:R-:W2:Y:S01]  /*5b5e0*/  LDL.LU R127, [R1+0x4c28] ;  /* 0x004c2800017f7983 */ /* 0x000ea20000300800 */
[----:B------:R-:W-:-:S03]  /*5b5f0*/  IMAD.MOV.U32 R188, RZ, RZ, R114 ;  /* 0x000000ffffbc7224 */ /* 0x000fc600078e0072 */
        /* <DEDUP_REMOVED lines=10> */
[----:B------:R-:W-:-:S02]  /*5b6a0*/  IMAD.MOV.U32 R174, RZ, RZ, R0 ;  /* 0x000000ffffae7224 */ /* 0x000fc400078e0000 */
[----:B------:R-:W-:Y:S01]  /*5b6b0*/  IMAD.MOV.U32 R175, RZ, RZ, R2 ;  /* 0x000000ffffaf7224 */ /* 0x000fe200078e0002 */
[----:B------:R-:W3:Y:S04]  /*5b6c0*/  LDL.LU R0, [R1+0x4bfc] ;  /* 0x004bfc0001007983 */ /* 0x000ee80000300800 */
[----:B------:R-:W3:Y:S04]  /*5b6d0*/  LDL.LU R2, [R1+0x4bf8] ;  /* 0x004bf80001027983 */ /* 0x000ee80000300800 */
[----:B------:R-:W3:Y:S04]  /*5b6e0*/  LDL.LU R156, [R1+0x870] ;  /* 0x00087000019c7983 */ /* 0x000ee80000300800 */
[----:B------:R-:W3:Y:S04]  /*5b6f0*/  LDL.LU R157, [R1+0x874] ;  /* 0x00087400019d7983 */ /* 0x000ee80000300800 */
[----:B------:R-:W3:Y:S04]  /*5b700*/  LDL.LU R158, [R1+0x878] ;  /* 0x00087800019e7983 */ /* 0x000ee80000300800 */
[----:B------:R-:W3:Y:S04]  /*5b710*/  LDL.LU R159, [R1+0x87c] ;  /* 0x00087c00019f7983 */ /* 0x000ee80000300800 */
[----:B-1----:R-:W3:Y:S01]  /*5b720*/  LDL.LU R148, [R1+0x710] ;  /* 0x0007100001947983 */ /* 0x002ee20000300800 */
[----:B------:R-:W-:Y:S01]  /*5b730*/  IMAD.MOV.U32 R80, RZ, RZ, R8 ;  /* 0x000000ffff507224 */ /* 0x000fe200078e0008 */
[----:B------:R-:W-:Y:S01]  /*5b740*/  MOV R76, R10 ;  /* 0x0000000a004c7202 */ /* 0x000fe20000000f00 */
[----:B------:R-:W-:Y:S01]  /*5b750*/  IMAD.MOV.U32 R77, RZ, RZ, R9 ;  /* 0x000000ffff4d7224 */ /* 0x000fe200078e0009 */
[----:B------:R-:W-:Y:S01]  /*5b760*/  LDS R8, [R73+0x41080] ;  /* 0x0410800049087984 */ /* 0x000fe20000000800 */
[----:B------:R-:W-:-:S03]  /*5b770*/  IMAD.MOV.U32 R72, RZ, RZ, R11 ;  /* 0x000000ffff487224 */ /* 0x000fc600078e000b */
[----:B------:R-:W-:Y:S04]  /*5b780*/  LDS R10, [R73+0x41880] ;  /* 0x04188000490a7984 */ /* 0x000fe80000000800 */
[----:B------:R-:W-:Y:S04]  /*5b790*/  LDS R9, [R68+0x41080] ;  /* 0x0410800044097984 */ /* 0x000fe80000000800 */
[----:B------:R-:W1:Y:S01]  /*5b7a0*/  LDS R11, [R68+0x41880] ;  /* 0x04188000440b7984 */ /* 0x000e620000000800 */
[C---:B--2---:R-:W-:Y:S11]  /*5b7b0*/  HMMA.1688.F32.TF32 R12, R4.reuse, R106, R244 ;  /* 0x0000006a040c723c */ /* 0x044ff600000810f4 */
[----:B------:R-:W-:Y:S11]  /*5b7c0*/  @!UPT UIADD3 URZ, URZ, URZ, URZ ;  /* 0x0000003f3f3ff290 */ /* 0x000ff6000fffe03f */
[----:B------:R-:W-:Y:S01]  /*5b7d0*/  @!UPT UIADD3 URZ, URZ, URZ, URZ ;  /* 0x0000003f3f3ff290 */ /* 0x000fe2000fffe03f */
[----:B------:R-:W-:Y:S04]  /*5b7e0*/  STL.64 [R1+0xe60], R12 ;  /* 0x000e600c01007387 */ /* 0x000fe80000100a00 */
[----:B------:R2:W-:Y:S04]  /*5b7f0*/  STL.64 [R1+0xe68], R14 ;  /* 0x000e680e01007387 */ /* 0x0005e80000100a00 */
        /* <DEDUP_REMOVED lines=11> */
[C---:B--2---:R-:W-:Y:S03]  /*5b8b0*/  HMMA.1688.F32.TF32 R12, R4.reuse, R110, R248 ;  /* 0x0000006e040c723c */ /* 0x044fe600000810f8 */
[----:B------:R-:W2:Y:S04]  /*5b8c0*/  LDL.LU R244, [R1+0x580] ;  /* 0x0005800001f47983 */ /* 0x000ea80000300800 */
[----:B------:R-:W2:Y:S04]  /*5b8d0*/  LDL.LU R245, [R1+0x584] ;  /* 0x0005840001f57983 */ /* 0x000ea80000300800 */
[----:B------:R-:W2:Y:S04]  /*5b8e0*/  LDL.LU R246, [R1+0x588] ;  /* 0x0005880001f67983 */ /* 0x000ea80000300800 */
[----:B------:R-:W2:Y:S04]  /*5b8f0*/  LDL.LU R247, [R1+0x58c] ;  /* 0x00058c0001f77983 */ /* 0x000ea80000300800 */
[----:B------:R-:W2:Y:S04]  /*5b900*/  LDL.LU R248, [R1+0x4e0] ;  /* 0x0004e00001f87983 */ /* 0x000ea80000300800 */
[----:B------:R-:W-:Y:S04]  /*5b910*/  STL.64 [R1+0xe50], R12 ;  /* 0x000e500c01007387 */ /* 0x000fe80000100a00 */
[----:B------:R1:W-:Y:S04]  /*5b920*/  STL.64 [R1+0xe58], R14 ;  /* 0x000e580e01007387 */ /* 0x0003e80000100a00 */
[----:B------:R-:W2:Y:S01]  /*5b930*/  LDL.LU R249, [R1+0x4e4] ;  /* 0x0004e40001f97983 */ /* 0x000ea20000300800 */
[C---:B------:R-:W-:Y:S08]  /*5b940*/  HMMA.1688.F32.TF32 R188, R4.reuse, R114, R188 ;  /* 0x0000007204bc723c */ /* 0x040ff000000810bc */
[C---:B------:R-:W-:Y:S08]  /*5b950*/  HMMA.1688.F32.TF32 R184, R4.reuse, R118, R184 ;  /* 0x0000007604b8723c */ /* 0x040ff000000810b8 */
[C---:B-1----:R-:W-:Y:S07]  /*5b960*/  HMMA.1688.F32.TF32 R12, R4.reuse, R122, R180 ;  /* 0x0000007a040c723c */ /* 0x042fee00000810b4 */
[----:B------:R-:W-:Y:S01]  /*5b970*/  STL.64 [R1+0xe40], R188 ;  /* 0x000e40bc01007387 */ /* 0x000fe20000100a00 */
[C---:B------:R-:W-:Y:S03]  /*5b980*/  HMMA.1688.F32.TF32 R176, R4.reuse, R126, R176 ;  /* 0x0000007e04b0723c */ /* 0x040fe600000810b0 */
[----:B------:R-:W-:Y:S04]  /*5b990*/  STL.64 [R1+0xe48], R190 ;  /* 0x000e48be01007387 */ /* 0x000fe80000100a00 */
[----:B------:R-:W-:Y:S01]  /*5b9a0*/  STL.64 [R1+0xe30], R184 ;  /* 0x000e30b801007387 */ /* 0x000fe20000100a00 */
[C---:B---3--:R-:W-:Y:S03]  /*5b9b0*/  HMMA.1688.F32.TF32 R172, R4.reuse, R130, R172 ;  /* 0x0000008204ac723c */ /* 0x048fe600000810ac */
[----:B------:R-:W-:Y:S04]  /*5b9c0*/  STL.64 [R1+0xe38], R186 ;  /* 0x000e38ba01007387 */ /* 0x000fe80000100a00 */
[----:B------:R-:W-:Y:S04]  /*5b9d0*/  STL.64 [R1+0xe20], R12 ;  /* 0x000e200c01007387 */ /* 0x000fe80000100a00 */
[----:B------:R1:W-:Y:S02]  /*5b9e0*/  STL.64 [R1+0xe28], R14 ;  /* 0x000e280e01007387 */ /* 0x0003e40000100a00 */
[----:B-1----:R-:W-:Y:S02]  /*5b9f0*/  HMMA.1688.F32.TF32 R12, R4, R134, R168 ;  /* 0x00000086040c723c */ /* 0x002fe400000810a8 */
[----:B------:R-:W-:Y:S04]  /*5ba00*/  STL.64 [R1+0xe10], R176 ;  /* 0x000e10b001007387 */ /* 0x000fe80000100a00 */
[----:B------:R-:W-:Y:S04]  /*5ba10*/  STL.64 [R1+0xe18], R178 ;  /* 0x000e18b201007387 */ /* 0x000fe80000100a00 */
[----:B------:R-:W-:Y:S04]  /*5ba20*/  STL.64 [R1+0xe00], R172 ;  /* 0x000e00ac01007387 */ /* 0x000fe80000100a00 */
[----:B------:R-:W-:Y:S09]  /*5ba30*/  STL.64 [R1+0xe08], R174 ;  /* 0x000e08ae01007387 */ /* 0x000ff20000100a00 */
[----:B------:R-:W-:Y:S04]  /*5ba40*/  STL.64 [R1+0xdf0], R12 ;  /* 0x000df00c01007387 */ /* 0x000fe80000100a00 */
[----:B------:R1:W-:Y:S02]  /*5ba50*/  STL.64 [R1+0xdf8], R14 ;  /* 0x000df80e01007387 */ /* 0x0003e40000100a00 */
[----:B-1----:R-:W-:Y:S11]  /*5ba60*/  HMMA.1688.F32.TF32 R12, R8, R18, R156 ;  /* 0x00000012080c723c */ /* 0x002ff6000008109c */
[----:B------:R-:W-:Y:S11]  /*5ba70*/  @!UPT UIADD3 URZ, URZ, URZ, URZ ;  /* 0x0000003f3f3ff290 */ /* 0x000ff6000fffe03f */
[----:B------:R-:W-:Y:S02]  /*5ba80*/  @!UPT UIADD3 URZ, URZ, URZ, URZ ;  /* 0x0000003f3f3ff290 */ /* 0x000fe4000fffe03f */
[----:B------:R-:W-:Y:S01]  /*5ba90*/  IMAD.MOV.U32 R88, RZ, RZ, R12 ;  /* 0x000000ffff587224 */ /* 0x000fe200078e000c */
[----:B------:R-:W-:Y:S01]  /*5baa0*/  MOV R84, R14 ;  /* 0x0000000e00547202 */ /* 0x000fe20000000f00 */
[----:B------:R-:W-:Y:S02]  /*5bab0*/  IMAD.MOV.U32 R85, RZ, RZ, R13 ;  /* 0x000000ffff557224 */ /* 0x000fe400078e000d */
[----:B------:R-:W-:Y:S01]  /*5bac0*/  IMAD.MOV.U32 R81, RZ, RZ, R15 ;  /* 0x000000ffff517224 */ /* 0x000fe200078e000f */
[C---:B------:R-:W-:Y:S08]  /*5bad0*/  HMMA.1688.F32.TF32 R164, R4.reuse, R138, R164 ;  /* 0x0000008a04a4723c */ /* 0x040ff000000810a4 */
[----:B------:R-:W-:Y:S01]  /*5bae0*/  HMMA.1688.F32.TF32 R4, R4, R142, R160 ;  /* 0x0000008e0404723c */ /* 0x000fe200000810a0 */
[----:B------:R-:W-:-:S02]  /*5baf0*/  IMAD.MOV.U32 R250, RZ, RZ, R2 ;  /* 0x000000fffffa7224 */ /* 0x000fc400078e0002 */
[----:B------:R-:W-:Y:S11]  /*5bb00*/  IMAD.MOV.U32 R251, RZ, RZ, R0 ;  /* 0x000000fffffb7224 */ /* 0x000ff600078e0000 */
[----:B------:R-:W-:Y:S01]  /*5bb10*/  @!UPT UIADD3 URZ, URZ, URZ, URZ ;  /* 0x0000003f3f3ff290 */ /* 0x000fe2000fffe03f */
[----:B------:R-:W-:Y:S04]  /*5bb20*/  STL.64 [R1+0xde0], R164 ;  /* 0x000de0a401007387 */ /* 0x000fe80000100a00 */
[----:B------:R-:W-:Y:S04]  /*5bb30*/  STL.64 [R1+0xde8], R166 ;  /* 0x000de8a601007387 */ /* 0x000fe80000100a00 */
[----:B------:R-:W-:Y:S04]  /*5bb40*/  STL.64 [R1+0xdd0], R4 ;  /* 0x000dd00401007387 */ /* 0x000fe80000100a00 */
[----:B------:R-:W-:Y:S04]  /*5bb50*/  STL.64 [R1+0xdd8], R6 ;  /* 0x000dd80601007387 */ /* 0x000fe80000100a00 */
[----:B------:R-:W-:Y:S04]  /*5bb60*/  LDS R4, [R73+0x41100] ;  /* 0x0411000049047984 */ /* 0x000fe80000000800 */
[----:B------:R-:W-:Y:S04]  /*5bb70*/  LDS R6, [R73+0x41900] ;  /* 0x0419000049067984 */ /* 0x000fe80000000800 */
[----:B------:R-:W-:Y:S04]  /*5bb80*/  LDS R5, [R68+0x41100] ;  /* 0x0411000044057984 */ /* 0x000fe80000000800 */
[----:B------:R-:W1:Y:S01]  /*5bb90*/  LDS R7, [R68+0x41900] ;  /* 0x0419000044077984 */ /* 0x000e620000000800 */
[C---:B----4-:R-:W-:Y:S08]  /*5bba0*/  HMMA.1688.F32.TF32 R12, R8.reuse, R26, R148 ;  /* 0x0000001a080c723c */ /* 0x050ff00000081094 */
[C---:B------:R-:W-:Y:S11]  /*5bbb0*/  HMMA.1688.F32.TF32 R152, R8.reuse, R22, R152 ;  /* 0x000000160898723c */ /* 0x040ff60000081098 */
[----:B------:R-:W-:Y:S05]  /*5bbc0*/  @!UPT UIADD3 URZ, URZ, URZ, URZ ;  /* 0x0000003f3f3ff290 */ /* 0x000fea000fffe03f */
[----:B------:R-:W-:Y:S02]  /*5bbd0*/  IMAD.MOV.U32 R65, RZ, RZ, R12 ;  /* 0x000000ffff417224 */ /* 0x000fe400078e000c */
[----:B------:R-:W-:Y:S02]  /*5bbe0*/  IMAD.MOV.U32 R64, RZ, RZ, R13 ;  /* 0x000000ffff407224 */ /* 0x000fe400078e000d */
[----:B------:R-:W-:Y:S02]  /*5bbf0*/  IMAD.MOV.U32 R61, RZ, RZ, R14 ;  /* 0x000000ffff3d7224 */ /* 0x000fe400078e000e */
[----:B------:R-:W-:Y:S01]  /*5bc00*/  IMAD.MOV.U32 R60, RZ, RZ, R15 ;  /* 0x000000ffff3c7224 */ /* 0x000fe200078e000f */
[C---:B------:R-:W-:Y:S08]  /*5bc10*/  HMMA.1688.F32.TF32 R144, R8.reuse, R30, R144 ;  /* 0x0000001e0890723c */ /* 0x040ff00000081090 */
[----:B--2---:R-:W-:Y:S01]  /*5bc20*/  HMMA.1688.F32.TF32 R12, R8, R34, R244 ;  /* 0x00000022080c723c */ /* 0x004fe200000810f4 */
[----:B------:R-:W-:Y:S04]  /*5bc30*/  STL.64 [R1+0x410], R152 ;  /* 0x0004109801007387 */ /* 0x000fe80000100a00 */
[----:B------:R-:W-:Y:S04]  /*5bc40*/  STL.64 [R1+0x418], R154 ;  /* 0x0004189a01007387 */ /* 0x000fe80000100a00 */
[----:B------:R-:W-:Y:S06]  /*5bc50*/  STL [R1+0x4828], R61 ;  /* 0x0048283d01007387 */ /* 0x000fec0000100800 */
[----:B------:R-:W-:Y:S04]  /*5bc60*/  STL.64 [R1+0x4f0], R144 ;  /* 0x0004f09001007387 */ /* 0x000fe80000100a00 */
[----:B------:R-:W-:Y:S04]  /*5bc70*/  STL.64 [R1+0x4f8], R146 ;  /* 0x0004f89201007387 */ /* 0x000fe80000100a00 */
[----:B------:R2:W-:Y:S01]  /*5bc80*/  STL.64 [R1+0x480], R12 ;  /* 0x0004800c01007387 */ /* 0x0005e20000100a00 */
[----:B------:R-:W-:-:S02]  /*5bc90*/  IMAD.MOV.U32 R2, RZ, RZ, R14 ;  /* 0x000000ffff027224 */ /* 0x000fc400078e000e */
[----:B------:R-:W-:Y:S02]  /*5bca0*/  IMAD.MOV.U32 R0, RZ, RZ, R15 ;  /* 0x000000ffff007224 */ /* 0x000fe400078e000f */
[C---:B--2---:R-:W-:Y:S03]  /*5bcb0*/  HMMA.1688.F32.TF32 R12, R8.reuse, R38, R248 ;  /* 0x00000026080c723c */ /* 0x044fe600000810f8 */
[----:B------:R-:W-:Y:S04]  /*5bcc0*/  STL [R1+0x47f4], R0 ;  /* 0x0047f40001007387 */ /* 0x000fe80000100800 */
[----:B------:R-:W-:Y:S04]  /*5bcd0*/  STL [R1+0x47f0], R2 ;  /* 0x0047f00201007387 */ /* 0x000fe80000100800 */
[----:B------:R-:W2:Y:S11]  /*5bce0*/  LDL.LU R168, [R1+0x20] ;  /* 0x0000200001a87983 */ /* 0x000eb60000300800 */
[----:B------:R-:W-:Y:S01]  /*5bcf0*/  @!UPT UIADD3 URZ, URZ, URZ, URZ ;  /* 0x0000003f3f3ff290 */ /* 0x000fe2000fffe03f */
[----:B------:R3:W-:Y:S04]  /*5bd00*/  STL.64 [R1+0x4e0], R12 ;  /* 0x0004e00c01007387 */ /* 0x0007e80000100a00 */
[----:B------:R4:W-:Y:S04]  /*5bd10*/  STL.64 [R1+0x4e8], R14 ;  /* 0x0004e80e01007387 */ /* 0x0009e80000100a00 */
[----:B------:R-:W2:Y:S04]  /*5bd20*/  LDL.LU R169, [R1+0x24] ;  /* 0x0000240001a97983 */ /* 0x000ea80000300800 */
[----:B------:R-:W2:Y:S04]  /*5bd30*/  LDL.LU R170, [R1+0x28] ;  /* 0x0000280001aa7983 */ /* 0x000ea80000300800 */
[----:B------:R-:W2:Y:S04]  /*5bd40*/  LDL.LU R171, [R1+0x2c] ;  /* 0x00002c0001ab7983 */ /* 0x000ea80000300800 */
[----:B---3--:R-:W3:Y:S04]  /*5bd50*/  LDL.LU R12, [R1+0x30] ;  /* 0x00003000010c7983 */ /* 0x008ee80000300800 */
[----:B------:R-:W3:Y:S04]  /*5bd60*/  LDL.LU R13, [R1+0x34] ;  /* 0x00003400010d7983 */ /* 0x000ee80000300800 */
[----:B----4-:R-:W3:Y:S04]  /*5bd70*/  LDL.LU R14, [R1+0x38] ;  /* 0x00003800010e7983 */ /* 0x010ee80000300800 */
[----:B------:R-:W3:Y:S04]  /*5bd80*/  LDL.LU R15, [R1+0x3c] ;  /* 0x00003c00010f7983 */ /* 0x000ee80000300800 */
[----:B------:R-:W4:Y:S04]  /*5bd90*/  LDL.LU R248, [R1+0x40] ;  /* 0x0000400001f87983 */ /* 0x000f280000300800 */
[----:B------:R-:W4:Y:S04]  /*5bda0*/  LDL.LU R249, [R1+0x44] ;  /* 0x0000440001f97983 */ /* 0x000f280000300800 */
[----:B------:R-:W4:Y:S04]  /*5bdb0*/  LDL.LU R250, [R1+0x48] ;  /* 0x0000480001fa7983 */ /* 0x000f280000300800 */
[----:B------:R-:W4:Y:S04]  /*5bdc0*/  LDL.LU R251, [R1+0x4c] ;  /* 0x00004c0001fb7983 */ /* 0x000f280000300800 */
[----:B------:R-:W2:Y:S04]  /*5bdd0*/  LDL.LU R144, [R1+0x60] ;  /* 0x0000600001907983 */ /* 0x000ea80000300800 */
[----:B------:R-:W2:Y:S04]  /*5bde0*/  LDL.LU R145, [R1+0x64] ;  /* 0x0000640001917983 */ /* 0x000ea80000300800 */
[----:B------:R-:W2:Y:S04]  /*5bdf0*/  LDL.LU R146, [R1+0x68] ;  /* 0x0000680001927983 */ /* 0x000ea80000300800 */
[----:B------:R-:W2:Y:S04]  /*5be00*/  LDL.LU R147, [R1+0x6c] ;  /* 0x00006c0001937983 */ /* 0x000ea80000300800 */
        /* <DEDUP_REMOVED lines=60> */
[C---:B----4-:R-:W-:Y:S08]  /*5c1d0*/  HMMA.1688.F32.TF32 R248, R8.reuse, R102, R248 ;  /* 0x0000006608f8723c */ /* 0x050ff000000810f8 */
[C---:B--2---:R-:W-:Y:S08]  /*5c1e0*/  HMMA.1688.F32.TF32 R144, R8.reuse, R94, R144 ;  /* 0x0000005e0890723c */ /* 0x044ff00000081090 */
[C---:B---3--:R-:W-:Y:S08]  /*5c1f0*/  HMMA.1688.F32.TF32 R148, R8.reuse, R90, R148 ;  /* 0x0000005a0894723c */ /* 0x048ff00000081094 */
[C---:B------:R-:W-:Y:S08]  /*5c200*/  HMMA.1688.F32.TF32 R152, R8.reuse, R86, R152 ;  /* 0x000000560898723c */ /* 0x040ff00000081098 */
[C---:B------:R-:W-:Y:S08]  /*5c210*/  HMMA.1688.F32.TF32 R172, R8.reuse, R78, R172 ;  /* 0x0000004e08ac723c */ /* 0x040ff000000810ac */
[C---:B------:R-:W-:Y:S08]  /*5c220*/  HMMA.1688.F32.TF32 R192, R8.reuse, R58, R192 ;  /* 0x0000003a08c0723c */ /* 0x040ff000000810c0 */
[C---:B------:R-:W-:Y:S08]  /*5c230*/  HMMA.1688.F32.TF32 R196, R8.reuse, R54, R196 ;  /* 0x0000003608c4723c */ /* 0x040ff000000810c4 */
[C---:B------:R-:W-:Y:S08]  /*5c240*/  HMMA.1688.F32.TF32 R160, R8.reuse, R42, R160 ;  /* 0x0000002a08a0723c */ /* 0x040ff000000810a0 */
[C---:B------:R-:W-:Y:S08]  /*5c250*/  HMMA.1688.F32.TF32 R204, R8.reuse, R46, R204 ;  /* 0x0000002e08cc723c */ /* 0x040ff000000810cc */
[C---:B------:R-:W-:Y:S07]  /*5c260*/  HMMA.1688.F32.TF32 R200, R8.reuse, R50, R200 ;  /* 0x0000003208c8723c */ /* 0x040fee00000810c8 */
[----:B------:R2:W-:Y:S04]  /*5c270*/  STL.64 [R1+0x470], R160 ;  /* 0x000470a001007387 */ /* 0x0005e80000100a00 */
[----:B------:R3:W-:Y:S04]  /*5c280*/  STL.64 [R1+0x478], R162 ;  /* 0x000478a201007387 */ /* 0x0007e80000100a00 */
[----:B--2---:R-:W2:Y:S04]  /*5c290*/  LDL.LU R160, [R1] ;  /* 0x0000000001a07983 */ /* 0x004ea80000300800 */
[----:B------:R-:W2:Y:S04]  /*5c2a0*/  LDL.LU R161, [R1+0x4] ;  /* 0x0000040001a17983 */ /* 0x000ea80000300800 */
[----:B---3--:R-:W2:Y:S04]  /*5c2b0*/  LDL.LU R162, [R1+0x8] ;  /* 0x0000080001a27983 */ /* 0x008ea80000300800 */
[----:B------:R-:W2:Y:S01]  /*5c2c0*/  LDL.LU R163, [R1+0xc] ;  /* 0x00000c0001a37983 */ /* 0x000ea20000300800 */
[C---:B------:R-:W-:Y:S03]  /*5c2d0*/  HMMA.1688.F32.TF32 R188, R8.reuse, R62, R188 ;  /* 0x0000003e08bc723c */ /* 0x040fe600000810bc */
[----:B------:R-:W-:Y:S04]  /*5c2e0*/  STL.64 [R1+0x430], R204 ;  /* 0x000430cc01007387 */ /* 0x000fe80000100a00 */
[----:B------:R3:W-:Y:S01]  /*5c2f0*/  STL.64 [R1+0x438], R206 ;  /* 0x000438ce01007387 */ /* 0x0007e20000100a00 */
[C---:B------:R-:W-:Y:S08]  /*5c300*/  HMMA.1688.F32.TF32 R180, R8.reuse, R70, R180 ;  /* 0x0000004608b4723c */ /* 0x040ff000000810b4 */
[C---:B------:R-:W-:Y:S01]  /*5c310*/  HMMA.1688.F32.TF32 R184, R8.reuse, R66, R184 ;  /* 0x0000004208b8723c */ /* 0x040fe200000810b8 */
[----:B---3--:R-:W3:Y:S04]  /*5c320*/  LDL.LU.64 R206, [R1+0x4bf0] ;  /* 0x004bf00001ce7983 */ /* 0x008ee80000300a00 */
[----:B------:R-:W3:Y:S04]  /*5c330*/  LDL.LU.64 R204, [R1+0x4be8] ;  /* 0x004be80001cc7983 */ /* 0x000ee80000300a00 */
[----:B------:R-:W-:Y:S01]  /*5c340*/  STL.64 [R1+0x400], R200 ;  /* 0x000400c801007387 */ /* 0x000fe20000100a00 */
[----:B------:R-:W-:Y:S03]  /*5c350*/  HMMA.1688.F32.TF32 R176, R8, R74, R176 ;  /* 0x0000004a08b0723c */ /* 0x000fe600000810b0 */
[----:B------:R4:W-:Y:S01]  /*5c360*/  STL.64 [R1+0x408], R202 ;  /* 0x000408ca01007387 */ /* 0x0009e20000100a00 */
[----:B------:R-:W-:Y:S01]  /*5c370*/  IMAD.MOV.U32 R113, RZ, RZ, R195 ;  /* 0x000000ffff717224 */ /* 0x000fe200078e00c3 */
[----:B------:R-:W-:Y:S01]  /*5c380*/  MOV R125, R193 ;  /* 0x000000c1007d7202 */ /* 0x000fe20000000f00 */
[----:B------:R-:W-:-:S02]  /*5c390*/  IMAD.MOV.U32 R112, RZ, RZ, R194 ;  /* 0x000000ffff707224 */ /* 0x000fc400078e00c2 */
[----:B------:R-:W-:Y:S01]  /*5c3a0*/  IMAD.MOV.U32 R124, RZ, RZ, R192 ;  /* 0x000000ffff7c7224 */ /* 0x000fe200078e00c0 */
[----:B----4-:R-:W4:Y:S04]  /*5c3b0*/  LDL.LU.64 R202, [R1+0x4be0] ;  /* 0x004be00001ca7983 */ /* 0x010f280000300a00 */
[----:B------:R-:W4:Y:S04]  /*5c3c0*/  LDL.LU.64 R200, [R1+0x4bd8] ;  /* 0x004bd80001c87983 */ /* 0x000f280000300a00 */
[----:B------:R-:W-:Y:S04]  /*5c3d0*/  STL.64 [R1+0x3d0], R196 ;  /* 0x0003d0c401007387 */ /* 0x000fe80000100a00 */
[----:B------:R1:W-:Y:S01]  /*5c3e0*/  STL.64 [R1+0x3d8], R198 ;  /* 0x0003d8c601007387 */ /* 0x0003e20000100a00 */
[C---:B------:R-:W-:Y:S03]  /*5c3f0*/  HMMA.1688.F32.TF32 R156, R8.reuse, R82, R156 ;  /* 0x00000052089c723c */ /* 0x040fe6000008109c */
[----:B-1----:R-:W2:Y:S04]  /*5c400*/  LDL.LU.64 R198, [R1+0x4bd0] ;  /* 0x004bd00001c67983 */ /* 0x002ea80000300a00 */
[----:B------:R-:W2:Y:S04]  /*5c410*/  LDL.LU.64 R196, [R1+0x4bc8] ;  /* 0x004bc80001c47983 */ /* 0x000ea80000300a00 */
[----:B------:R-:W2:Y:S04]  /*5c420*/  LDL.LU.64 R194, [R1+0x4bc0] ;  /* 0x004bc00001c27983 */ /* 0x000ea80000300a00 */
[----:B------:R-:W2:Y:S04]  /*5c430*/  LDL.LU.64 R192, [R1+0x4bb8] ;  /* 0x004bb80001c07983 */ /* 0x000ea80000300a00 */
[----:B------:R-:W-:Y:S04]  /*5c440*/  STL [R1+0x4754], R113 ;  /* 0x0047547101007387 */ /* 0x000fe80000100800 */
[----:B------:R-:W-:Y:S04]  /*5c450*/  STL [R1+0x4750], R112 ;  /* 0x0047507001007387 */ /* 0x000fe80000100800 */
[----:B------:R-:W-:Y:S04]  /*5c460*/  STL [R1+0x474c], R125 ;  /* 0x00474c7d01007387 */ /* 0x000fe80000100800 */
[----:B------:R-:W-:Y:S04]  /*5c470*/  STL [R1+0x4748], R124 ;  /* 0x0047487c01007387 */ /* 0x000fe80000100800 */
[----:B------:R-:W-:Y:S04]  /*5c480*/  STL.64 [R1+0x1060], R188 ;  /* 0x001060bc01007387 */ /* 0x000fe80000100a00 */
[----:B------:R1:W-:Y:S01]  /*5c490*/  STL.64 [R1+0x1068], R190 ;  /* 0x001068be01007387 */ /* 0x0003e20000100a00 */
[C---:B------:R-:W-:Y:S03]  /*5c4a0*/  HMMA.1688.F32.TF32 R244, R8.reuse, R98, R244 ;  /* 0x0000006208f4723c */ /* 0x040fe600000810f4 */
[----:B-1----:R-:W2:Y:S04]  /*5c4b0*/  LDL.LU.64 R190, [R1+0x4bb0] ;  /* 0x004bb00001be7983 */ /* 0x002ea80000300a00 */
[----:B------:R-:W2:Y:S04]  /*5c4c0*/  LDL.LU.64 R188, [R1+0x4ba8] ;  /* 0x004ba80001bc7983 */ /* 0x000ea80000300a00 */
[----:B------:R-:W-:Y:S04]  /*5c4d0*/  STL.64 [R1+0x1050], R184 ;  /* 0x001050b801007387 */ /* 0x000fe80000100a00 */
[----:B------:R1:W-:Y:S04]  /*5c4e0*/  STL.64 [R1+0x1058], R186 ;  /* 0x001058ba01007387 */ /* 0x0003e80000100a00 */
[----:B-1----:R-:W3:Y:S04]  /*5c4f0*/  LDL.LU.64 R186, [R1+0x4ba0] ;  /* 0x004ba00001ba7983 */ /* 0x002ee80000300a00 */
[----:B------:R-:W3:Y:S04]  /*5c500*/  LDL.LU.64 R184, [R1+0x4b98] ;  /* 0x004b980001b87983 */ /* 0x000ee80000300a00 */
        /* <DEDUP_REMOVED lines=30> */
[----:B-1----:R-:W4:Y:S04]  /*5c6f0*/  LDL.LU.64 R246, [R1+0x4b20] ;  /* 0x004b200001f67983 */ /* 0x002f280000300a00 */
[----:B------:R-:W4:Y:S04]  /*5c700*/  LDL.LU.64 R244, [R1+0x4b18] ;  /* 0x004b180001f47983 */ /* 0x000f280000300a00 */
[----:B------:R-:W-:Y:S04]  /*5c710*/  STL.64 [R1+0xfc0], R248 ;  /* 0x000fc0f801007387 */ /* 0x000fe80000100a00 */
[----:B------:R1:W-:Y:S04]  /*5c720*/  STL.64 [R1+0xfc8], R250 ;  /* 0x000fc8fa01007387 */ /* 0x0003e80000100a00 */
[----:B-1----:R-:W4:Y:S04]  /*5c730*/  LDL.LU.64 R250, [R1+0x4b10] ;  /* 0x004b100001fa7983 */ /* 0x002f280000300a00 */
[----:B------:R-:W4:Y:S01]  /*5c740*/  LDL.LU.64 R248, [R1+0x4b08] ;  /* 0x004b080001f87983 */ /* 0x000f220000300a00 */
[C---:B------:R-:W-:Y:S08]  /*5c750*/  HMMA.1688.F32.TF32 R12, R8.reuse, R106, R12 ;  /* 0x0000006a080c723c */ /* 0x040ff0000008100c */
[C---:B------:R-:W-:Y:S08]  /*5c760*/  HMMA.1688.F32.TF32 R168, R8.reuse, R110, R168 ;  /* 0x0000006e08a8723c */ /* 0x040ff000000810a8 */
[C---:B------:R-:W-:Y:S07]  /*5c770*/  HMMA.1688.F32.TF32 R164, R8.reuse, R114, R164 ;  /* 0x0000007208a4723c */ /* 0x040fee00000810a4 */
[----:B------:R1:W-:Y:S04]  /*5c780*/  STL.64 [R1+0xfb0], R12 ;  /* 0x000fb00c01007387 */ /* 0x0003e80000100a00 */
[----:B------:R2:W-:Y:S04]  /*5c790*/  STL.64 [R1+0xfb8], R14 ;  /* 0x000fb80e01007387 */ /* 0x0005e80000100a00 */
[----:B-1----:R-:W4:Y:S04]  /*5c7a0*/  LDL.LU R12, [R1+0x3c0] ;  /* 0x0003c000010c7983 */ /* 0x002f280000300800 */
[----:B------:R-:W-:Y:S04]  /*5c7b0*/  STL.64 [R1+0xfa0], R168 ;  /* 0x000fa0a801007387 */ /* 0x000fe80000100a00 */
[----:B------:R-:W-:Y:S04]  /*5c7c0*/  STL.64 [R1+0xfa8], R170 ;  /* 0x000fa8aa01007387 */ /* 0x000fe80000100a00 */
[----:B------:R-:W-:Y:S04]  /*5c7d0*/  STL.64 [R1+0xf90], R164 ;  /* 0x000f90a401007387 */ /* 0x000fe80000100a00 */
[----:B------:R1:W-:Y:S04]  /*5c7e0*/  STL.64 [R1+0xf98], R166 ;  /* 0x000f98a601007387 */ /* 0x0003e80000100a00 */
[----:B------:R-:W4:Y:S04]  /*5c7f0*/  LDL.LU R13, [R1+0x3c4] ;  /* 0x0003c400010d7983 */ /* 0x000f280000300800 */
[----:B--2---:R-:W2:Y:S01]  /*5c800*/  LDL.LU R14, [R1+0x3c8] ;  /* 0x0003c800010e7983 */ /* 0x004ea20000300800 */
[C---:B-1----:R-:W-:Y:S03]  /*5c810*/  HMMA.1688.F32.TF32 R164, R8.reuse, R118, R160 ;  /* 0x0000007608a4723c */ /* 0x042fe600000810a0 */
[----:B------:R-:W2:Y:S05]  /*5c820*/  LDL.LU R15, [R1+0x3cc] ;  /* 0x0003cc00010f7983 */ /* 0x000eaa0000300800 */
[C---:B---3--:R-:W-:Y:S08]  /*5c830*/  HMMA.1688.F32.TF32 R144, R8.reuse, R130, R144 ;  /* 0x000000820890723c */ /* 0x048ff00000081090 */
[C---:B----4-:R-:W-:Y:S01]  /*5c840*/  HMMA.1688.F32.TF32 R160, R8.reuse, R122, R248 ;  /* 0x0000007a08a0723c */ /* 0x050fe200000810f8 */
[----:B------:R-:W3:Y:S06]  /*5c850*/  LDL.LU R248, [R1+0x260] ;  /* 0x0002600001f87983 */ /* 0x000eec0000300800 */
[----:B------:R-:W-:Y:S04]  /*5c860*/  STL.64 [R1+0xf80], R164 ;  /* 0x000f80a401007387 */ /* 0x000fe80000100a00 */
[----:B------:R-:W-:Y:S11]  /*5c870*/  STL.64 [R1+0xf88], R166 ;  /* 0x000f88a601007387 */ /* 0x000ff60000100a00 */
[----:B------:R-:W-:Y:S01]  /*5c880*/  @!UPT UIADD3 URZ, URZ, URZ, URZ ;  /* 0x0000003f3f3ff290 */ /* 0x000fe2000fffe03f */
[----:B------:R-:W-:Y:S04]  /*5c890*/  STL.64 [R1+0xf70], R160 ;  /* 0x000f70a001007387 */ /* 0x000fe80000100a00 */
[----:B------:R1:W-:Y:S04]  /*5c8a0*/  STL.64 [R1+0xf78], R162 ;  /* 0x000f78a201007387 */ /* 0x0003e80000100a00 */
[----:B------:R-:W3:Y:S04]  /*5c8b0*/  LDL.LU R249, [R1+0x264] ;  /* 0x0002640001f97983 */ /* 0x000ee80000300800 */
[----:B------:R-:W3:Y:S01]  /*5c8c0*/  LDL.LU R250, [R1+0x268] ;  /* 0x0002680001fa7983 */ /* 0x000ee20000300800 */
[C---:B-1----:R-:W-:Y:S03]  /*5c8d0*/  HMMA.1688.F32.TF32 R160, R8.reuse, R126, R244 ;  /* 0x0000007e08a0723c */ /* 0x042fe600000810f4 */
[----:B------:R-:W3:Y:S04]  /*5c8e0*/  LDL.LU R251, [R1+0x26c] ;  /* 0x00026c0001fb7983 */ /* 0x000ee80000300800 */
[----:B------:R-:W4:Y:S11]  /*5c8f0*/  LDL.LU R244, [R1+0x420] ;  /* 0x0004200001f47983 */ /* 0x000f360000300800 */
[----:B------:R-:W-:Y:S05]  /*5c900*/  @!UPT UIADD3 URZ, URZ, URZ, URZ ;  /* 0x0000003f3f3ff290 */ /* 0x000fea000fffe03f */
[----:B------:R1:W-:Y:S04]  /*5c910*/  STL.64 [R1+0xf60], R160 ;  /* 0x000f60a001007387 */ /* 0x0003e80000100a00 */
[----:B------:R1:W-:Y:S04]  /*5c920*/  STL.64 [R1+0xf68], R162 ;  /* 0x000f68a201007387 */ /* 0x0003e80000100a00 */
[----:B------:R-:W4:Y:S04]  /*5c930*/  LDL.LU R245, [R1+0x424] ;  /* 0x0004240001f57983 */ /* 0x000f280000300800 */
[----:B------:R-:W4:Y:S04]  /*5c940*/  LDL.LU R246, [R1+0x428] ;  /* 0x0004280001f67983 */ /* 0x000f280000300800 */
[----:B------:R-:W4:Y:S04]  /*5c950*/  LDL.LU R247, [R1+0x42c] ;  /* 0x00042c0001f77983 */ /* 0x000f280000300800 */
[----:B------:R-:W2:Y:S04]  /*5c960*/  LDL.LU R164, [R1+0x720] ;  /* 0x0007200001a47983 */ /* 0x000ea80000300800 */
[----:B------:R1:W-:Y:S04]  /*5c970*/  STL.64 [R1+0xf50], R144 ;  /* 0x000f509001007387 */ /* 0x0003e80000100a00 */
[----:B------:R1:W-:Y:S04]  /*5c980*/  STL.64 [R1+0xf58], R146 ;  /* 0x000f589201007387 */ /* 0x0003e80000100a00 */
[----:B------:R-:W2:Y:S04]  /*5c990*/  LDL.LU R165, [R1+0x724] ;  /* 0x0007240001a57983 */ /* 0x000ea80000300800 */
[----:B------:R-:W2:Y:S04]  /*5c9a0*/  LDL.LU R166, [R1+0x728] ;  /* 0x0007280001a67983 */ /* 0x000ea80000300800 */
[----:B------:R-:W2:Y:S04]  /*5c9b0*/  LDL.LU R167, [R1+0x72c] ;  /* 0x00072c0001a77983 */ /* 0x000ea80000300800 */
[----:B------:R-:W3:Y:S04]  /*5c9c0*/  LDL.LU R168, [R1+0x7e0] ;  /* 0x0007e00001a87983 */ /* 0x000ee80000300800 */
[----:B------:R-:W3:Y:S04]  /*5c9d0*/  LDL.LU R169, [R1+0x7e4] ;  /* 0x0007e40001a97983 */ /* 0x000ee80000300800 */
[----:B------:R-:W3:Y:S04]  /*5c9e0*/  LDL.LU R170, [R1+0x7e8] ;  /* 0x0007e80001aa7983 */ /* 0x000ee80000300800 */
[----:B------:R-:W3:Y:S04]  /*5c9f0*/  LDL.LU R171, [R1+0x7ec] ;  /* 0x0007ec0001ab7983 */ /* 0x000ee80000300800 */
[----:B-1----:R-:W4:Y:S04]  /*5ca00*/  LDL.LU R160, [R1+0x6b0] ;  /* 0x0006b00001a07983 */ /* 0x002f280000300800 */
[----:B------:R-:W4:Y:S04]  /*5ca10*/  LDL.LU R161, [R1+0x6b4] ;  /* 0x0006b40001a17983 */ /* 0x000f280000300800 */
[----:B------:R-:W4:Y:S04]  /*5ca20*/  LDL.LU R162, [R1+0x6b8] ;  /* 0x0006b80001a27983 */ /* 0x000f280000300800 */
[----:B------:R-:W4:Y:S01]  /*5ca30*/  LDL.LU R163, [R1+0x6bc] ;  /* 0x0006bc0001a37983 */ /* 0x000f220000300800 */
[C---:B------:R-:W-:Y:S03]  /*5ca40*/  HMMA.1688.F32.TF32 R148, R8.reuse, R134, R148 ;  /* 0x000000860894723c */ /* 0x040fe60000081094 */
[----:B------:R-:W4:Y:S04]  /*5ca50*/  LDL.LU R144, [R1+0x460] ;  /* 0x0004600001907983 */ /* 0x000f280000300800 */
[----:B------:R-:W4:Y:S01]  /*5ca60*/  LDL.LU R145, [R1+0x464] ;  /* 0x0004640001917983 */ /* 0x000f220000300800 */
[C---:B------:R-:W-:Y:S03]  /*5ca70*/  HMMA.1688.F32.TF32 R152, R8.reuse, R138, R152 ;  /* 0x0000008a0898723c */ /* 0x040fe60000081098 */
[----:B------:R-:W4:Y:S04]  /*5ca80*/  LDL.LU R146, [R1+0x468] ;  /* 0x0004680001927983 */ /* 0x000f280000300800 */
[----:B------:R-:W4:Y:S01]  /*5ca90*/  LDL.LU R147, [R1+0x46c] ;  /* 0x00046c0001937983 */ /* 0x000f220000300800 */
[----:B------:R-:W-:Y:S07]  /*5caa0*/  HMMA.1688.F32.TF32 R156, R8, R142, R156 ;  /* 0x0000008e089c723c */ /* 0x000fee000008109c */
[----:B------:R1:W-:Y:S04]  /*5cab0*/  STL.64 [R1+0xf40], R148 ;  /* 0x000f409401007387 */ /* 0x0003e80000100a00 */
[----:B------:R1:W-:Y:S04]  /*5cac0*/  STL.64 [R1+0xf48], R150 ;  /* 0x000f489601007387 */ /* 0x0003e80000100a00 */
[----:B-1----:R-:W4:Y:S04]  /*5cad0*/  LDL.LU R148, [R1+0x4d0] ;  /* 0x0004d00001947983 */ /* 0x002f280000300800 */
[----:B------:R-:W4:Y:S04]  /*5cae0*/  LDL.LU R149, [R1+0x4d4] ;  /* 0x0004d40001957983 */ /* 0x000f280000300800 */
[----:B------:R-:W4:Y:S04]  /*5caf0*/  LDL.LU R150, [R1+0x4d8] ;  /* 0x0004d80001967983 */ /* 0x000f280000300800 */
[----:B------:R-:W4:Y:S04]  /*5cb00*/  LDL.LU R151, [R1+0x4dc] ;  /* 0x0004dc0001977983 */ /* 0x000f280000300800 */
[----:B------:R1:W-:Y:S04]  /*5cb10*/  STL.64 [R1+0xf30], R152 ;  /* 0x000f309801007387 */ /* 0x0003e80000100a00 */
[----:B------:R1:W-:Y:S04]  /*5cb20*/  STL.64 [R1+0xf38], R154 ;  /* 0x000f389a01007387 */ /* 0x0003e80000100a00 */
[----:B-1----:R-:W4:Y:S04]  /*5cb30*/  LDL.LU R152, [R1+0x540] ;  /* 0x0005400001987983 */ /* 0x002f280000300800 */
[----:B------:R-:W4:Y:S04]  /*5cb40*/  LDL.LU R153, [R1+0x544] ;  /* 0x0005440001997983 */ /* 0x000f280000300800 */
[----:B------:R-:W4:Y:S04]  /*5cb50*/  LDL.LU R154, [R1+0x548] ;  /* 0x00054800019a7983 */ /* 0x000f280000300800 */
[----:B------:R-:W4:Y:S04]  /*5cb60*/  LDL.LU R155, [R1+0x54c] ;  /* 0x00054c00019b7983 */ /* 0x000f280000300800 */
[----:B------:R-:W4:Y:S04]  /*5cb70*/  LDL.LU R8, [R1+0x900] ;  /* 0x0009000001087983 */ /* 0x000f280000300800 */
[----:B------:R1:W-:Y:S04]  /*5cb80*/  STL.64 [R1+0xf20], R156 ;  /* 0x000f209c01007387 */ /* 0x0003e80000100a00 */
[----:B------:R1:W-:Y:S04]  /*5cb90*/  STL.64 [R1+0xf28], R158 ;  /* 0x000f289e01007387 */ /* 0x0003e80000100a00 */
[----:B------:R-:W4:Y:S04]  /*5cba0*/  LDL.LU R9, [R1+0x904] ;  /* 0x0009040001097983 */ /* 0x000f280000300800 */
[----:B------:R-:W4:Y:S04]  /*5cbb0*/  LDL.LU R10, [R1+0x908] ;  /* 0x00090800010a7983 */ /* 0x000f280000300800 */
[----:B------:R-:W4:Y:S04]  /*5cbc0*/  LDL.LU R11, [R1+0x90c] ;  /* 0x00090c00010b7983 */ /* 0x000f280000300800 */
[----:B-1----:R-:W4:Y:S04]  /*5cbd0*/  LDL.LU R156, [R1+0x5e0] ;  /* 0x0005e000019c7983 */ /* 0x002f280000300800 */
[----:B------:R-:W4:Y:S04]  /*5cbe0*/  LDL.LU R157, [R1+0x5e4] ;  /* 0x0005e400019d7983 */ /* 0x000f280000300800 */
[----:B------:R-:W4:Y:S04]  /*5cbf0*/  LDL.LU R158, [R1+0x5e8] ;  /* 0x0005e800019e7983 */ /* 0x000f280000300800 */
[----:B------:R-:W4:Y:S01]  /*5cc00*/  LDL.LU R159, [R1+0x5ec] ;  /* 0x0005ec00019f7983 */ /* 0x000f220000300800 */
[C---:B--2---:R-:W-:Y:S08]  /*5cc10*/  HMMA.1688.F32.TF32 R164, R4.reuse, R26, R164 ;  /* 0x0000001a04a4723c */ /* 0x044ff000000810a4 */
[C---:B---3--:R-:W-:Y:S08]  /*5cc20*/  HMMA.1688.F32.TF32 R168, R4.reuse, R22, R168 ;  /* 0x0000001604a8723c */ /* 0x048ff000000810a8 */
[----:B----4-:R-:W-:Y:S11]  /*5cc30*/  HMMA.1688.F32.TF32 R160, R4, R30, R160 ;  /* 0x0000001e04a0723c */ /* 0x010ff600000810a0 */
[----:B------:R-:W-:Y:S04]  /*5cc40*/  @!UPT UIADD3 URZ, URZ, URZ, URZ ;  /* 0x0000003f3f3ff290 */ /* 0x000fe8000fffe03f */
[----:B------:R-:W-:Y:S04]  /*5cc50*/  STL.64 [R1+0x110], R168 ;  /* 0x000110a801007387 */ /* 0x000fe80000100a00 */
[----:B------:R1:W-:Y:S04]  /*5cc60*/  STL.64 [R1+0x118], R170 ;  /* 0x000118aa01007387 */ /* 0x0003e80000100a00 */
[----:B-1----:R-:W2:Y:S04]  /*5cc70*/  LDL.LU.64 R170, [R1+0x4b00] ;  /* 0x004b000001aa7983 */ /* 0x002ea80000300a00 */
[----:B------:R-:W2:Y:S04]  /*5cc80*/  LDL.LU.64 R168, [R1+0x4af8] ;  /* 0x004af80001a87983 */ /* 0x000ea80000300a00 */
[----:B------:R-:W-:Y:S04]  /*5cc90*/  STL.64 [R1+0x100], R164 ;  /* 0x000100a401007387 */ /* 0x000fe80000100a00 */
[----:B------:R1:W-:Y:S01]  /*5cca0*/  STL.64 [R1+0x108], R166 ;  /* 0x000108a601007387 */ /* 0x0003e20000100a00 */
[----:B------:R-:W-:-:S03]  /*5ccb0*/  IMAD.MOV.U32 R0, RZ, RZ, R163 ;  /* 0x000000ffff007224 */ /* 0x000fc600078e00a3 */
[----:B-1----:R-:W3:Y:S04]  /*5ccc0*/  LDL.LU.64 R166, [R1+0x4af0] ;  /* 0x004af00001a67983 */ /* 0x002ee80000300a00 */
[----:B------:R-:W3:Y:S04]  /*5ccd0*/  LDL.LU.64 R164, [R1+0x4ae8] ;  /* 0x004ae80001a47983 */ /* 0x000ee80000300a00 */
[----:B------:R-:W-:Y:S04]  /*5cce0*/  STL.64 [R1+0x160], R160 ;  /* 0x000160a001007387 */ /* 0x000fe80000100a00 */
[----:B------:R1:W-:Y:S04]  /*5ccf0*/  STL [R1+0x168], R162 ;  /* 0x000168a201007387 */ /* 0x0003e80000100800 */
[----:B-1----:R-:W3:Y:S04]  /*5cd00*/  LDL.LU.64 R162, [R1+0x4ae0] ;  /* 0x004ae00001a27983 */ /* 0x002ee80000300a00 */
[----:B------:R-:W3:Y:S01]  /*5cd10*/  LDL.LU.64 R160, [R1+0x4ad8] ;  /* 0x004ad80001a07983 */ /* 0x000ee20000300a00 */
[C---:B------:R-:W-:Y:S08]  /*5cd20*/  HMMA.1688.F32.TF32 R152, R4.reuse, R38, R152 ;  /* 0x000000260498723c */ /* 0x040ff00000081098 */
[----:B------:R-:W-:Y:S11]  /*5cd30*/  HMMA.1688.F32.TF32 R156, R4, R34, R156 ;  /* 0x00000022049c723c */ /* 0x000ff6000008109c */
[----:B------:R-:W-:Y:S11]  /*5cd40*/  @!UPT UIADD3 URZ, URZ, URZ, URZ ;  /* 0x0000003f3f3ff290 */ /* 0x000ff6000fffe03f */
[----:B------:R-:W-:Y:S01]  /*5cd50*/  @!UPT UIADD3 URZ, URZ, URZ, URZ ;  /* 0x0000003f3f3ff290 */ /* 0x000fe2000fffe03f */
[----:B------:R-:W-:Y:S01]  /*5cd60*/  STL [R1+0x154], R157 ;  /* 0x0001549d01007387 */ /* 0x000fe20000100800 */
[----:B------:R-:W-:-:S03]  /*5cd70*/  IMAD.MOV.U32 R2, RZ, RZ, R156 ;  /* 0x000000ffff027224 */ /* 0x000fc600078e009c */
[----:B------:R1:W-:Y:S04]  /*5cd80*/  STL.64 [R1+0x158], R158 ;  /* 0x0001589e01007387 */ /* 0x0003e80000100a00 */
[----:B------:R-:W-:Y:S04]  /*5cd90*/  STL.64 [R1+0x140], R152 ;  /* 0x0001409801007387 */ /* 0x000fe80000100a00 */
[----:B------:R1:W-:Y:S02]  /*5cda0*/  STL.64 [R1+0x148], R154 ;  /* 0x0001489a01007387 */ /* 0x0003e40000100a00 */
[C---:B-1----:R-:W-:Y:S08]  /*5cdb0*/  HMMA.1688.F32.TF32 R156, R4.reuse, R42, R148 ;  /* 0x0000002a049c723c */ /* 0x042ff00000081094 */
[C---:B------:R-:W-:Y:S08]  /*5cdc0*/  HMMA.1688.F32.TF32 R152, R4.reuse, R46, R144 ;  /* 0x0000002e0498723c */ /* 0x040ff00000081090 */
[C---:B------:R-:W-:Y:S08]  /*5cdd0*/  HMMA.1688.F32.TF32 R148, R4.reuse, R50, R244 ;  /* 0x000000320494723c */ /* 0x040ff000000810f4 */
[C---:B------:R-:W-:Y:S01]  /*5cde0*/  HMMA.1688.F32.TF32 R144, R4.reuse, R54, R12 ;  /* 0x000000360490723c */ /* 0x040fe2000008100c */
[----:B------:R-:W-:Y:S04]  /*5cdf0*/  STL.64 [R1+0x130], R156 ;  /* 0x0001309c01007387 */ /* 0x000fe80000100a00 */
[----:B------:R-:W-:Y:S04]  /*5ce00*/  STL.64 [R1+0x138], R158 ;  /* 0x0001389e01007387 */ /* 0x000fe80000100a00 */
[----:B------:R-:W-:Y:S04]  /*5ce10*/  STL.64 [R1+0x170], R152 ;  /* 0x0001709801007387 */ /* 0x000fe80000100a00 */
[----:B------:R-:W-:Y:S04]  /*5ce20*/  STL.64 [R1+0x178], R154 ;  /* 0x0001789a01007387 */ /* 0x000fe80000100a00 */
[----:B------:R-:W4:Y:S04]  /*5ce30*/  LDL.LU R12, [R1+0xd00] ;  /* 0x000d0000010c7983 */ /* 0x000f280000300800 */
[----:B------:R-:W-:Y:S04]  /*5ce40*/  STL.64 [R1+0x180], R148 ;  /* 0x0001809401007387 */ /* 0x000fe80000100a00 */
[----:B------:R-:W-:Y:S04]  /*5ce50*/  STL.64 [R1+0x188], R150 ;  /* 0x0001889601007387 */ /* 0x000fe80000100a00 */
[----:B------:R-:W-:Y:S04]  /*5ce60*/  STL.64 [R1+0x230], R144 ;  /* 0x0002309001007387 */ /* 0x000fe80000100a00 */
[----:B------:R1:W-:Y:S04]  /*5ce70*/  STL.64 [R1+0x238], R146 ;  /* 0x0002389201007387 */ /* 0x0003e80000100a00 */
[----:B------:R-:W4:Y:S04]  /*5ce80*/  LDL.LU R13, [R1+0xd04] ;  /* 0x000d0400010d7983 */ /* 0x000f280000300800 */
[----:B------:R-:W4:Y:S04]  /*5ce90*/  LDL.LU R14, [R1+0xd08] ;  /* 0x000d0800010e7983 */ /* 0x000f280000300800 */
[----:B------:R-:W4:Y:S01]  /*5cea0*/  LDL.LU R15, [R1+0xd0c] ;  /* 0x000d0c00010f7983 */ /* 0x000f220000300800 */
[----:B-1----:R-:W-:Y:S03]  /*5ceb0*/  HMMA.1688.F32.TF32 R144, R4, R58, R248 ;  /* 0x0000003a0490723c */ /* 0x002fe600000810f8 */
[----:B------:R-:W4:Y:S04]  /*5cec0*/  LDL R69, [R1+0x1678] ;  /* 0x0016780001457983 */ /* 0x000f280000100800 */
[----:B------:R-:W4:Y:S11]  /*5ced0*/  LDL R61, [R1+0x167c] ;  /* 0x00167c00013d7983 */ /* 0x000f360000100800 */
[----:B------:R-:W-:Y:S06]  /*5cee0*/  @!UPT UIADD3 URZ, URZ, URZ, URZ ;  /* 0x0000003f3f3ff290 */ /* 0x000fec000fffe03f */
[----:B------:R-:W-:Y:S01]  /*5cef0*/  MOV R140, R144 ;  /* 0x00000090008c7202 */ /* 0x000fe20000000f00 */
[----:B------:R-:W-:Y:S02]  /*5cf00*/  IMAD.MOV.U32 R141, RZ, RZ, R145 ;  /* 0x000000ffff8d7224 */ /* 0x000fe400078e0091 */
[----:B------:R-:W-:Y:S02]  /*5cf10*/  IMAD.MOV.U32 R116, RZ, RZ, R146 ;  /* 0x000000ffff747224 */ /* 0x000fe400078e0092 */
[----:B------:R-:W-:-:S05]  /*5cf20*/  IMAD.MOV.U32 R117, RZ, RZ, R147 ;  /* 0x000000ffff757224 */ /* 0x000fca00078e0093 */
[----:B------:R-:W-:Y:S04]  /*5cf30*/  STL [R1+0x4764], R117 ;  /* 0x0047647501007387 */ /* 0x000fe80000100800 */
[----:B------:R-:W-:Y:S04]  /*5cf40*/  STL [R1+0x4760], R116 ;  /* 0x0047607401007387 */ /* 0x000fe80000100800 */
[----:B------:R-:W-:Y:S04]  /*5cf50*/  STL [R1+0x475c], R141 ;  /* 0x00475c8d01007387 */ /* 0x000fe80000100800 */
[----:B------:R-:W-:Y:S01]  /*5cf60*/  STL [R1+0x4758], R140 ;  /* 0x0047588c01007387 */ /* 0x000fe20000100800 */
[C---:B--2---:R-:W-:Y:S08]  /*5cf70*/  HMMA.1688.F32.TF32 R152, R4.reuse, R70, R168 ;  /* 0x000000460498723c */ /* 0x044ff000000810a8 */
[C---:B---3--:R-:W-:Y:S08]  /*5cf80*/  HMMA.1688.F32.TF32 R148, R4.reuse, R66, R164 ;  /* 0x000000420494723c */ /* 0x048ff000000810a4 */
[C---:B------:R-:W-:Y:S11]  /*5cf90*/  HMMA.1688.F32.TF32 R144, R4.reuse, R62, R160 ;  /* 0x0000003e0490723c */ /* 0x040ff600000810a0 */
[----:B------:R-:W-:Y:S11]  /*5cfa0*/  @!UPT UIADD3 URZ, URZ, URZ, URZ ;  /* 0x0000003f3f3ff290 */ /* 0x000ff6000fffe03f */
[----:B------:R-:W-:Y:S01]  /*5cfb0*/  @!UPT UIADD3 URZ, URZ, URZ, URZ ;  /* 0x0000003f3f3ff290 */ /* 0x000fe2000fffe03f */
[----:B------:R-:W-:Y:S04]  /*5cfc0*/  STL.64 [R1+0x11b0], R144 ;  /* 0x0011b09001007387 */ /* 0x000fe80000100a00 */
[----:B------:R1:W-:Y:S04]  /*5cfd0*/  STL.64 [R1+0x11b8], R146 ;  /* 0x0011b89201007387 */ /* 0x0003e80000100a00 */
[----:B------:R-:W-:Y:S04]  /*5cfe0*/  STL.64 [R1+0x11a0], R148 ;  /* 0x0011a09401007387 */ /* 0x000fe80000100a00 */
[----:B------:R2:W-:Y:S01]  /*5cff0*/  STL.64 [R1+0x11a8], R150 ;  /* 0x0011a89601007387 */ /* 0x0005e20000100a00 */
[C---:B-1----:R-:W-:Y:S08]  /*5d000*/  HMMA.1688.F32.TF32 R144, R4.reuse, R74, R172 ;  /* 0x0000004a0490723c */ /* 0x042ff000000810ac */
[C---:B--2---:R-:W-:Y:S01]  /*5d010*/  HMMA.1688.F32.TF32 R148, R4.reuse, R78, R176 ;  /* 0x0000004e0494723c */ /* 0x044fe200000810b0 */
[----:B------:R-:W-:Y:S04]  /*5d020*/  STL.64 [R1+0x1190], R152 ;  /* 0x0011909801007387 */ /* 0x000fe80000100a00 */
[----:B------:R1:W-:Y:S10]  /*5d030*/  STL.64 [R1+0x1198], R154 ;  /* 0x0011989a01007387 */ /* 0x0003f40000100a00 */
[----:B------:R-:W-:Y:S01]  /*5d040*/  STL.64 [R1+0x1180], R144 ;  /* 0x0011809001007387 */ /* 0x000fe20000100a00 */
[C---:B-1----:R-:W-:Y:S03]  /*5d050*/  HMMA.1688.F32.TF32 R152, R4.reuse, R82, R180 ;  /* 0x000000520498723c */ /* 0x042fe600000810b4 */
[----:B------:R1:W-:Y:S04]  /*5d060*/  STL.64 [R1+0x1188], R146 ;  /* 0x0011889201007387 */ /* 0x0003e80000100a00 */
[----:B------:R-:W-:Y:S04]  /*5d070*/  STL.64 [R1+0x1170], R148 ;  /* 0x0011709401007387 */ /* 0x000fe80000100a00 */
[----:B------:R2:W-:Y:S01]  /*5d080*/  STL.64 [R1+0x1178], R150 ;  /* 0x0011789601007387 */ /* 0x0005e20000100a00 */
[C---:B-1----:R-:W-:Y:S08]  /*5d090*/  HMMA.1688.F32.TF32 R144, R4.reuse, R86, R184 ;  /* 0x000000560490723c */ /* 0x042ff000000810b8 */
[C---:B--2---:R-:W-:Y:S03]  /*5d0a0*/  HMMA.1688.F32.TF32 R148, R4.reuse, R90, R188 ;  /* 0x0000005a0494723c */ /* 0x044fe600000810bc */
[----:B------:R-:W-:Y:S04]  /*5d0b0*/  STL.64 [R1+0x1160], R152 ;  /* 0x0011609801007387 */ /* 0x000fe80000100a00 */
[----:B------:R1:W-:Y:S08]  /*5d0c0*/  STL.64 [R1+0x1168], R154 ;  /* 0x0011689a01007387 */ /* 0x0003f00000100a00 */
        /* <DEDUP_REMOVED lines=16> */
[----:B------:R-:W-:Y:S05]  /*5d1d0*/  STL.64 [R1+0x1100], R152 ;  /* 0x0011009801007387 */ /* 0x000fea0000100a00 */
[C---:B------:R-:W-:Y:S01]  /*5d1e0*/  HMMA.1688.F32.TF32 R8, R4.reuse, R18, R8 ;  /* 0x000000120408723c */ /* 0x040fe20000081008 */
[----:B------:R1:W-:Y:S06]  /*5d1f0*/  STL.64 [R1+0x1108], R154 ;  /* 0x0011089a01007387 */ /* 0x0003ec0000100a00 */
[----:B------:R-:W-:Y:S04]  /*5d200*/  STL.64 [R1+0x10f0], R144 ;  /* 0x0010f09001007387 */ /* 0x000fe80000100a00 */
[----:B------:R2:W-:Y:S01]  /*5d210*/  STL.64 [R1+0x10f8], R146 ;  /* 0x0010f89201007387 */ /* 0x0005e20000100a00 */
[C---:B-1----:R-:W-:Y:S03]  /*5d220*/  HMMA.1688.F32.TF32 R152, R4.reuse, R118, R216 ;  /* 0x000000760498723c */ /* 0x042fe600000810d8 */
[----:B------:R-:W-:Y:S04]  /*5d230*/  STL.64 [R1+0x10e0], R148 ;  /* 0x0010e09401007387 */ /* 0x000fe80000100a00 */
[----:B------:R1:W-:Y:S01]  /*5d240*/  STL.64 [R1+0x10e8], R150 ;  /* 0x0010e89601007387 */ /* 0x0003e20000100a00 */
[C---:B--2---:R-:W-:Y:S08]  /*5d250*/  HMMA.1688.F32.TF32 R144, R4.reuse, R122, R220 ;  /* 0x0000007a0490723c */ /* 0x044ff000000810dc */
[----:B-1----:R-:W-:Y:S01]  /*5d260*/  HMMA.1688.F32.TF32 R148, R4, R126, R224 ;  /* 0x0000007e0494723c */ /* 0x002fe200000810e0 */
[----:B------:R-:W-:-:S02]  /*5d270*/  IMAD.MOV.U32 R96, RZ, RZ, R8 ;  /* 0x000000ffff607224 */ /* 0x000fc400078e0008 */
[----:B------:R-:W-:Y:S01]  /*5d280*/  IMAD.MOV.U32 R93, RZ, RZ, R9 ;  /* 0x000000ffff5d7224 */ /* 0x000fe200078e0009 */
[----:B------:R-:W-:Y:S01]  /*5d290*/  LDS R8, [R73+0x41180] ;  /* 0x0411800049087984 */ /* 0x000fe20000000800 */
[----:B------:R-:W-:Y:S02]  /*5d2a0*/  IMAD.MOV.U32 R92, RZ, RZ, R10 ;  /* 0x000000ffff5c7224 */ /* 0x000fe400078e000a */
[----:B------:R-:W-:Y:S01]  /*5d2b0*/  IMAD.MOV.U32 R89, RZ, RZ, R11 ;  /* 0x000000ffff597224 */ /* 0x000fe200078e000b */
[----:B------:R-:W-:Y:S04]  /*5d2c0*/  LDS R10, [R73+0x41980] ;  /* 0x04198000490a7984 */ /* 0x000fe80000000800 */
[----:B------:R-:W-:Y:S04]  /*5d2d0*/  LDS R9, [R68+0x41180] ;  /* 0x0411800044097984 */ /* 0x000fe80000000800 */
[----:B------:R-:W4:Y:S04]  /*5d2e0*/  LDS R11, [R68+0x41980] ;  /* 0x04198000440b7984 */ /* 0x000f280000000800 */
[----:B------:R-:W-:Y:S04]  /*5d2f0*/  STL.64 [R1+0x10d0], R152 ;  /* 0x0010d09801007387 */ /* 0x000fe80000100a00 */
[----:B------:R1:W-:Y:S04]  /*5d300*/  STL.64 [R1+0x10d8], R154 ;  /* 0x0010d89a01007387 */ /* 0x0003e80000100a00 */
[----:B------:R-:W-:Y:S04]  /*5d310*/  STL.64 [R1+0x10c0], R144 ;  /* 0x0010c09001007387 */ /* 0x000fe80000100a00 */
[----:B------:R2:W-:Y:S01]  /*5d320*/  STL.64 [R1+0x10c8], R146 ;  /* 0x0010c89201007387 */ /* 0x0005e20000100a00 */
[C---:B-1----:R-:W-:Y:S03]  /*5d330*/  HMMA.1688.F32.TF32 R152, R4.reuse, R130, R228 ;  /* 0x000000820498723c */ /* 0x042fe600000810e4 */
[----:B------:R-:W-:Y:S04]  /*5d340*/  STL.64 [R1+0x10b0], R148 ;  /* 0x0010b09401007387 */ /* 0x000fe80000100a00 */
[----:B------:R1:W-:Y:S01]  /*5d350*/  STL.64 [R1+0x10b8], R150 ;  /* 0x0010b89601007387 */ /* 0x0003e20000100a00 */
[C---:B--2---:R-:W-:Y:S08]  /*5d360*/  HMMA.1688.F32.TF32 R144, R4.reuse, R134, R232 ;  /* 0x000000860490723c */ /* 0x044ff000000810e8 */
[C---:B-1----:R-:W-:Y:S08]  /*5d370*/  HMMA.1688.F32.TF32 R148, R4.reuse, R138, R236 ;  /* 0x0000008a0494723c */ /* 0x042ff000000810ec */
[----:B------:R-:W-:Y:S01]  /*5d380*/  HMMA.1688.F32.TF32 R4, R4, R142, R240 ;  /* 0x0000008e0404723c */ /* 0x000fe200000810f0 */
[----:B------:R1:W-:Y:S04]  /*5d390*/  STL.64 [R1+0x10a0], R152 ;  /* 0x0010a09801007387 */ /* 0x0003e80000100a00 */
[----:B------:R-:W-:Y:S04]  /*5d3a0*/  STL.64 [R1+0x10a8], R154 ;  /* 0x0010a89a01007387 */ /* 0x000fe80000100a00 */
[----:B------:R-:W-:Y:S04]  /*5d3b0*/  STL.64 [R1+0x1090], R144 ;  /* 0x0010909001007387 */ /* 0x000fe80000100a00 */
[----:B------:R4:W-:Y:S04]  /*5d3c0*/  STL.64 [R1+0x1098], R146 ;  /* 0x0010989201007387 */ /* 0x0009e80000100a00 */
[----:B------:R-:W-:Y:S04]  /*5d3d0*/  STL.64 [R1+0x1080], R148 ;  /* 0x0010809401007387 */ /* 0x000fe80000100a00 */
[----:B------:R-:W-:Y:S04]  /*5d3e0*/  STL.64 [R1+0x1088], R150 ;  /* 0x0010889601007387 */ /* 0x000fe80000100a00 */
[----:B-1----:R-:W4:Y:S04]  /*5d3f0*/  LDL.LU R152, [R1+0x490] ;  /* 0x0004900001987983 */ /* 0x002f280000300800 */
[----:B------:R-:W-:Y:S01]  /*5d400*/  STL.64 [R1+0x1070], R4 ;  /* 0x0010700401007387 */ /* 0x000fe20000100a00 */
[C---:B----4-:R-:W-:Y:S03]  /*5d410*/  HMMA.1688.F32.TF32 R144, R8.reuse, R18, R12 ;  /* 0x000000120890723c */ /* 0x050fe6000008100c */
[----:B------:R1:W-:Y:S04]  /*5d420*/  STL.64 [R1+0x1078], R6 ;  /* 0x0010780601007387 */ /* 0x0003e80000100a00 */
[----:B------:R-:W4:Y:S04]  /*5d430*/  LDL.LU R153, [R1+0x494] ;  /* 0x0004940001997983 */ /* 0x000f280000300800 */
[----:B------:R-:W4:Y:S04]  /*5d440*/  LDL.LU R154, [R1+0x498] ;  /* 0x00049800019a7983 */ /* 0x000f280000300800 */
[----:B------:R-:W4:Y:S04]  /*5d450*/  LDL.LU R155, [R1+0x49c] ;  /* 0x00049c00019b7983 */ /* 0x000f280000300800 */
[----:B------:R-:W1:Y:S04]  /*5d460*/  LDL.LU R12, [R1+0x9b0] ;  /* 0x0009b000010c7983 */ /* 0x000e680000300800 */
[----:B------:R-:W1:Y:S04]  /*5d470*/  LDL.LU R13, [R1+0x9b4] ;  /* 0x0009b400010d7983 */ /* 0x000e680000300800 */
[----:B------:R-:W1:Y:S04]  /*5d480*/  LDL.LU R14, [R1+0x9b8] ;  /* 0x0009b800010e7983 */ /* 0x000e680000300800 */
[----:B------:R-:W1:Y:S04]  /*5d490*/  LDL.LU R15, [R1+0x9bc] ;  /* 0x0009bc00010f7983 */ /* 0x000e680000300800 */
[----:B------:R-:W3:Y:S04]  /*5d4a0*/  LDL.LU R164, [R1+0x8a0] ;  /* 0x0008a00001a47983 */ /* 0x000ee80000300800 */
[----:B------:R-:W3:Y:S04]  /*5d4b0*/  LDL.LU R165, [R1+0x8a4] ;  /* 0x0008a40001a57983 */ /* 0x000ee80000300800 */
[----:B------:R-:W3:Y:S04]  /*5d4c0*/  LDL.LU R166, [R1+0x8a8] ;  /* 0x0008a80001a67983 */ /* 0x000ee80000300800 */
[----:B------:R-:W3:Y:S04]  /*5d4d0*/  LDL.LU R167, [R1+0x8ac] ;  /* 0x0008ac0001a77983 */ /* 0x000ee80000300800 */
        /* <DEDUP_REMOVED lines=20> */
[----:B------:R-:W-:Y:S04]  /*5d620*/  STL.64 [R1+0x4800], R146 ;  /* 0x0048009201007387 */ /* 0x000fe80000100a00 */
[----:B------:R-:W-:Y:S04]  /*5d630*/  STL.64 [R1+0x47f8], R144 ;  /* 0x0047f89001007387 */ /* 0x000fe80000100a00 */
[----:B------:R-:W-:Y:S04]  /*5d640*/  LDS R148, [R69+0x41000] ;  /* 0x0410000045947984 */ /* 0x000fe80000000800 */
[----:B------:R-:W-:Y:S04]  /*5d650*/  LDS R150, [R69+0x41800] ;  /* 0x0418000045967984 */ /* 0x000fe80000000800 */
[----:B------:R-:W-:Y:S04]  /*5d660*/  LDS R149, [R61+0x41000] ;  /* 0x041000003d957984 */ /* 0x000fe80000000800 */
[----:B------:R-:W1:Y:S02]  /*5d670*/  LDS R151, [R61+0x41800] ;  /* 0x041800003d977984 */ /* 0x000e640000000800 */
[C---:B-1----:R-:W-:Y:S02]  /*5d680*/  HMMA.1688.F32.TF32 R4, R8.reuse, R22, R12 ;  /* 0x000000160804723c */ /* 0x042fe4000008100c */
[----:B------:R-:W2:Y:S04]  /*5d690*/  LDL.LU R12, [R1+0x450] ;  /* 0x00045000010c7983 */ /* 0x000ea80000300800 */
[----:B------:R-:W2:Y:S04]  /*5d6a0*/  LDL.LU R13, [R1+0x454] ;  /* 0x00045400010d7983 */ /* 0x000ea80000300800 */
[----:B------:R-:W2:Y:S04]  /*5d6b0*/  LDL.LU R14, [R1+0x458] ;  /* 0x00045800010e7983 */ /* 0x000ea80000300800 */
[----:B------:R-:W2:Y:S01]  /*5d6c0*/  LDL.LU R15, [R1+0x45c] ;  /* 0x00045c00010f7983 */ /* 0x000ea20000300800 */
[C---:B---3--:R-:W-:Y:S08]  /*5d6d0*/  HMMA.1688.F32.TF32 R164, R8.reuse, R26, R164 ;  /* 0x0000001a08a4723c */ /* 0x048ff000000810a4 */
[----:B------:R-:W-:Y:S01]  /*5d6e0*/  STL.64 [R1+0x4810], R6 ;  /* 0x0048100601007387 */ /* 0x000fe20000100a00 */
[C---:B----4-:R-:W-:Y:S03]  /*5d6f0*/  HMMA.1688.F32.TF32 R248, R8.reuse, R30, R248 ;  /* 0x0000001e08f8723c */ /* 0x050fe600000810f8 */
[----:B------:R1:W-:Y:S05]  /*5d700*/  STL.64 [R1+0x4808], R4 ;  /* 0x0048080401007387 */ /* 0x0003ea0000100a00 */
[C---:B------:R-:W-:Y:S08]  /*5d710*/  HMMA.1688.F32.TF32 R244, R8.reuse, R34, R244 ;  /* 0x0000002208f4723c */ /* 0x040ff000000810f4 */
[C---:B-1----:R-:W-:Y:S08]  /*5d720*/  HMMA.1688.F32.TF32 R4, R8.reuse, R50, R152 ;  /* 0x000000320804723c */ /* 0x042ff00000081098 */
[C---:B------:R-:W-:Y:S01]  /*5d730*/  HMMA.1688.F32.TF32 R184, R8.reuse, R38, R168 ;  /* 0x0000002608b8723c */ /* 0x040fe200000810a8 */
[----:B------:R-:W-:Y:S07]  /*5d740*/  STL.64 [R1+0x4820], R166 ;  /* 0x004820a601007387 */ /* 0x000fee0000100a00 */
[C---:B------:R-:W-:Y:S01]  /*5d750*/  HMMA.1688.F32.TF32 R180, R8.reuse, R42, R160 ;  /* 0x0000002a08b4723c */ /* 0x040fe200000810a0 */
[----:B------:R-:W-:Y:S04]  /*5d760*/  STL.64 [R1+0x4818], R164 ;  /* 0x004818a401007387 */ /* 0x000fe80000100a00 */
[----:B------:R-:W-:Y:S03]  /*5d770*/  STL.64 [R1+0x4838], R250 ;  /* 0x004838fa01007387 */ /* 0x000fe60000100a00 */
[----:B------:R-:W-:Y:S01]  /*5d780*/  HMMA.1688.F32.TF32 R144, R8, R46, R156 ;  /* 0x0000002e0890723c */ /* 0x000fe2000008109c */
[----:B------:R-:W-:Y:S04]  /*5d790*/  STL.64 [R1+0x4830], R248 ;  /* 0x004830f801007387 */ /* 0x000fe80000100a00 */
[----:B------:R-:W-:Y:S04]  /*5d7a0*/  STL.64 [R1+0x4848], R246 ;  /* 0x004848f601007387 */ /* 0x000fe80000100a00 */
[----:B------:R-:W-:Y:S04]  /*5d7b0*/  STL.64 [R1+0x4840], R244 ;  /* 0x004840f401007387 */ /* 0x000fe80000100a00 */
[----:B------:R-:W-:Y:S04]  /*5d7c0*/  STL [R1+0x47cc], R184 ;  /* 0x0047ccb801007387 */ /* 0x000fe80000100800 */
[----:B------:R-:W-:Y:S01]  /*5d7d0*/  STL [R1+0x47c8], R185 ;  /* 0x0047c8b901007387 */ /* 0x000fe20000100800 */
[----:B------:R-:W-:-:S03]  /*5d7e0*/  IMAD.MOV.U32 R112, RZ, RZ, R7 ;  /* 0x000000ffff707224 */ /* 0x000fc600078e0007 */
[----:B------:R-:W-:Y:S01]  /*5d7f0*/  STL [R1+0x47c4], R186 ;  /* 0x0047c4ba01007387 */ /* 0x000fe20000100800 */
[----:B------:R-:W-:-:S03]  /*5d800*/  IMAD.MOV.U32 R113, RZ, RZ, R6 ;  /* 0x000000ffff717224 */ /* 0x000fc600078e0006 */
[----:B------:R-:W-:Y:S01]  /*5d810*/  STL [R1+0x47c0], R187 ;  /* 0x0047c0bb01007387 */ /* 0x000fe20000100800 */
[----:B------:R-:W-:-:S03]  /*5d820*/  IMAD.MOV.U32 R140, RZ, RZ, R5 ;  /* 0x000000ffff8c7224 */ /* 0x000fc600078e0005 */
[----:B------:R-:W-:Y:S01]  /*5d830*/  STL [R1+0x47dc], R180 ;  /* 0x0047dcb401007387 */ /* 0x000fe20000100800 */
[----:B------:R-:W-:-:S03]  /*5d840*/  IMAD.MOV.U32 R141, RZ, RZ, R4 ;  /* 0x000000ffff8d7224 */ /* 0x000fc600078e0004 */
[----:B------:R-:W-:Y:S04]  /*5d850*/  STL [R1+0x47d8], R181 ;  /* 0x0047d8b501007387 */ /* 0x000fe80000100800 */
[----:B------:R-:W-:Y:S04]  /*5d860*/  STL [R1+0x47d4], R182 ;  /* 0x0047d4b601007387 */ /* 0x000fe80000100800 */
[----:B------:R-:W-:Y:S04]  /*5d870*/  STL [R1+0x47d0], R183 ;  /* 0x0047d0b701007387 */ /* 0x000fe80000100800 */
[----:B------:R1:W-:Y:S04]  /*5d880*/  STL.64 [R1+0xf0], R144 ;  /* 0x0000f09001007387 */ /* 0x0003e80000100a00 */
[----:B------:R3:W-:Y:S04]  /*5d890*/  STL.64 [R1+0xf8], R146 ;  /* 0x0000f89201007387 */ /* 0x0007e80000100a00 */
[----:B------:R-:W-:Y:S04]  /*5d8a0*/  STL [R1+0x4774], R112 ;  /* 0x0047747001007387 */ /* 0x000fe80000100800 */
[----:B------:R-:W-:Y:S04]  /*5d8b0*/  STL [R1+0x4770], R113 ;  /* 0x0047707101007387 */ /* 0x000fe80000100800 */
[----:B------:R-:W-:Y:S04]  /*5d8c0*/  STL [R1+0x476c], R140 ;  /* 0x00476c8c01007387 */ /* 0x000fe80000100800 */
[----:B------:R-:W-:Y:S01]  /*5d8d0*/  STL [R1+0x4768], R141 ;  /* 0x0047688d01007387 */ /* 0x000fe20000100800 */
[----:B--2---:R-:W-:Y:S03]  /*5d8e0*/  HMMA.1688.F32.TF32 R4, R8, R54, R12 ;  /* 0x000000360804723c */ /* 0x004fe6000008100c */
[----:B------:R-:W2:Y:S04]  /*5d8f0*/  LDL.LU R12, [R1+0x270] ;  /* 0x00027000010c7983 */ /* 0x000ea80000300800 */
[----:B------:R-:W2:Y:S01]  /*5d900*/  LDL.LU R13, [R1+0x274] ;  /* 0x00027400010d7983 */ /* 0x000ea20000300800 */
[----:B------:R-:W-:-:S03]  /*5d910*/  IMAD.MOV.U32 R14, RZ, RZ, R17 ;  /* 0x000000ffff0e7224 */ /* 0x000fc600078e0011 */
[----:B------:R-:W4:Y:S01]  /*5d920*/  LDL.LU R17, [R1+0x4ad4] ;  /* 0x004ad40001117983 */ /* 0x000f220000300800 */
[----:B------:R-:W-:-:S03]  /*5d930*/  IMAD.MOV.U32 R15, RZ, RZ, R16 ;  /* 0x000000ffff0f7224 */ /* 0x000fc600078e0010 */
[----:B------:R-:W2:Y:S01]  /*5d940*/  LDL.LU R16, [R1+0x4ad0] ;  /* 0x004ad00001107983 */ /* 0x000ea20000300800 */
[----:B------:R-:W-:Y:S02]  /*5d950*/  IMAD.MOV.U32 R156, RZ, RZ, R20 ;  /* 0x000000ffff9c7224 */ /* 0x000fe400078e0014 */
[----:B------:R-:W-:Y:S01]  /*5d960*/  IMAD.MOV.U32 R157, RZ, RZ, R21 ;  /* 0x000000ffff9d7224 */ /* 0x000fe200078e0015 */
[----:B------:R-:W3:Y:S01]  /*5d970*/  LDL.LU R20, [R1+0x4acc] ;  /* 0x004acc0001147983 */ /* 0x000ee20000300800 */
[----:B------:R-:W-:Y:S02]  /*5d980*/  IMAD.MOV.U32 R158, RZ, RZ, R24 ;  /* 0x000000ffff9e7224 */ /* 0x000fe400078e0018 */
[----:B------:R-:W-:Y:S01]  /*5d990*/  IMAD.MOV.U32 R159, RZ, RZ, R25 ;  /* 0x000000ffff9f7224 */ /* 0x000fe200078e0019 */
[----:B------:R-:W3:Y:S04]  /*5d9a0*/  LDL.LU R21, [R1+0x4ac8] ;  /* 0x004ac80001157983 */ /* 0x000ee80000300800 */
[----:B------:R-:W3:Y:S04]  /*5d9b0*/  LDL.LU R24, [R1+0x4ac4] ;  /* 0x004ac40001187983 */ /* 0x000ee80000300800 */
[----:B------:R-:W3:Y:S04]  /*5d9c0*/  LDL.LU R25, [R1+0x4ac0] ;  /* 0x004ac00001197983 */ /* 0x000ee80000300800 */
[----:B------:R-:W3:Y:S04]  /*5d9d0*/  LDL.LU R160, [R1+0x290] ;  /* 0x0002900001a07983 */ /* 0x000ee80000300800 */
[----:B------:R-:W3:Y:S01]  /*5d9e0*/  LDL.LU R161, [R1+0x294] ;  /* 0x0002940001a17983 */ /* 0x000ee20000300800 */
[----:B----4-:R-:W-:Y:S01]  /*5d9f0*/  IMAD.MOV.U32 R163, RZ, RZ, R17 ;  /* 0x000000ffffa37224 */ /* 0x010fe200078e0011 */
[----:B--2---:R-:W-:-:S02]  /*5da00*/  MOV R162, R16 ;  /* 0x0000001000a27202 */ /* 0x004fc40000000f00 */
[----:B------:R-:W2:Y:S04]  /*5da10*/  LDL.LU R16, [R1+0x4abc] ;  /* 0x004abc0001107983 */ /* 0x000ea80000300800 */
[----:B------:R-:W4:Y:S01]  /*5da20*/  LDL.LU R17, [R1+0x4ab8] ;  /* 0x004ab80001117983 */ /* 0x000f220000300800 */
[----:B---3--:R-:W-:Y:S02]  /*5da30*/  IMAD.MOV.U32 R171, RZ, RZ, R20 ;  /* 0x000000ffffab7224 */ /* 0x008fe400078e0014 */
[----:B------:R-:W-:Y:S02]  /*5da40*/  IMAD.MOV.U32 R170, RZ, RZ, R21 ;  /* 0x000000ffffaa7224 */ /* 0x000fe400078e0015 */
[----:B------:R-:W-:Y:S02]  /*5da50*/  IMAD.MOV.U32 R168, RZ, RZ, R24 ;  /* 0x000000ffffa87224 */ /* 0x000fe400078e0018 */
[----:B------:R-:W3:Y:S01]  /*5da60*/  LDL.LU R24, [R1+0x4ab4] ;  /* 0x004ab40001187983 */ /* 0x000ee20000300800 */
[----:B------:R-:W-:-:S03]  /*5da70*/  IMAD.MOV.U32 R169, RZ, RZ, R25 ;  /* 0x000000ffffa97224 */ /* 0x000fc600078e0019 */
[----:B------:R-:W3:Y:S04]  /*5da80*/  LDL.LU R25, [R1+0x4ab0] ;  /* 0x004ab00001197983 */ /* 0x000ee80000300800 */
[----:B------:R-:W3:Y:S04]  /*5da90*/  LDL.LU R21, [R1+0x4aac] ;  /* 0x004aac0001157983 */ /* 0x000ee80000300800 */
[----:B------:R-:W3:Y:S04]  /*5daa0*/  LDL.LU R20, [R1+0x4aa8] ;  /* 0x004aa80001147983 */ /* 0x000ee80000300800 */
[----:B------:R-:W3:Y:S04]  /*5dab0*/  LDL.LU R172, [R1+0x2b0] ;  /* 0x0002b00001ac7983 */ /* 0x000ee80000300800 */
[----:B------:R-:W3:Y:S01]  /*5dac0*/  LDL.LU R173, [R1+0x2b4] ;  /* 0x0002b40001ad7983 */ /* 0x000ee20000300800 */
[----:B--2---:R-:W-:-:S02]  /*5dad0*/  IMAD.MOV.U32 R175, RZ, RZ, R16 ;  /* 0x000000ffffaf7224 */ /* 0x004fc400078e0010 */
[----:B----4-:R-:W-:Y:S02]  /*5dae0*/  IMAD.MOV.U32 R174, RZ, RZ, R17 ;  /* 0x000000ffffae7224 */ /* 0x010fe400078e0011 */
[----:B------:R-:W2:Y:S04]  /*5daf0*/  LDL.LU R17, [R1+0x4aa4] ;  /* 0x004aa40001117983 */ /* 0x000ea80000300800 */
        /* <DEDUP_REMOVED lines=63> */
[----:B------:R-:W-:Y:S01]  /*5def0*/  IMAD.MOV.U32 R125, RZ, RZ, R4 ;  /* 0x000000ffff7d7224 */ /* 0x000fe200078e0004 */
[----:B------:R-:W-:Y:S01]  /*5df00*/  MOV R124, R5 ;  /* 0x00000005007c7202 */ /* 0x000fe20000000f00 */
[----:B------:R-:W-:-:S02]  /*5df10*/  IMAD.MOV.U32 R128, RZ, RZ, R6 ;  /* 0x000000ffff807224 */ /* 0x000fc400078e0006 */
[----:B------:R-:W-:Y:S02]  /*5df20*/  IMAD.MOV.U32 R129, RZ, RZ, R7 ;  /* 0x000000ffff817224 */ /* 0x000fe400078e0007 */
[----:B---3--:R-:W-:Y:S02]  /*5df30*/  IMAD.MOV.U32 R176, RZ, RZ, R20 ;  /* 0x000000ffffb07224 */ /* 0x008fe400078e0014 */
[----:B------:R-:W-:Y:S02]  /*5df40*/  IMAD.MOV.U32 R177, RZ, RZ, R21 ;  /* 0x000000ffffb17224 */ /* 0x000fe400078e0015 */
[----:B------:R-:W-:Y:S02]  /*5df50*/  IMAD.MOV.U32 R178, RZ, RZ, R25 ;  /* 0x000000ffffb27224 */ /* 0x000fe400078e0019 */
[----:B------:R-:W-:Y:S01]  /*5df60*/  IMAD.MOV.U32 R179, RZ, RZ, R24 ;  /* 0x000000ffffb37224 */ /* 0x000fe200078e0018 */
[----:B--2---:R-:W-:Y:S01]  /*5df70*/  MOV R191, R17 ;  /* 0x0000001100bf7202 */ /* 0x004fe20000000f00 */
[----:B----4-:R-:W-:-:S02]  /*5df80*/  IMAD.MOV.U32 R190, RZ, RZ, R16 ;  /* 0x000000ffffbe7224 */ /* 0x010fc400078e0010 */
[----:B------:R-:W2:Y:S04]  /*5df90*/  LDL.LU R16, [R1+0x4a9c] ;  /* 0x004a9c0001107983 */ /* 0x000ea80000300800 */
[----:B------:R-:W3:Y:S04]  /*5dfa0*/  LDL.LU R17, [R1+0x4a98] ;  /* 0x004a980001117983 */ /* 0x000ee80000300800 */
[----:B------:R-:W4:Y:S04]  /*5dfb0*/  LDL.LU R20, [R1+0x4a94] ;  /* 0x004a940001147983 */ /* 0x000f280000300800 */
[----:B------:R-:W2:Y:S04]  /*5dfc0*/  LDL.LU R21, [R1+0x4a90] ;  /* 0x004a900001157983 */ /* 0x000ea80000300800 */
[----:B------:R-:W2:Y:S04]  /*5dfd0*/  LDL.LU R25, [R1+0x4a8c] ;  /* 0x004a8c0001197983 */ /* 0x000ea80000300800 */
[----:B------:R-:W2:Y:S04]  /*5dfe0*/  LDL.LU R24, [R1+0x4a88] ;  /* 0x004a880001187983 */ /* 0x000ea80000300800 */
[----:B------:R-:W-:Y:S04]  /*5dff0*/  STL [R1+0x4784], R129 ;  /* 0x0047848101007387 */ /* 0x000fe80000100800 */
[----:B------:R-:W-:Y:S04]  /*5e000*/  STL [R1+0x4780], R128 ;  /* 0x0047808001007387 */ /* 0x000fe80000100800 */
[----:B------:R-:W-:Y:S04]  /*5e010*/  STL [R1+0x477c], R124 ;  /* 0x00477c7c01007387 */ /* 0x000fe80000100800 */
[----:B------:R-:W-:Y:S01]  /*5e020*/  STL [R1+0x4778], R125 ;  /* 0x0047787d01007387 */ /* 0x000fe20000100800 */
[C---:B------:R-:W-:Y:S11]  /*5e030*/  HMMA.1688.F32.TF32 R4, R8.reuse, R58, R144 ;  /* 0x0000003a0804723c */ /* 0x040ff60000081090 */
[----:B------:R-:W-:Y:S11]  /*5e040*/  @!UPT UIADD3 URZ, URZ, URZ, URZ ;  /* 0x0000003f3f3ff290 */ /* 0x000ff6000fffe03f */
[----:B------:R-:W-:Y:S02]  /*5e050*/  @!UPT UIADD3 URZ, URZ, URZ, URZ ;  /* 0x0000003f3f3ff290 */ /* 0x000fe4000fffe03f */
[----:B------:R-:W-:Y:S02]  /*5e060*/  IMAD.MOV.U32 R104, RZ, RZ, R4 ;  /* 0x000000ffff687224 */ /* 0x000fe400078e0004 */
[----:B------:R-:W-:Y:S02]  /*5e070*/  IMAD.MOV.U32 R105, RZ, RZ, R5 ;  /* 0x000000ffff697224 */ /* 0x000fe400078e0005 */
[----:B------:R-:W-:Y:S01]  /*5e080*/  IMAD.MOV.U32 R108, RZ, RZ, R6 ;  /* 0x000000ffff6c7224 */ /* 0x000fe200078e0006 */
[----:B------:R-:W-:Y:S01]  /*5e090*/  HMMA.1688.F32.TF32 R164, R8, R62, R240 ;  /* 0x0000003e08a4723c */ /* 0x000fe200000810f0 */
[----:B------:R-:W-:-:S07]  /*5e0a0*/  IMAD.MOV.U32 R109, RZ, RZ, R7 ;  /* 0x000000ffff6d7224 */ /* 0x000fce00078e0007 */
[C---:B------:R-:W-:Y:S08]  /*5e0b0*/  HMMA.1688.F32.TF32 R4, R8.reuse, R70, R232 ;  /* 0x000000460804723c */ /* 0x040ff000000810e8 */
[C---:B------:R-:W-:Y:S01]  /*5e0c0*/  HMMA.1688.F32.TF32 R144, R8.reuse, R66, R236 ;  /* 0x000000420890723c */ /* 0x040fe200000810ec */
[----:B------:R-:W-:Y:S04]  /*5e0d0*/  STL [R1+0x4794], R109 ;  /* 0x0047946d01007387 */ /* 0x000fe80000100800 */
[----:B------:R-:W-:Y:S04]  /*5e0e0*/  STL [R1+0x4790], R108 ;  /* 0x0047906c01007387 */ /* 0x000fe80000100800 */
[----:B------:R-:W-:Y:S04]  /*5e0f0*/  STL [R1+0x478c], R105 ;  /* 0x00478c6901007387 */ /* 0x000fe80000100800 */
[----:B------:R-:W-:Y:S04]  /*5e100*/  STL [R1+0x4788], R104 ;  /* 0x0047886801007387 */ /* 0x000fe80000100800 */
[----:B------:R-:W-:Y:S04]  /*5e110*/  STL.64 [R1+0x11c0], R164 ;  /* 0x0011c0a401007387 */ /* 0x000fe80000100a00 */
[----:B------:R1:W-:Y:S04]  /*5e120*/  STL.64 [R1+0x11c8], R166 ;  /* 0x0011c8a601007387 */ /* 0x0003e80000100a00 */
[----:B------:R-:W-:Y:S04]  /*5e130*/  STL.64 [R1+0x11d0], R144 ;  /* 0x0011d09001007387 */ /* 0x000fe80000100a00 */
[----:B------:R1:W-:Y:S02]  /*5e140*/  STL.64 [R1+0x11d8], R146 ;  /* 0x0011d89201007387 */ /* 0x0003e40000100a00 */
[C---:B-1----:R-:W-:Y:S02]  /*5e150*/  HMMA.1688.F32.TF32 R164, R8.reuse, R74, R228 ;  /* 0x0000004a08a4723c */ /* 0x042fe400000810e4 */
[----:B------:R-:W-:Y:S04]  /*5e160*/  STL.64 [R1+0x1250], R4 ;  /* 0x0012500401007387 */ /* 0x000fe80000100a00 */
[----:B------:R1:W-:Y:S02]  /*5e170*/  STL.64 [R1+0x1258], R6 ;  /* 0x0012580601007387 */ /* 0x0003e40000100a00 */
[C---:B------:R-:W-:Y:S08]  /*5e180*/  HMMA.1688.F32.TF32 R144, R8.reuse, R78, R224 ;  /* 0x0000004e0890723c */ /* 0x040ff000000810e0 */
[C---:B-1----:R-:W-:Y:S07]  /*5e190*/  HMMA.1688.F32.TF32 R4, R8.reuse, R82, R220 ;  /* 0x000000520804723c */ /* 0x042fee00000810dc */
        /* <DEDUP_REMOVED lines=29> */
[----:B------:R-:W2:Y:S04]  /*5e370*/  LDL.LU R152, [R1+0x14d0] ;  /* 0x0014d00001987983 */ /* 0x000ea80000300800 */
[----:B------:R-:W-:Y:S04]  /*5e380*/  STL.64 [R1+0x12c0], R144 ;  /* 0x0012c09001007387 */ /* 0x000fe80000100a00 */
[----:B------:R1:W-:Y:S04]  /*5e390*/  STL.64 [R1+0x12c8], R146 ;  /* 0x0012c89201007387 */ /* 0x0003e80000100a00 */
[----:B------:R-:W-:Y:S04]  /*5e3a0*/  STL.64 [R1+0x12b0], R4 ;  /* 0x0012b00401007387 */ /* 0x000fe80000100a00 */
[----:B------:R1:W-:Y:S04]  /*5e3b0*/  STL.64 [R1+0x12b8], R6 ;  /* 0x0012b80601007387 */ /* 0x0003e80000100a00 */
[----:B------:R-:W2:Y:S04]  /*5e3c0*/  LDL.LU R153, [R1+0x14d4] ;  /* 0x0014d40001997983 */ /* 0x000ea80000300800 */
[----:B------:R-:W2:Y:S04]  /*5e3d0*/  LDL.LU R154, [R1+0x14d8] ;  /* 0x0014d800019a7983 */ /* 0x000ea80000300800 */
[----:B------:R-:W2:Y:S01]  /*5e3e0*/  LDL.LU R155, [R1+0x14dc] ;  /* 0x0014dc00019b7983 */ /* 0x000ea20000300800 */
[C---:B-1----:R-:W-:Y:S08]  /*5e3f0*/  HMMA.1688.F32.TF32 R164, R8.reuse, R122, R176 ;  /* 0x0000007a08a4723c */ /* 0x042ff000000810b0 */
[C---:B------:R-:W-:Y:S08]  /*5e400*/  HMMA.1688.F32.TF32 R144, R8.reuse, R126, R172 ;  /* 0x0000007e0890723c */ /* 0x040ff000000810ac */
[C---:B------:R-:W-:Y:S07]  /*5e410*/  HMMA.1688.F32.TF32 R4, R8.reuse, R130, R168 ;  /* 0x000000820804723c */ /* 0x040fee00000810a8 */
[----:B------:R-:W-:Y:S01]  /*5e420*/  STL.64 [R1+0x12a0], R164 ;  /* 0x0012a0a401007387 */ /* 0x000fe20000100a00 */
[C---:B------:R-:W-:Y:S03]  /*5e430*/  HMMA.1688.F32.TF32 R160, R8.reuse, R134, R160 ;  /* 0x0000008608a0723c */ /* 0x040fe600000810a0 */
[----:B------:R-:W-:Y:S04]  /*5e440*/  STL.64 [R1+0x12a8], R166 ;  /* 0x0012a8a601007387 */ /* 0x000fe80000100a00 */
[----:B------:R-:W-:Y:S04]  /*5e450*/  STL.64 [R1+0x1290], R144 ;  /* 0x0012909001007387 */ /* 0x000fe80000100a00 */
[----:B------:R1:W-:Y:S04]  /*5e460*/  STL.64 [R1+0x1298], R146 ;  /* 0x0012989201007387 */ /* 0x0003e80000100a00 */
[----:B------:R-:W-:Y:S04]  /*5e470*/  STL.64 [R1+0x1280], R4 ;  /* 0x0012800401007387 */ /* 0x000fe80000100a00 */
[----:B------:R3:W-:Y:S01]  /*5e480*/  STL.64 [R1+0x1288], R6 ;  /* 0x0012880601007387 */ /* 0x0007e20000100a00 */
[C---:B-1----:R-:W-:Y:S08]  /*5e490*/  HMMA.1688.F32.TF32 R144, R8.reuse, R138, R156 ;  /* 0x0000008a0890723c */ /* 0x042ff0000008109c */
[----:B---3--:R-:W-:Y:S01]  /*5e4a0*/  HMMA.1688.F32.TF32 R4, R8, R142, R12 ;  /* 0x0000008e0804723c */ /* 0x008fe2000008100c */
[----:B------:R1:W-:Y:S04]  /*5e4b0*/  STL.64 [R1+0x1270], R160 ;  /* 0x001270a001007387 */ /* 0x0003e80000100a00 */
[----:B------:R3:W-:Y:S04]  /*5e4c0*/  STL.64 [R1+0x1278], R162 ;  /* 0x001278a201007387 */ /* 0x0007e80000100a00 */
[----:B------:R-:W4:Y:S04]  /*5e4d0*/  LDL.LU R192, [R1+0xcf0] ;  /* 0x000cf00001c07983 */ /* 0x000f280000300800 */
[----:B------:R-:W-:Y:S04]  /*5e4e0*/  LDS R8, [R69+0x41080] ;  /* 0x0410800045087984 */ /* 0x000fe80000000800 */
[----:B------:R-:W-:Y:S04]  /*5e4f0*/  STL.64 [R1+0x1260], R144 ;  /* 0x0012609001007387 */ /* 0x000fe80000100a00 */
[----:B------:R-:W-:Y:S04]  /*5e500*/  STL.64 [R1+0x1268], R146 ;  /* 0x0012689201007387 */ /* 0x000fe80000100a00 */
        /* <DEDUP_REMOVED lines=23> */
[----:B---3--:R-:W3:Y:S04]  /*5e680*/  LDL.LU R162, [R1+0x768] ;  /* 0x0007680001a27983 */ /* 0x008ee80000300800 */
[----:B------:R-:W3:Y:S04]  /*5e690*/  LDL.LU R163, [R1+0x76c] ;  /* 0x00076c0001a37983 */ /* 0x000ee80000300800 */
[----:B------:R-:W3:Y:S04]  /*5e6a0*/  LDL.LU R156, [R1+0x6f0] ;  /* 0x0006f000019c7983 */ /* 0x000ee80000300800 */
[----:B------:R-:W3:Y:S04]  /*5e6b0*/  LDL.LU R157, [R1+0x6f4] ;  /* 0x0006f400019d7983 */ /* 0x000ee80000300800 */
[----:B------:R-:W3:Y:S04]  /*5e6c0*/  LDL.LU R158, [R1+0x6f8] ;  /* 0x0006f800019e7983 */ /* 0x000ee80000300800 */
[----:B------:R-:W3:Y:S04]  /*5e6d0*/  LDL.LU R159, [R1+0x6fc] ;  /* 0x0006fc00019f7983 */ /* 0x000ee80000300800 */
[----:B------:R-:W-:Y:S04]  /*5e6e0*/  LDS R10, [R69+0x41880] ;  /* 0x04188000450a7984 */ /* 0x000fe80000000800 */
[----:B------:R-:W-:Y:S04]  /*5e6f0*/  LDS R9, [R61+0x41080] ;  /* 0x041080003d097984 */ /* 0x000fe80000000800 */
[----:B------:R-:W1:Y:S01]  /*5e700*/  LDS R11, [R61+0x41880] ;  /* 0x041880003d0b7984 */ /* 0x000e620000000800 */
[C---:B--2---:R-:W-:Y:S03]  /*5e710*/  HMMA.1688.F32.TF32 R176, R148.reuse, R18, R152 ;  /* 0x0000001294b0723c */ /* 0x044fe60000081098 */
[----:B------:R-:W2:Y:S04]  /*5e720*/  LDL.LU R152, [R1+0x670] ;  /* 0x0006700001987983 */ /* 0x000ea80000300800 */
[----:B------:R-:W2:Y:S04]  /*5e730*/  LDL.LU R153, [R1+0x674] ;  /* 0x0006740001997983 */ /* 0x000ea80000300800 */
[----:B------:R-:W2:Y:S04]  /*5e740*/  LDL.LU R154, [R1+0x678] ;  /* 0x00067800019a7983 */ /* 0x000ea80000300800 */
[----:B------:R-:W2:Y:S08]  /*5e750*/  LDL.LU R155, [R1+0x67c] ;  /* 0x00067c00019b7983 */ /* 0x000eb00000300800 */
[----:B------:R-:W-:Y:S04]  /*5e760*/  STL.64 [R1+0x4858], R178 ;  /* 0x004858b201007387 */ /* 0x000fe80000100a00 */
[----:B------:R1:W-:Y:S01]  /*5e770*/  STL.64 [R1+0x4850], R176 ;  /* 0x004850b001007387 */ /* 0x0003e20000100a00 */
[C---:B----4-:R-:W-:Y:S08]  /*5e780*/  HMMA.1688.F32.TF32 R236, R148.reuse, R30, R192 ;  /* 0x0000001e94ec723c */ /* 0x050ff000000810c0 */
[C---:B------:R-:W-:Y:S08]  /*5e790*/  HMMA.1688.F32.TF32 R12, R148.reuse, R22, R12 ;  /* 0x00000016940c723c */ /* 0x040ff0000008100c */
[C---:B------:R-:W-:Y:S08]  /*5e7a0*/  HMMA.1688.F32.TF32 R172, R148.reuse, R26, R172 ;  /* 0x0000001a94ac723c */ /* 0x040ff000000810ac */
[C---:B------:R-:W-:Y:S07]  /*5e7b0*/  HMMA.1688.F32.TF32 R232, R148.reuse, R34, R188 ;  /* 0x0000002294e8723c */ /* 0x040fee00000810bc */
[----:B------:R-:W-:Y:S01]  /*5e7c0*/  STL.64 [R1+0x4868], R14 ;  /* 0x0048680e01007387 */ /* 0x000fe20000100a00 */
[C---:B------:R-:W-:Y:S03]  /*5e7d0*/  HMMA.1688.F32.TF32 R228, R148.reuse, R38, R168 ;  /* 0x0000002694e4723c */ /* 0x040fe600000810a8 */
[----:B------:R4:W-:Y:S05]  /*5e7e0*/  STL.64 [R1+0x4860], R12 ;  /* 0x0048600c01007387 */ /* 0x0009ea0000100a00 */
[C---:B---3--:R-:W-:Y:S08]  /*5e7f0*/  HMMA.1688.F32.TF32 R224, R148.reuse, R42, R160 ;  /* 0x0000002a94e0723c */ /* 0x048ff000000810a0 */
[C---:B------:R-:W-:Y:S01]  /*5e800*/  HMMA.1688.F32.TF32 R4, R148.reuse, R46, R156 ;  /* 0x0000002e9404723c */ /* 0x040fe2000008109c */
[----:B------:R-:W-:Y:S04]  /*5e810*/  STL.64 [R1+0x4878], R174 ;  /* 0x004878ae01007387 */ /* 0x000fe80000100a00 */
[----:B------:R-:W-:Y:S04]  /*5e820*/  STL.64 [R1+0x4870], R172 ;  /* 0x004870ac01007387 */ /* 0x000fe80000100a00 */
[----:B------:R-:W-:Y:S04]  /*5e830*/  STL.64 [R1+0x4888], R238 ;  /* 0x004888ee01007387 */ /* 0x000fe80000100a00 */
[----:B------:R-:W-:Y:S04]  /*5e840*/  STL.64 [R1+0x4880], R236 ;  /* 0x004880ec01007387 */ /* 0x000fe80000100a00 */
[----:B------:R-:W-:Y:S04]  /*5e850*/  STL.64 [R1+0x4898], R234 ;  /* 0x004898ea01007387 */ /* 0x000fe80000100a00 */
[----:B------:R-:W-:Y:S03]  /*5e860*/  STL.64 [R1+0x4890], R232 ;  /* 0x004890e801007387 */ /* 0x000fe60000100a00 */
[----:B------:R-:W-:Y:S01]  /*5e870*/  IMAD.MOV.U32 R186, RZ, RZ, R6 ;  /* 0x000000ffffba7224 */ /* 0x000fe200078e0006 */
[----:B------:R-:W-:Y:S01]  /*5e880*/  STL.64 [R1+0x48a8], R230 ;  /* 0x0048a8e601007387 */ /* 0x000fe20000100a00 */
[----:B------:R-:W-:Y:S01]  /*5e890*/  IMAD.MOV.U32 R187, RZ, RZ, R7 ;  /* 0x000000ffffbb7224 */ /* 0x000fe200078e0007 */
[----:B------:R-:W-:Y:S01]  /*5e8a0*/  MOV R184, R4 ;  /* 0x0000000400b87202 */ /* 0x000fe20000000f00 */
[----:B------:R-:W-:Y:S01]  /*5e8b0*/  IMAD.MOV.U32 R185, RZ, RZ, R5 ;  /* 0x000000ffffb97224 */ /* 0x000fe200078e0005 */
[----:B------:R-:W-:Y:S04]  /*5e8c0*/  STL.64 [R1+0x48a0], R228 ;  /* 0x0048a0e401007387 */ /* 0x000fe80000100a00 */
[----:B------:R-:W-:Y:S04]  /*5e8d0*/  STL [R1+0x47ec], R224 ;  /* 0x0047ece001007387 */ /* 0x000fe80000100800 */
[----:B------:R-:W-:Y:S04]  /*5e8e0*/  STL [R1+0x47e8], R225 ;  /* 0x0047e8e101007387 */ /* 0x000fe80000100800 */
[----:B------:R-:W-:Y:S04]  /*5e8f0*/  STL [R1+0x47e4], R226 ;  /* 0x0047e4e201007387 */ /* 0x000fe80000100800 */
[----:B------:R-:W-:Y:S04]  /*5e900*/  STL [R1+0x47e0], R227 ;  /* 0x0047e0e301007387 */ /* 0x000fe80000100800 */
[----:B------:R-:W-:Y:S04]  /*5e910*/  STL.64 [R1+0x48b8], R186 ;  /* 0x0048b8ba01007387 */ /* 0x000fe80000100a00 */
[----:B------:R-:W-:Y:S04]  /*5e920*/  STL.64 [R1+0x48b0], R184 ;  /* 0x0048b0b801007387 */ /* 0x000fe80000100a00 */
        /* <DEDUP_REMOVED lines=48> */
[----:B--2---:R-:W-:Y:S03]  /*5ec30*/  HMMA.1688.F32.TF32 R4, R148, R50, R152 ;  /* 0x000000329404723c */ /* 0x004fe60000081098 */
[----:B------:R-:W2:Y:S04]  /*5ec40*/  LDL.LU R248, [R1+0x4a0] ;  /* 0x0004a00001f87983 */ /* 0x000ea80000300800 */
[----:B------:R-:W2:Y:S04]  /*5ec50*/  LDL.LU R249, [R1+0x4a4] ;  /* 0x0004a40001f97983 */ /* 0x000ea80000300800 */
[----:B------:R-:W2:Y:S04]  /*5ec60*/  LDL.LU R250, [R1+0x4a8] ;  /* 0x0004a80001fa7983 */ /* 0x000ea80000300800 */
[----:B------:R-:W2:Y:S04]  /*5ec70*/  LDL.LU R251, [R1+0x4ac] ;  /* 0x0004ac0001fb7983 */ /* 0x000ea80000300800 */
        /* <DEDUP_REMOVED lines=8> */
[----:B-1----:R-:W2:Y:S04]  /*5ed00*/  LDL.LU R176, [R1+0x560] ;  /* 0x0005600001b07983 */ /* 0x002ea80000300800 */
[----:B------:R-:W2:Y:S04]  /*5ed10*/  LDL.LU R177, [R1+0x564] ;  /* 0x0005640001b17983 */ /* 0x000ea80000300800 */
[----:B------:R-:W2:Y:S04]  /*5ed20*/  LDL.LU R178, [R1+0x568] ;  /* 0x0005680001b27983 */ /* 0x000ea80000300800 */
[----:B------:R-:W2:Y:S04]  /*5ed30*/  LDL.LU R179, [R1+0x56c] ;  /* 0x00056c0001b37983 */ /* 0x000ea80000300800 */
[----:B------:R-:W3:Y:S04]  /*5ed40*/  LDL.LU R180, [R1+0x4c0] ;  /* 0x0004c00001b47983 */ /* 0x000ee80000300800 */
[----:B------:R-:W3:Y:S04]  /*5ed50*/  LDL.LU R181, [R1+0x4c4] ;  /* 0x0004c40001b57983 */ /* 0x000ee80000300800 */
[----:B------:R-:W3:Y:S04]  /*5ed60*/  LDL.LU R182, [R1+0x4c8] ;  /* 0x0004c80001b67983 */ /* 0x000ee80000300800 */
[----:B------:R-:W3:Y:S01]  /*5ed70*/  LDL.LU R183, [R1+0x4cc] ;  /* 0x0004cc0001b77983 */ /* 0x000ee20000300800 */
[----:B------:R-:W-:-:S02]  /*5ed80*/  IMAD.MOV.U32 R140, RZ, RZ, R4 ;  /* 0x000000ffff8c7224 */ /* 0x000fc400078e0004 */
        /* <DEDUP_REMOVED lines=19> */
[----:B------:R-:W-:Y:S04]  /*5eec0*/  STL [R1+0x47a4], R116 ;  /* 0x0047a47401007387 */ /* 0x000fe80000100800 */
[----:B------:R-:W-:Y:S04]  /*5eed0*/  STL [R1+0x47a0], R117 ;  /* 0x0047a07501007387 */ /* 0x000fe80000100800 */
[----:B------:R-:W-:Y:S04]  /*5eee0*/  STL [R1+0x479c], R141 ;  /* 0x00479c8d01007387 */ /* 0x000fe80000100800 */
[----:B------:R-:W-:Y:S01]  /*5eef0*/  STL [R1+0x4798], R140 ;  /* 0x0047988c01007387 */ /* 0x000fe20000100800 */
[C---:B----4-:R-:W-:Y:S11]  /*5ef00*/  HMMA.1688.F32.TF32 R12, R148.reuse, R54, R152 ;  /* 0x00000036940c723c */ /* 0x050ff60000081098 */
[----:B------:R-:W-:Y:S11]  /*5ef10*/  @!UPT UIADD3 URZ, URZ, URZ, URZ ;  /* 0x0000003f3f3ff290 */ /* 0x000ff6000fffe03f */
[----:B------:R-:W-:Y:S01]  /*5ef20*/  @!UPT UIADD3 URZ, URZ, URZ, URZ ;  /* 0x0000003f3f3ff290 */ /* 0x000fe2000fffe03f */
[----:B------:R2:W-:Y:S01]  /*5ef30*/  STL.64 [R1+0x90], R12 ;  /* 0x0000900c01007387 */ /* 0x0005e20000100a00 */
[----:B------:R-:W-:Y:S01]  /*5ef40*/  IMAD.MOV.U32 R109, RZ, RZ, R14 ;  /* 0x000000ffff6d7224 */ /* 0x000fe200078e000e */
[----:B------:R-:W-:Y:S02]  /*5ef50*/  MOV R108, R15 ;  /* 0x0000000f006c7202 */ /* 0x000fe40000000f00 */
[----:B------:R-:W4:Y:S04]  /*5ef60*/  LDL.LU R152, [R1+0x6e0] ;  /* 0x0006e00001987983 */ /* 0x000f280000300800 */
[----:B------:R-:W4:Y:S01]  /*5ef70*/  LDL.LU R153, [R1+0x6e4] ;  /* 0x0006e40001997983 */ /* 0x000f220000300800 */
[C---:B--2---:R-:W-:Y:S03]  /*5ef80*/  HMMA.1688.F32.TF32 R12, R148.reuse, R58, R176 ;  /* 0x0000003a940c723c */ /* 0x044fe600000810b0 */
[----:B------:R-:W4:Y:S04]  /*5ef90*/  LDL.LU R154, [R1+0x6e8] ;  /* 0x0006e800019a7983 */ /* 0x000f280000300800 */
[----:B------:R-:W4:Y:S04]  /*5efa0*/  LDL.LU R155, [R1+0x6ec] ;  /* 0x0006ec00019b7983 */ /* 0x000f280000300800 */
[----:B------:R-:W-:Y:S01]  /*5efb0*/  STL [R1+0x47ac], R108 ;  /* 0x0047ac6c01007387 */ /* 0x000fe20000100800 */
[C---:B------:R-:W-:Y:S03]  /*5efc0*/  HMMA.1688.F32.TF32 R176, R148.reuse, R66, R244 ;  /* 0x0000004294b0723c */ /* 0x040fe600000810f4 */
[----:B------:R-:W-:Y:S05]  /*5efd0*/  STL [R1+0x47a8], R109 ;  /* 0x0047a86d01007387 */ /* 0x000fea0000100800 */
[C---:B---3--:R-:W-:Y:S03]  /*5efe0*/  HMMA.1688.F32.TF32 R172, R148.reuse, R62, R180 ;  /* 0x0000003e94ac723c */ /* 0x048fe600000810b4 */
[----:B------:R-:W-:Y:S04]  /*5eff0*/  STL.64 [R1+0x80], R12 ;  /* 0x0000800c01007387 */ /* 0x000fe80000100a00 */
[----:B------:R1:W-:Y:S02]  /*5f000*/  STL.64 [R1+0x88], R14 ;  /* 0x0000880e01007387 */ /* 0x0003e40000100a00 */
[C---:B-1----:R-:W-:Y:S11]  /*5f010*/  HMMA.1688.F32.TF32 R12, R148.reuse, R70, R248 ;  /* 0x00000046940c723c */ /* 0x042ff600000810f8 */
[----:B------:R-:W-:Y:S03]  /*5f020*/  @!UPT UIADD3 URZ, URZ, URZ, URZ ;  /* 0x0000003f3f3ff290 */ /* 0x000fe6000fffe03f */
[----:B------:R-:W-:Y:S04]  /*5f030*/  STL.64 [R1+0x1b0], R172 ;  /* 0x0001b0ac01007387 */ /* 0x000fe80000100a00 */
[----:B------:R1:W-:Y:S04]  /*5f040*/  STL.64 [R1+0x1b8], R174 ;  /* 0x0001b8ae01007387 */ /* 0x0003e80000100a00 */
[----:B------:R-:W-:Y:S04]  /*5f050*/  STL.64 [R1+0x1a0], R176 ;  /* 0x0001a0b001007387 */ /* 0x000fe80000100a00 */
[----:B------:R-:W-:Y:S01]  /*5f060*/  STL.64 [R1+0x1a8], R178 ;  /* 0x0001a8b201007387 */ /* 0x000fe20000100a00 */
[C---:B-1----:R-:W-:Y:S03]  /*5f070*/  HMMA.1688.F32.TF32 R172, R148.reuse, R74, R164 ;  /* 0x0000004a94ac723c */ /* 0x042fe600000810a4 */
[----:B------:R-:W-:Y:S05]  /*5f080*/  STL.64 [R1+0x190], R12 ;  /* 0x0001900c01007387 */ /* 0x000fea0000100a00 */
[C---:B------:R-:W-:Y:S01]  /*5f090*/  HMMA.1688.F32.TF32 R164, R148.reuse, R78, R4 ;  /* 0x0000004e94a4723c */ /* 0x040fe20000081004 */
[----:B------:R1:W-:Y:S07]  /*5f0a0*/  STL.64 [R1+0x198], R14 ;  /* 0x0001980e01007387 */ /* 0x0003ee0000100a00 */
[C---:B------:R-:W-:Y:S01]  /*5f0b0*/  HMMA.1688.F32.TF32 R4, R148.reuse, R86, R240 ;  /* 0x000000569404723c */ /* 0x040fe200000810f0 */
[----:B------:R-:W-:Y:S04]  /*5f0c0*/  LDS R240, [R69+0x41100] ;  /* 0x0411000045f07984 */ /* 0x000fe80000000800 */
[----:B------:R-:W-:Y:S03]  /*5f0d0*/  LDS R242, [R69+0x41900] ;  /* 0x0419000045f27984 */ /* 0x000fe60000000800 */
[C---:B-1----:R-:W-:Y:S01]  /*5f0e0*/  HMMA.1688.F32.TF32 R12, R148.reuse, R82, R144 ;  /* 0x00000052940c723c */ /* 0x042fe20000081090 */
[----:B------:R-:W-:Y:S04]  /*5f0f0*/  STL.64 [R1+0x1c0], R172 ;  /* 0x0001c0ac01007387 */ /* 0x000fe80000100a00 */
[----:B------:R-:W-:Y:S03]  /*5f100*/  STL.64 [R1+0x1c8], R174 ;  /* 0x0001c8ae01007387 */ /* 0x000fe60000100a00 */
[C---:B------:R-:W-:Y:S01]  /*5f110*/  HMMA.1688.F32.TF32 R144, R148.reuse, R90, R220 ;  /* 0x0000005a9490723c */ /* 0x040fe200000810dc */
[----:B------:R-:W-:Y:S04]  /*5f120*/  STL.64 [R1+0x1d0], R164 ;  /* 0x0001d0a401007387 */ /* 0x000fe80000100a00 */
[----:B------:R-:W-:Y:S04]  /*5f130*/  STL.64 [R1+0x1d8], R166 ;  /* 0x0001d8a601007387 */ /* 0x000fe80000100a00 */
[----:B------:R-:W-:Y:S04]  /*5f140*/  LDS R241, [R61+0x41100] ;  /* 0x041100003df17984 */ /* 0x000fe80000000800 */
[----:B------:R-:W1:Y:S04]  /*5f150*/  LDS R243, [R61+0x41900] ;  /* 0x041900003df37984 */ /* 0x000e680000000800 */
[----:B------:R-:W-:Y:S04]  /*5f160*/  STL.64 [R1+0x1e0], R12 ;  /* 0x0001e00c01007387 */ /* 0x000fe80000100a00 */
[----:B------:R2:W-:Y:S04]  /*5f170*/  STL.64 [R1+0x1e8], R14 ;  /* 0x0001e80e01007387 */ /* 0x0005e80000100a00 */
[----:B------:R-:W-:Y:S04]  /*5f180*/  STL.64 [R1+0x1f0], R4 ;  /* 0x0001f00401007387 */ /* 0x000fe80000100a00 */
[----:B------:R3:W-:Y:S01]  /*5f190*/  STL.64 [R1+0x1f8], R6 ;  /* 0x0001f80601007387 */ /* 0x0007e20000100a00 */
[C---:B--2---:R-:W-:Y:S08]  /*5f1a0*/  HMMA.1688.F32.TF32 R12, R148.reuse, R94, R216 ;  /* 0x0000005e940c723c */ /* 0x044ff000000810d8 */
[C---:B---3--:R-:W-:Y:S01]  /*5f1b0*/  HMMA.1688.F32.TF32 R4, R148.reuse, R98, R212 ;  /* 0x000000629404723c */ /* 0x048fe200000810d4 */
[----:B------:R-:W-:Y:S04]  /*5f1c0*/  STL.64 [R1+0x200], R144 ;  /* 0x0002009001007387 */ /* 0x000fe80000100a00 */
[----:B------:R2:W-:Y:S10]  /*5f1d0*/  STL.64 [R1+0x208], R146 ;  /* 0x0002089201007387 */ /* 0x0005f40000100a00 */
[----:B------:R-:W-:Y:S01]  /*5f1e0*/  STL.64 [R1+0x210], R12 ;  /* 0x0002100c01007387 */ /* 0x000fe20000100a00 */
[C---:B--2---:R-:W-:Y:S03]  /*5f1f0*/  HMMA.1688.F32.TF32 R144, R148.reuse, R102, R208 ;  /* 0x000000669490723c */ /* 0x044fe600000810d0 */
[----:B------:R2:W-:Y:S04]  /*5f200*/  STL.64 [R1+0x218], R14 ;  /* 0x0002180e01007387 */ /* 0x0005e80000100a00 */
[----:B------:R-:W-:Y:S04]  /*5f210*/  STL.64 [R1+0x220], R4 ;  /* 0x0002200401007387 */ /* 0x000fe80000100a00 */
[----:B------:R3:W-:Y:S01]  /*5f220*/  STL.64 [R1+0x228], R6 ;  /* 0x0002280601007387 */ /* 0x0007e20000100a00 */
[C---:B--2---:R-:W-:Y:S08]  /*5f230*/  HMMA.1688.F32.TF32 R12, R148.reuse, R106, R204 ;  /* 0x0000006a940c723c */ /* 0x044ff000000810cc */
[C---:B---3--:R-:W-:Y:S03]  /*5f240*/  HMMA.1688.F32.TF32 R4, R148.reuse, R110, R200 ;  /* 0x0000006e9404723c */ /* 0x048fe600000810c8 */
[----:B------:R-:W-:Y:S04]  /*5f250*/  STL.64 [R1+0x540], R144 ;  /* 0x0005409001007387 */ /* 0x000fe80000100a00 */
[----:B------:R2:W-:Y:S08]  /*5f260*/  STL.64 [R1+0x548], R146 ;  /* 0x0005489201007387 */ /* 0x0005f00000100a00 */
        /* <DEDUP_REMOVED lines=17> */
[----:B------:R-:W-:Y:S04]  /*5f380*/  STL.64 [R1+0x5a8], R146 ;  /* 0x0005a89201007387 */ /* 0x000fe80000100a00 */
[----:B------:R-:W2:Y:S04]  /*5f390*/  LDL.LU R168, [R1+0x6d0] ;  /* 0x0006d00001a87983 */ /* 0x000ea80000300800 */
[----:B------:R-:W-:Y:S04]  /*5f3a0*/  STL.64 [R1+0x5b0], R12 ;  /* 0x0005b00c01007387 */ /* 0x000fe80000100a00 */
[----:B------:R-:W-:Y:S04]  /*5f3b0*/  STL.64 [R1+0x5b8], R14 ;  /* 0x0005b80e01007387 */ /* 0x000fe80000100a00 */
[----:B------:R-:W-:Y:S04]  /*5f3c0*/  STL.64 [R1+0x5c0], R4 ;  /* 0x0005c00401007387 */ /* 0x000fe80000100a00 */
[----:B------:R4:W-:Y:S04]  /*5f3d0*/  STL.64 [R1+0x5c8], R6 ;  /* 0x0005c80601007387 */ /* 0x0009e80000100a00 */
[----:B------:R-:W2:Y:S04]  /*5f3e0*/  LDL.LU R169, [R1+0x6d4] ;  /* 0x0006d40001a97983 */ /* 0x000ea80000300800 */
[----:B------:R-:W2:Y:S04]  /*5f3f0*/  LDL.LU R170, [R1+0x6d8] ;  /* 0x0006d80001aa7983 */ /* 0x000ea80000300800 */
[----:B------:R-:W2:Y:S04]  /*5f400*/  LDL.LU R171, [R1+0x6dc] ;  /* 0x0006dc0001ab7983 */ /* 0x000ea80000300800 */
[----:B------:R-:W3:Y:S04]  /*5f410*/  LDL.LU R156, [R1+0x1580] ;  /* 0x00158000019c7983 */ /* 0x000ee80000300800 */
[----:B------:R-:W3:Y:S04]  /*5f420*/  LDL.LU R157, [R1+0x1584] ;  /* 0x00158400019d7983 */ /* 0x000ee80000300800 */
[----:B------:R-:W3:Y:S04]  /*5f430*/  LDL.LU R158, [R1+0x1588] ;  /* 0x00158800019e7983 */ /* 0x000ee80000300800 */
[----:B------:R-:W3:Y:S01]  /*5f440*/  LDL.LU R159, [R1+0x158c] ;  /* 0x00158c00019f7983 */ /* 0x000ee20000300800 */
[C---:B----4-:R-:W-:Y:S03]  /*5f450*/  HMMA.1688.F32.TF32 R4, R148.reuse, R138, R152 ;  /* 0x0000008a9404723c */ /* 0x050fe60000081098 */
[----:B------:R-:W4:Y:S11]  /*5f460*/  LDL.LU R196, [R1+0x14e0] ;  /* 0x0014e00001c47983 */ /* 0x000f360000300800 */
[----:B------:R-:W-:Y:S09]  /*5f470*/  @!UPT UIADD3 URZ, URZ, URZ, URZ ;  /* 0x0000003f3f3ff290 */ /* 0x000ff2000fffe03f */
        /* <DEDUP_REMOVED lines=29> */
[----:B--2---:R-:W-:Y:S08]  /*5f650*/  HMMA.1688.F32.TF32 R4, R148, R142, R168 ;  /* 0x0000008e9404723c */ /* 0x004ff000000810a8 */
[C---:B---3--:R-:W-:Y:S01]  /*5f660*/  HMMA.1688.F32.TF32 R168, R8.reuse, R18, R156 ;  /* 0x0000001208a8723c */ /* 0x048fe2000008109c */
[----:B------:R-:W2:Y:S11]  /*5f670*/  LDL.LU R156, [R1+0xa20] ;  /* 0x000a2000019c7983 */ /* 0x000eb60000300800 */
[----:B------:R-:W-:Y:S03]  /*5f680*/  @!UPT UIADD3 URZ, URZ, URZ, URZ ;  /* 0x0000003f3f3ff290 */ /* 0x000fe6000fffe03f */
[----:B------:R-:W-:Y:S04]  /*5f690*/  STL.64 [R1+0x5d0], R4 ;  /* 0x0005d00401007387 */ /* 0x000fe80000100a00 */
[----:B------:R3:W-:Y:S04]  /*5f6a0*/  STL.64 [R1+0x5d8], R6 ;  /* 0x0005d80601007387 */ /* 0x0007e80000100a00 */
[----:B------:R-:W2:Y:S04]  /*5f6b0*/  LDL.LU R157, [R1+0xa24] ;  /* 0x000a2400019d7983 */ /* 0x000ea80000300800 */
[----:B------:R-:W2:Y:S04]  /*5f6c0*/  LDL.LU R158, [R1+0xa28] ;  /* 0x000a2800019e7983 */ /* 0x000ea80000300800 */
[----:B------:R-:W2:Y:S04]  /*5f6d0*/  LDL.LU R159, [R1+0xa2c] ;  /* 0x000a2c00019f7983 */ /* 0x000ea80000300800 */
[----:B------:R-:W-:Y:S01]  /*5f6e0*/  STL.64 [R1+0x48c8], R170 ;  /* 0x0048c8aa01007387 */ /* 0x000fe20000100a00 */
[C---:B----4-:R-:W-:Y:S08]  /*5f6f0*/  HMMA.1688.F32.TF32 R216, R8.reuse, R34, R196 ;  /* 0x0000002208d8723c */ /* 0x050ff000000810c4 */
[C---:B------:R-:W-:Y:S08]  /*5f700*/  HMMA.1688.F32.TF32 R152, R8.reuse, R22, R152 ;  /* 0x000000160898723c */ /* 0x040ff00000081098 */
[C---:B------:R-:W-:Y:S08]  /*5f710*/  HMMA.1688.F32.TF32 R148, R8.reuse, R26, R204 ;  /* 0x0000001a0894723c */ /* 0x040ff000000810cc */
[C---:B------:R-:W-:Y:S01]  /*5f720*/  HMMA.1688.F32.TF32 R220, R8.reuse, R30, R200 ;  /* 0x0000001e08dc723c */ /* 0x040fe200000810c8 */
[----:B------:R-:W-:Y:S07]  /*5f730*/  STL.64 [R1+0x48c0], R168 ;  /* 0x0048c0a801007387 */ /* 0x000fee0000100a00 */
[C---:B------:R-:W-:Y:S01]  /*5f740*/  HMMA.1688.F32.TF32 R212, R8.reuse, R38, R192 ;  /* 0x0000002608d4723c */ /* 0x040fe200000810c0 */
[----:B------:R-:W-:Y:S07]  /*5f750*/  STL.64 [R1+0x48d8], R154 ;  /* 0x0048d89a01007387 */ /* 0x000fee0000100a00 */
[C---:B------:R-:W-:Y:S08]  /*5f760*/  HMMA.1688.F32.TF32 R208, R8.reuse, R42, R188 ;  /* 0x0000002a08d0723c */ /* 0x040ff000000810bc */
[----:B---3--:R-:W-:Y:S01]  /*5f770*/  HMMA.1688.F32.TF32 R4, R8, R46, R160 ;  /* 0x0000002e0804723c */ /* 0x008fe200000810a0 */
[----:B------:R-:W-:Y:S04]  /*5f780*/  STL.64 [R1+0x48d0], R152 ;  /* 0x0048d09801007387 */ /* 0x000fe80000100a00 */
[----:B------:R-:W-:Y:S04]  /*5f790*/  STL.64 [R1+0x48e8], R150 ;  /* 0x0048e89601007387 */ /* 0x000fe80000100a00 */
[----:B------:R3:W-:Y:S04]  /*5f7a0*/  STL.64 [R1+0x48e0], R148 ;  /* 0x0048e09401007387 */ /* 0x0007e80000100a00 */
[----:B------:R-:W-:Y:S04]  /*5f7b0*/  STL.64 [R1+0x48f8], R222 ;  /* 0x0048f8de01007387 */ /* 0x000fe80000100a00 */
[----:B------:R-:W-:Y:S04]  /*5f7c0*/  STL.64 [R1+0x48f0], R220 ;  /* 0x0048f0dc01007387 */ /* 0x000fe80000100a00 */
[----:B------:R-:W-:Y:S03]  /*5f7d0*/  STL.64 [R1+0x4908], R218 ;  /* 0x004908da01007387 */ /* 0x000fe60000100a00 */
[----:B------:R-:W-:Y:S01]  /*5f7e0*/  IMAD.MOV.U32 R182, RZ, RZ, R6 ;  /* 0x000000ffffb67224 */ /* 0x000fe200078e0006 */
[----:B------:R-:W-:Y:S01]  /*5f7f0*/  STL.64 [R1+0x4900], R216 ;  /* 0x004900d801007387 */ /* 0x000fe20000100a00 */
[----:B------:R-:W-:-:S02]  /*5f800*/  IMAD.MOV.U32 R183, RZ, RZ, R7 ;  /* 0x000000ffffb77224 */ /* 0x000fc400078e0007 */
[----:B------:R-:W-:Y:S01]  /*5f810*/  IMAD.MOV.U32 R180, RZ, RZ, R4 ;  /* 0x000000ffffb47224 */ /* 0x000fe200078e0004 */
[----:B------:R-:W-:Y:S01]  /*5f820*/  STL.64 [R1+0x4918], R214 ;  /* 0x004918d601007387 */ /* 0x000fe20000100a00 */
[----:B------:R-:W-:-:S03]  /*5f830*/  IMAD.MOV.U32 R181, RZ, RZ, R5 ;  /* 0x000000ffffb57224 */ /* 0x000fc600078e0005 */
[----:B------:R-:W-:Y:S04]  /*5f840*/  STL.64 [R1+0x4910], R212 ;  /* 0x004910d401007387 */ /* 0x000fe80000100a00 */
[----:B------:R-:W-:Y:S04]  /*5f850*/  STL.64 [R1+0x4928], R210 ;  /* 0x004928d201007387 */ /* 0x000fe80000100a00 */
[----:B------:R-:W-:Y:S04]  /*5f860*/  STL.64 [R1+0x4920], R208 ;  /* 0x004920d001007387 */ /* 0x000fe80000100a00 */
[----:B------:R-:W-:Y:S04]  /*5f870*/  STL.64 [R1+0x4938], R182 ;  /* 0x004938b601007387 */ /* 0x000fe80000100a00 */
[----:B------:R-:W-:Y:S01]  /*5f880*/  STL.64 [R1+0x4930], R180 ;  /* 0x004930b401007387 */ /* 0x000fe20000100a00 */
        /* <DEDUP_REMOVED lines=57> */
[----:B------:R-:W2:Y:S04]  /*5fc20*/  LDL.LU R224, [R1+0x860] ;  /* 0x0008600001e07983 */ /* 0x000ea80000300800 */
[----:B------:R-:W2:Y:S04]  /*5fc30*/  LDL.LU R225, [R1+0x864] ;  /* 0x0008640001e17983 */ /* 0x000ea80000300800 */
[----:B------:R-:W2:Y:S04]  /*5fc40*/  LDL.LU R226, [R1+0x868] ;  /* 0x0008680001e27983 */ /* 0x000ea80000300800 */
        /* <DEDUP_REMOVED lines=25> */
[----:B------:R-:W-:Y:S04]  /*5fde0*/  STL [R1+0x47bc], R113 ;  /* 0x0047bc7101007387 */ /* 0x000fe80000100800 */
[----:B------:R-:W-:Y:S04]  /*5fdf0*/  STL [R1+0x47b8], R112 ;  /* 0x0047b87001007387 */ /* 0x000fe80000100800 */
[----:B------:R-:W-:Y:S04]  /*5fe00*/  STL [R1+0x47b4], R125 ;  /* 0x0047b47d01007387 */ /* 0x000fe80000100800 */
[----:B------:R-:W-:Y:S04]  /*5fe10*/  STL [R1+0x47b0], R124 ;  /* 0x0047b07c01007387 */ /* 0x000fe80000100800 */
[----:B------:R-:W-:Y:S04]  /*5fe20*/  STL.64 [R1+0x4a78], R58 ;  /* 0x004a783a01007387 */ /* 0x000fe80000100a00 */
[----:B------:R4:W-:Y:S01]  /*5fe30*/  STL.64 [R1+0x4a70], R56 ;  /* 0x004a703801007387 */ /* 0x0009e20000100a00 */
[C---:B---3--:R-:W-:Y:S11]  /*5fe40*/  HMMA.1688.F32.TF32 R148, R8.reuse, R54, R184 ;  /* 0x000000360894723c */ /* 0x048ff600000810b8 */
[----:B------:R-:W-:Y:S11]  /*5fe50*/  @!UPT UIADD3 URZ, URZ, URZ, URZ ;  /* 0x0000003f3f3ff290 */ /* 0x000ff6000fffe03f */
[----:B------:R-:W-:Y:S02]  /*5fe60*/  @!UPT UIADD3 URZ, URZ, URZ, URZ ;  /* 0x0000003f3f3ff290 */ /* 0x000fe4000fffe03f */
[----:B------:R-:W-:Y:S01]  /*5fe70*/  MOV R116, R148 ;  /* 0x0000009400747202 */ /* 0x000fe20000000f00 */
[----:B------:R-:W-:Y:S02]  /*5fe80*/  IMAD.MOV.U32 R117, RZ, RZ, R149 ;  /* 0x000000ffff757224 */ /* 0x000fe400078e0095 */
[----:B------:R-:W-:Y:S02]  /*5fe90*/  IMAD.MOV.U32 R141, RZ, RZ, R150 ;  /* 0x000000ffff8d7224 */ /* 0x000fe400078e0096 */
[----:B------:R-:W-:Y:S02]  /*5fea0*/  IMAD.MOV.U32 R140, RZ, RZ, R151 ;  /* 0x000000ffff8c7224 */ /* 0x000fe400078e0097 */
[C---:B--2---:R-:W-:Y:S08]  /*5feb0*/  HMMA.1688.F32.TF32 R148, R8.reuse, R58, R224 ;  /* 0x0000003a0894723c */ /* 0x044ff000000810e0 */
[C---:B----4-:R-:W-:Y:S11]  /*5fec0*/  HMMA.1688.F32.TF32 R56, R8.reuse, R62, R228 ;  /* 0x0000003e0838723c */ /* 0x050ff600000810e4 */
[----:B------:R-:W-:Y:S05]  /*5fed0*/  @!UPT UIADD3 URZ, URZ, URZ, URZ ;  /* 0x0000003f3f3ff290 */ /* 0x000fea000fffe03f */
[----:B------:R-:W-:Y:S01]  /*5fee0*/  IMAD.MOV.U32 R132, RZ, RZ, R148 ;  /* 0x000000ffff847224 */ /* 0x000fe200078e0094 */
[----:B------:R-:W-:Y:S01]  /*5fef0*/  HMMA.1688.F32.TF32 R152, R8, R66, R232 ;  /* 0x000000420898723c */ /* 0x000fe200000810e8 */
[----:B------:R-:W-:Y:S02]  /*5ff00*/  IMAD.MOV.U32 R133, RZ, RZ, R149 ;  /* 0x000000ffff857224 */ /* 0x000fe400078e0095 */
[----:B------:R-:W-:Y:S02]  /*5ff10*/  IMAD.MOV.U32 R120, RZ, RZ, R150 ;  /* 0x000000ffff787224 */ /* 0x000fe400078e0096 */
[----:B------:R-:W-:-:S03]  /*5ff20*/  IMAD.MOV.U32 R121, RZ, RZ, R151 ;  /* 0x000000ffff797224 */ /* 0x000fc600078e0097 */
[C---:B------:R-:W-:Y:S01]  /*5ff30*/  HMMA.1688.F32.TF32 R148, R8.reuse, R70, R236 ;  /* 0x000000460894723c */ /* 0x040fe200000810ec */
[----:B------:R-:W-:Y:S04]  /*5ff40*/  STL.64 [R1+0x640], R56 ;  /* 0x0006403801007387 */ /* 0x000fe80000100a00 */
[----:B------:R2:W-:Y:S03]  /*5ff50*/  STL.64 [R1+0x648], R58 ;  /* 0x0006483a01007387 */ /* 0x0005e60000100a00 */
[C---:B------:R-:W-:Y:S08]  /*5ff60*/  HMMA.1688.F32.TF32 R12, R8.reuse, R78, R12 ;  /* 0x0000004e080c723c */ /* 0x040ff0000008100c */
[C---:B--2---:R-:W-:Y:S01]  /*5ff70*/  HMMA.1688.F32.TF32 R56, R8.reuse, R74, R172 ;  /* 0x0000004a0838723c */ /* 0x044fe200000810ac */
[----:B------:R-:W-:Y:S04]  /*5ff80*/  STL.64 [R1+0x650], R152 ;  /* 0x0006509801007387 */ /* 0x000fe80000100a00 */
[----:B------:R-:W-:Y:S04]  /*5ff90*/  STL.64 [R1+0x658], R154 ;  /* 0x0006589a01007387 */ /* 0x000fe80000100a00 */
        /* <DEDUP_REMOVED lines=17> */
[C---:B---3--:R-:W-:Y:S08]  /*600b0*/  HMMA.1688.F32.TF32 R12, R8.reuse, R102, R144 ;  /* 0x00000066080c723c */ /* 0x048ff00000081090 */
[C---:B------:R-:W-:Y:S01]  /*600c0*/  HMMA.1688.F32.TF32 R4, R8.reuse, R106, R204 ;  /* 0x0000006a0804723c */ /* 0x040fe200000810cc */
[----:B------:R-:W-:Y:S04]  /*600d0*/  STL.64 [R1+0x6c0], R148 ;  /* 0x0006c09401007387 */ /* 0x000fe80000100a00 */
[----:B------:R-:W-:Y:S04]  /*600e0*/  STL.64 [R1+0x6c8], R150 ;  /* 0x0006c89601007387 */ /* 0x000fe80000100a00 */
[----:B------:R-:W-:Y:S04]  /*600f0*/  STL.64 [R1+0x6e0], R56 ;  /* 0x0006e03801007387 */ /* 0x000fe80000100a00 */
[----:B------:R2:W-:Y:S04]  /*60100*/  STL.64 [R1+0x6e8], R58 ;  /* 0x0006e83a01007387 */ /* 0x0005e80000100a00 */
[----:B------:R-:W-:Y:S04]  /*60110*/  STL.64 [R1+0x710], R12 ;  /* 0x0007100c01007387 */ /* 0x000fe80000100a00 */
[----:B------:R3:W-:Y:S01]  /*60120*/  STL.64 [R1+0x718], R14 ;  /* 0x0007180e01007387 */ /* 0x0007e20000100a00 */
[C---:B--2---:R-:W-:Y:S03]  /*60130*/  HMMA.1688.F32.TF32 R56, R8.reuse, R110, R200 ;  /* 0x0000006e0838723c */ /* 0x044fe600000810c8 */
[----:B------:R-:W-:Y:S04]  /*60140*/  STL.64 [R1+0x720], R4 ;  /* 0x0007200401007387 */ /* 0x000fe80000100a00 */
[----:B------:R2:W-:Y:S01]  /*60150*/  STL.64 [R1+0x728], R6 ;  /* 0x0007280601007387 */ /* 0x0005e20000100a00 */
[C---:B---3--:R-:W-:Y:S08]  /*60160*/  HMMA.1688.F32.TF32 R12, R8.reuse, R114, R196 ;  /* 0x00000072080c723c */ /* 0x048ff000000810c4 */
[C---:B--2---:R-:W-:Y:S07]  /*60170*/  HMMA.1688.F32.TF32 R4, R8.reuse, R118, R192 ;  /* 0x000000760804723c */ /* 0x044fee00000810c0 */
        /* <DEDUP_REMOVED lines=10> */
[----:B------:R-:W-:Y:S04]  /*60220*/  STL.64 [R1+0x788], R58 ;  /* 0x0007883a01007387 */ /* 0x000fe80000100a00 */
[----:B------:R-:W2:Y:S04]  /*60230*/  LDL.LU R188, [R1+0x1530] ;  /* 0x0015300001bc7983 */ /* 0x000ea80000300800 */
[----:B------:R-:W-:Y:S04]  /*60240*/  STL.64 [R1+0x7b0], R12 ;  /* 0x0007b00c01007387 */ /* 0x000fe80000100a00 */
[----:B------:R-:W-:Y:S04]  /*60250*/  STL.64 [R1+0x7b8], R14 ;  /* 0x0007b80e01007387 */ /* 0x000fe80000100a00 */
[----:B------:R3:W-:Y:S04]  /*60260*/  STL.64 [R1+0x7d0], R4 ;  /* 0x0007d00401007387 */ /* 0x0007e80000100a00 */
[----:B------:R4:W-:Y:S04]  /*60270*/  STL.64 [R1+0x7d8], R6 ;  /* 0x0007d80601007387 */ /* 0x0009e80000100a00 */
[----:B------:R-:W2:Y:S04]  /*60280*/  LDL.LU R189, [R1+0x1534] ;  /* 0x0015340001bd7983 */ /* 0x000ea80000300800 */
[----:B------:R-:W2:Y:S04]  /*60290*/  LDL.LU R190, [R1+0x1538] ;  /* 0x0015380001be7983 */ /* 0x000ea80000300800 */
[----:B------:R-:W2:Y:S04]  /*602a0*/  LDL.LU R191, [R1+0x153c] ;  /* 0x00153c0001bf7983 */ /* 0x000ea80000300800 */
[----:B------:R-:W1:Y:S04]  /*602b0*/  LDL.LU R196, [R1+0x1610] ;  /* 0x0016100001c47983 */ /* 0x000e680000300800 */
[----:B------:R-:W1:Y:S04]  /*602c0*/  LDL.LU R197, [R1+0x1614] ;  /* 0x0016140001c57983 */ /* 0x000e680000300800 */
[----:B------:R-:W1:Y:S04]  /*602d0*/  LDL.LU R198, [R1+0x1618] ;  /* 0x0016180001c67983 */ /* 0x000e680000300800 */
[----:B------:R-:W1:Y:S04]  /*602e0*/  LDL.LU R199, [R1+0x161c] ;  /* 0x00161c0001c77983 */ /* 0x000e680000300800 */
        /* <DEDUP_REMOVED lines=32> */
[----:B---3--:R-:W3:Y:S04]  /*604f0*/  LDL.LU R4, [R1+0x1510] ;  /* 0x0015100001047983 */ /* 0x008ee80000300800 */
[----:B------:R-:W3:Y:S04]  /*60500*/  LDL.LU R5, [R1+0x1514] ;  /* 0x0015140001057983 */ /* 0x000ee80000300800 */
[----:B----4-:R-:W3:Y:S04]  /*60510*/  LDL.LU R6, [R1+0x1518] ;  /* 0x0015180001067983 */ /* 0x010ee80000300800 */
[----:B------:R-:W3:Y:S01]  /*60520*/  LDL.LU R7, [R1+0x151c] ;  /* 0x00151c0001077983 */ /* 0x000ee20000300800 */
[C---:B--2---:R-:W-:Y:S03]  /*60530*/  HMMA.1688.F32.TF32 R12, R8.reuse, R134, R144 ;  /* 0x00000086080c723c */ /* 0x044fe60000081090 */
[----:B------:R-:W2:Y:S11]  /*60540*/  LDL.LU R144, [R1+0x14f0] ;  /* 0x0014f00001907983 */ /* 0x000eb60000300800 */
[----:B------:R-:W-:Y:S09]  /*60550*/  @!UPT UIADD3 URZ, URZ, URZ, URZ ;  /* 0x0000003f3f3ff290 */ /* 0x000ff2000fffe03f */
[----:B------:R-:W-:Y:S04]  /*60560*/  STL.64 [R1+0x7e0], R12 ;  /* 0x0007e00c01007387 */ /* 0x000fe80000100a00 */
[----:B------:R4:W-:Y:S04]  /*60570*/  STL.64 [R1+0x7e8], R14 ;  /* 0x0007e80e01007387 */ /* 0x0009e80000100a00 */
[----:B------:R-:W2:Y:S04]  /*60580*/  LDL.LU R145, [R1+0x14f4] ;  /* 0x0014f40001917983 */ /* 0x000ea80000300800 */
[----:B------:R-:W2:Y:S04]  /*60590*/  LDL.LU R146, [R1+0x14f8] ;  /* 0x0014f80001927983 */ /* 0x000ea80000300800 */
[----:B------:R-:W2:Y:S01]  /*605a0*/  LDL.LU R147, [R1+0x14fc] ;  /* 0x0014fc0001937983 */ /* 0x000ea20000300800 */
[C---:B------:R-:W-:Y:S08]  /*605b0*/  HMMA.1688.F32.TF32 R56, R8.reuse, R138, R248 ;  /* 0x0000008a0838723c */ /* 0x040ff000000810f8 */
[----:B----4-:R-:W-:Y:S08]  /*605c0*/  HMMA.1688.F32.TF32 R12, R8, R142, R164 ;  /* 0x0000008e080c723c */ /* 0x010ff000000810a4 */
[----:B-1----:R-:W-:Y:S01]  /*605d0*/  HMMA.1688.F32.TF32 R8, R240, R18, R196 ;  /* 0x00000012f008723c */ /* 0x002fe200000810c4 */
[----:B------:R-:W-:Y:S01]  /*605e0*/  IMAD.MOV.U32 R178, RZ, RZ, R24 ;  /* 0x000000ffffb27224 */ /* 0x000fe200078e0018 */
[----:B------:R-:W-:Y:S01]  /*605f0*/  LDS R196, [R69+0x41180] ;  /* 0x0411800045c47984 */ /* 0x000fe20000000800 */
[----:B------:R-:W-:-:S03]  /*60600*/  IMAD.MOV.U32 R179, RZ, RZ, R25 ;  /* 0x000000ffffb37224 */ /* 0x000fc600078e0019 */
[----:B------:R-:W-:Y:S02]  /*60610*/  LDS R198, [R69+0x41980] ;  /* 0x0419800045c67984 */ /* 0x000fe40000000800 */
[C---:B------:R-:W-:Y:S08]  /*60620*/  HMMA.1688.F32.TF32 R160, R240.reuse, R22, R160 ;  /* 0x00000016f0a0723c */ /* 0x040ff000000810a0 */
[C---:B------:R-:W-:Y:S08]  /*60630*/  HMMA.1688.F32.TF32 R156, R240.reuse, R26, R156 ;  /* 0x0000001af09c723c */ /* 0x040ff0000008109c */
[C---:B------:R-:W-:Y:S01]  /*60640*/  HMMA.1688.F32.TF32 R204, R240.reuse, R30, R204 ;  /* 0x0000001ef0cc723c */ /* 0x040fe200000810cc */
[----:B------:R-:W-:Y:S04]  /*60650*/  STL.64 [R1+0x800], R56 ;  /* 0x0008003801007387 */ /* 0x000fe80000100a00 */
[----:B------:R-:W-:Y:S03]  /*60660*/  STL.64 [R1+0x808], R58 ;  /* 0x0008083a01007387 */ /* 0x000fe60000100a00 */
[C---:B------:R-:W-:Y:S08]  /*60670*/  HMMA.1688.F32.TF32 R200, R240.reuse, R34, R200 ;  /* 0x00000022f0c8723c */ /* 0x040ff000000810c8 */
[----:B---3--:R-:W-:Y:S01]  /*60680*/  HMMA.1688.F32.TF32 R4, R240, R46, R4 ;  /* 0x0000002ef004723c */ /* 0x008fe20000081004 */
[----:B------:R-:W-:Y:S04]  /*60690*/  STL.64 [R1+0x4948], R10 ;  /* 0x0049480a01007387 */ /* 0x000fe80000100a00 */
[----:B------:R1:W-:Y:S04]  /*606a0*/  STL.64 [R1+0x7f0], R12 ;  /* 0x0007f00c01007387 */ /* 0x0003e80000100a00 */
[----:B------:R3:W-:Y:S04]  /*606b0*/  STL.64 [R1+0x7f8], R14 ;  /* 0x0007f80e01007387 */ /* 0x0007e80000100a00 */
[----:B------:R4:W-:Y:S04]  /*606c0*/  STL.64 [R1+0x4940], R8 ;  /* 0x0049400801007387 */ /* 0x0009e80000100a00 */
[----:B------:R-:W-:Y:S04]  /*606d0*/  LDS R197, [R61+0x41180] ;  /* 0x041180003dc57984 */ /* 0x000fe80000000800 */
[----:B------:R-:W1:Y:S03]  /*606e0*/  LDS R199, [R61+0x41980] ;  /* 0x041980003dc77984 */ /* 0x000e660000000800 */
[----:B------:R-:W-:Y:S01]  /*606f0*/  IMAD.MOV.U32 R224, RZ, RZ, R4 ;  /* 0x000000ffffe07224 */ /* 0x000fe200078e0004 */
[----:B------:R-:W-:Y:S01]  /*60700*/  MOV R225, R5 ;  /* 0x0000000500e17202 */ /* 0x000fe20000000f00 */
[----:B------:R-:W-:-:S02]  /*60710*/  IMAD.MOV.U32 R226, RZ, RZ, R6 ;  /* 0x000000ffffe27224 */ /* 0x000fc400078e0006 */
[----:B------:R-:W-:Y:S01]  /*60720*/  IMAD.MOV.U32 R227, RZ, RZ, R7 ;  /* 0x000000ffffe37224 */ /* 0x000fe200078e0007 */
[----:B------:R-:W-:Y:S04]  /*60730*/  STL.64 [R1+0x4958], R162 ;  /* 0x004958a201007387 */ /* 0x000fe80000100a00 */
[----:B------:R1:W-:Y:S04]  /*60740*/  STL.64 [R1+0x4950], R160 ;  /* 0x004950a001007387 */ /* 0x0003e80000100a00 */
[----:B------:R-:W-:Y:S04]  /*60750*/  STL.64 [R1+0x4968], R158 ;  /* 0x0049689e01007387 */ /* 0x000fe80000100a00 */
[----:B------:R-:W-:Y:S04]  /*60760*/  STL.64 [R1+0x4960], R156 ;  /* 0x0049609c01007387 */ /* 0x000fe80000100a00 */
[----:B------:R-:W-:Y:S04]  /*60770*/  STL.64 [R1+0x4978], R206 ;  /* 0x004978ce01007387 */ /* 0x000fe80000100a00 */
[----:B------:R-:W-:Y:S04]  /*60780*/  STL.64 [R1+0x4970], R204 ;  /* 0x004970cc01007387 */ /* 0x000fe80000100a00 */
[----:B------:R-:W-:Y:S04]  /*60790*/  STL.64 [R1+0x4998], R34 ;  /* 0x0049982201007387 */ /* 0x000fe80000100a00 */
[----:B------:R-:W-:Y:S04]  /*607a0*/  STL.64 [R1+0x4988], R202 ;  /* 0x004988ca01007387 */ /* 0x000fe80000100a00 */
[----:B------:R1:W-:Y:S04]  /*607b0*/  STL.64 [R1+0x4980], R200 ;  /* 0x004980c801007387 */ /* 0x0003e80000100a00 */
[----:B------:R-:W-:Y:S01]  /*607c0*/  STL.64 [R1+0x4990], R38 ;  /* 0x0049902601007387 */ /* 0x000fe20000100a00 */
[----:B--2---:R-:W-:Y:S03]  /*607d0*/  HMMA.1688.F32.TF32 R4, R240, R50, R144 ;  /* 0x00000032f004723c */ /* 0x004fe60000081090 */
[----:B------:R-:W2:Y:S04]  /*607e0*/  LDL.LU R144, [R1+0x1640] ;  /* 0x0016400001907983 */ /* 0x000ea80000300800 */
[----:B------:R-:W2:Y:S04]  /*607f0*/  LDL.LU R145, [R1+0x1644] ;  /* 0x0016440001917983 */ /* 0x000ea80000300800 */
[----:B------:R-:W2:Y:S04]  /*60800*/  LDL.LU R146, [R1+0x1648] ;  /* 0x0016480001927983 */ /* 0x000ea80000300800 */
[----:B------:R-:W2:Y:S09]  /*60810*/  LDL.LU R147, [R1+0x164c] ;  /* 0x00164c0001937983 */ /* 0x000eb20000300800 */
[----:B------:R-:W-:-:S02]  /*60820*/  IMAD.MOV.U32 R105, RZ, RZ, R4 ;  /* 0x000000ffff697224 */ /* 0x000fc400078e0004 */
[----:B------:R-:W-:Y:S01]  /*60830*/  IMAD.MOV.U32 R104, RZ, RZ, R5 ;  /* 0x000000ffff687224 */ /* 0x000fe200078e0005 */
[----:B------:R-:W2:Y:S01]  /*60840*/  LDL.LU R4, [R1+0x1650] ;  /* 0x0016500001047983 */ /* 0x000ea20000300800 */
[----:B------:R-:W-:Y:S02]  /*60850*/  IMAD.MOV.U32 R129, RZ, RZ, R6 ;  /* 0x000000ffff817224 */ /* 0x000fe400078e0006 */
[----:B------:R-:W-:Y:S01]  /*60860*/  IMAD.MOV.U32 R128, RZ, RZ, R7 ;  /* 0x000000ffff807224 */ /* 0x000fe200078e0007 */
        /* <DEDUP_REMOVED lines=15> */
[----:B-1----:R-:W2:Y:S04]  /*60960*/  LDL.LU R12, [R1+0xbd0] ;  /* 0x000bd000010c7983 */ /* 0x002ea80000300800 */
[----:B------:R-:W2:Y:S04]  /*60970*/  LDL.LU R13, [R1+0xbd4] ;  /* 0x000bd400010d7983 */ /* 0x000ea80000300800 */
[----:B---3--:R-:W3:Y:S04]  /*60980*/  LDL.LU R14, [R1+0xbd8] ;  /* 0x000bd800010e7983 */ /* 0x008ee80000300800 */
        /* <DEDUP_REMOVED lines=37> */
[----:B----4-:R-:W4:Y:S04]  /*60be0*/  LDL.LU R8, [R1+0xcb0] ;  /* 0x000cb00001087983 */ /* 0x010f280000300800 */
        /* <DEDUP_REMOVED lines=37> */
[C---:B--2---:R-:W-:Y:S11]  /*60e40*/  HMMA.1688.F32.TF32 R56, R240.reuse, R54, R56 ;  /* 0x00000036f038723c */ /* 0x044ff60000081038 */
[----:B------:R-:W-:Y:S11]  /*60e50*/  @!UPT UIADD3 URZ, URZ, URZ, URZ ;  /* 0x0000003f3f3ff290 */ /* 0x000ff6000fffe03f */
[----:B------:R-:W-:Y:S02]  /*60e60*/  @!UPT UIADD3 URZ, URZ, URZ, URZ ;  /* 0x0000003f3f3ff290 */ /* 0x000fe4000fffe03f */
[----:B------:R-:W-:Y:S01]  /*60e70*/  IMAD.MOV.U32 R108, RZ, RZ, R58 ;  /* 0x000000ffff6c7224 */ /* 0x000fe200078e003a */
[----:B------:R-:W-:Y:S02]  /*60e80*/  MOV R109, R59 ;  /* 0x0000003b006d7202 */ /* 0x000fe40000000f00 */
[----:B------:R-:W2:Y:S01]  /*60e90*/  LDL.LU.64 R58, [R1+0x4a78] ;  /* 0x004a7800013a7983 */ /* 0x000ea20000300a00 */
[C---:B---3--:R-:W-:Y:S08]  /*60ea0*/  HMMA.1688.F32.TF32 R156, R240.reuse, R66, R156 ;  /* 0x00000042f09c723c */ /* 0x048ff0000008109c */
[----:B----4-:R-:W-:Y:S01]  /*60eb0*/  HMMA.1688.F32.TF32 R204, R240, R62, R204 ;  /* 0x0000003ef0cc723c */ /* 0x010fe200000810cc */
[----:B------:R-:W-:-:S02]  /*60ec0*/  IMAD.MOV.U32 R125, RZ, RZ, R56 ;  /* 0x000000ffff7d7224 */ /* 0x000fc400078e0038 */
[----:B------:R-:W-:Y:S02]  /*60ed0*/  IMAD.MOV.U32 R124, RZ, RZ, R57 ;  /* 0x000000ffff7c7224 */ /* 0x000fe400078e0039 */
[----:B------:R-:W3:Y:S11]  /*60ee0*/  LDL.LU.64 R56, [R1+0x4a70] ;  /* 0x004a700001387983 */ /* 0x000ef60000300a00 */
[----:B------:R-:W-:Y:S07]  /*60ef0*/  @!UPT UIADD3 URZ, URZ, URZ, URZ ;  /* 0x0000003f3f3ff290 */ /* 0x000fee000fffe03f */
[----:B------:R-:W-:Y:S04]  /*60f00*/  STL.64 [R1+0x840], R204 ;  /* 0x000840cc01007387 */ /* 0x000fe80000100a00 */
[----:B------:R-:W-:Y:S04]  /*60f10*/  STL.64 [R1+0x848], R206 ;  /* 0x000848ce01007387 */ /* 0x000fe80000100a00 */
[----:B------:R-:W-:Y:S04]  /*60f20*/  STL.64 [R1+0x850], R156 ;  /* 0x0008509c01007387 */ /* 0x000fe80000100a00 */
[----:B------:R1:W-:Y:S02]  /*60f30*/  STL.64 [R1+0x858], R158 ;  /* 0x0008589e01007387 */ /* 0x0003e40000100a00 */
[C---:B-1----:R-:W-:Y:S08]  /*60f40*/  HMMA.1688.F32.TF32 R156, R240.reuse, R78, R180 ;  /* 0x0000004ef09c723c */ /* 0x042ff000000810b4 */
[C---:B------:R-:W-:Y:S08]  /*60f50*/  HMMA.1688.F32.TF32 R148, R240.reuse, R98, R148 ;  /* 0x00000062f094723c */ /* 0x040ff00000081094 */
[----:B------:R-:W-:Y:S01]  /*60f60*/  HMMA.1688.F32.TF32 R152, R240, R102, R152 ;  /* 0x00000066f098723c */ /* 0x000fe20000081098 */
[----:B------:R-:W-:Y:S01]  /*60f70*/  MOV R174, R25 ;  /* 0x0000001900ae7202 */ /* 0x000fe20000000f00 */
[----:B------:R-:W-:-:S02]  /*60f80*/  IMAD.MOV.U32 R175, RZ, RZ, R24 ;  /* 0x000000ffffaf7224 */ /* 0x000fc400078e0018 */
[----:B------:R-:W-:Y:S02]  /*60f90*/  IMAD.MOV.U32 R248, RZ, RZ, R21 ;  /* 0x000000fffff87224 */ /* 0x000fe400078e0015 */
[----:B------:R-:W-:Y:S02]  /*60fa0*/  IMAD.MOV.U32 R249, RZ, RZ, R20 ;  /* 0x000000fffff97224 */ /* 0x000fe400078e0014 */
[----:B------:R-:W-:Y:S02]  /*60fb0*/  IMAD.MOV.U32 R250, RZ, RZ, R17 ;  /* 0x000000fffffa7224 */ /* 0x000fe400078e0011 */
[----:B------:R-:W-:Y:S02]  /*60fc0*/  IMAD.MOV.U32 R251, RZ, RZ, R16 ;  /* 0x000000fffffb7224 */ /* 0x000fe400078e0010 */
[----:B------:R-:W-:Y:S07]  /*60fd0*/  HMMA.1688.F32.TF32 R16, R196, R18, R164 ;  /* 0x00000012c410723c */ /* 0x000fee00000810a4 */
[----:B------:R-:W-:-:S02]  /*60fe0*/  IMAD.MOV.U32 R164, RZ, RZ, R52 ;  /* 0x000000ffffa47224 */ /* 0x000fc400078e0034 */
[----:B------:R-:W-:Y:S02]  /*60ff0*/  IMAD.MOV.U32 R165, RZ, RZ, R37 ;  /* 0x000000ffffa57224 */ /* 0x000fe400078e0025 */
[----:B------:R-:W-:Y:S01]  /*61000*/  IMAD.MOV.U32 R166, RZ, RZ, R36 ;  /* 0x000000ffffa67224 */ /* 0x000fe200078e0024 */
[C---:B--2---:R-:W-:Y:S11]  /*61010*/  HMMA.1688.F32.TF32 R200, R240.reuse, R58, R200 ;  /* 0x0000003af0c8723c */ /* 0x044ff600000810c8 */
[----:B------:R-:W-:Y:S11]  /*61020*/  @!UPT UIADD3 URZ, URZ, URZ, URZ ;  /* 0x0000003f3f3ff290 */ /* 0x000ff6000fffe03f */
[----:B------:R-:W-:Y:S02]  /*61030*/  @!UPT UIADD3 URZ, URZ, URZ, URZ ;  /* 0x0000003f3f3ff290 */ /* 0x000fe4000fffe03f */
[----:B------:R-:W-:Y:S02]  /*61040*/  IMAD.MOV.U32 R136, RZ, RZ, R200 ;  /* 0x000000ffff887224 */ /* 0x000fe400078e00c8 */
[----:B------:R-:W-:Y:S02]  /*61050*/  IMAD.MOV.U32 R137, RZ, RZ, R201 ;  /* 0x000000ffff897224 */ /* 0x000fe400078e00c9 */
[----:B------:R-:W-:Y:S02]  /*61060*/  IMAD.MOV.U32 R113, RZ, RZ, R202 ;  /* 0x000000ffff717224 */ /* 0x000fe400078e00ca */
[----:B------:R-:W-:Y:S02]  /*61070*/  IMAD.MOV.U32 R112, RZ, RZ, R203 ;  /* 0x000000ffff707224 */ /* 0x000fe400078e00cb */
[C---:B------:R-:W-:Y:S08]  /*61080*/  HMMA.1688.F32.TF32 R200, R240.reuse, R70, R160 ;  /* 0x00000046f0c8723c */ /* 0x040ff000000810a0 */
[C---:B------:R-:W-:Y:S08]  /*61090*/  HMMA.1688.F32.TF32 R160, R240.reuse, R74, R8 ;  /* 0x0000004af0a0723c */ /* 0x040ff00000081008 */
[C---:B------:R-:W-:Y:S07]  /*610a0*/  HMMA.1688.F32.TF32 R8, R240.reuse, R82, R208 ;  /* 0x00000052f008723c */ /* 0x040fee00000810d0 */
[----:B------:R-:W-:Y:S04]  /*610b0*/  STL.64 [R1+0x860], R200 ;  /* 0x000860c801007387 */ /* 0x000fe80000100a00 */
[----:B------:R-:W-:Y:S04]  /*610c0*/  STL.64 [R1+0x868], R202 ;  /* 0x000868ca01007387 */ /* 0x000fe80000100a00 */
        /* <DEDUP_REMOVED lines=10> */
[----:B------:R-:W-:Y:S04]  /*61170*/  STL.64 [R1+0x8a8], R162 ;  /* 0x0008a8a201007387 */ /* 0x000fe80000100a00 */
[----:B------:R-:W-:Y:S04]  /*61180*/  STL.64 [R1+0x8b0], R156 ;  /* 0x0008b09c01007387 */ /* 0x000fe80000100a00 */
[----:B------:R-:W-:Y:S04]  /*61190*/  STL.64 [R1+0x8b8], R158 ;  /* 0x0008b89e01007387 */ /* 0x000fe80000100a00 */
[----:B------:R-:W-:Y:S04]  /*611a0*/  STL.64 [R1+0x8c0], R8 ;  /* 0x0008c00801007387 */ /* 0x000fe80000100a00 */
[----:B------:R1:W-:Y:S02]  /*611b0*/  STL.64 [R1+0x8c8], R10 ;  /* 0x0008c80a01007387 */ /* 0x0003e40000100a00 */
[C---:B-1----:R-:W-:Y:S02]  /*611c0*/  HMMA.1688.F32.TF32 R8, R240.reuse, R106, R168 ;  /* 0x0000006af008723c */ /* 0x042fe400000810a8 */
[----:B------:R-:W-:Y:S04]  /*611d0*/  STL.64 [R1+0x8d0], R148 ;  /* 0x0008d09401007387 */ /* 0x000fe80000100a00 */
[----:B------:R1:W-:Y:S04]  /*611e0*/  STL.64 [R1+0x8d8], R150 ;  /* 0x0008d89601007387 */ /* 0x0003e80000100a00 */
[----:B------:R-:W-:Y:S04]  /*611f0*/  STL.64 [R1+0x8e0], R152 ;  /* 0x0008e09801007387 */ /* 0x000fe80000100a00 */
[----:B------:R2:W-:Y:S01]  /*61200*/  STL.64 [R1+0x8e8], R154 ;  /* 0x0008e89a01007387 */ /* 0x0005e20000100a00 */
[C---:B-1----:R-:W-:Y:S08]  /*61210*/  HMMA.1688.F32.TF32 R148, R240.reuse, R110, R184 ;  /* 0x0000006ef094723c */ /* 0x042ff000000810b8 */
[----:B------:R-:W-:Y:S01]  /*61220*/  STL.64 [R1+0x900], R8 ;  /* 0x0009000801007387 */ /* 0x000fe20000100a00 */
[C---:B--2---:R-:W-:Y:S03]  /*61230*/  HMMA.1688.F32.TF32 R152, R240.reuse, R114, R228 ;  /* 0x00000072f098723c */ /* 0x044fe600000810e4 */
[----:B------:R1:W-:Y:S05]  /*61240*/  STL.64 [R1+0x908], R10 ;  /* 0x0009080a01007387 */ /* 0x0003ea0000100a00 */
[C---:B-1----:R-:W-:Y:S06]  /*61250*/  HMMA.1688.F32.TF32 R8, R240.reuse, R118, R232 ;  /* 0x00000076f008723c */ /* 0x042fec00000810e8 */
[----:B------:R-:W-:Y:S04]  /*61260*/  STL.64 [R1+0x910], R148 ;  /* 0x0009109401007387 */ /* 0x000fe80000100a00 */
[----:B------:R1:W-:Y:S05]  /*61270*/  STL.64 [R1+0x918], R150 ;  /* 0x0009189601007387 */ /* 0x0003ea0000100a00 */
[----:B------:R-:W-:Y:S04]  /*61280*/  STL.64 [R1+0x930], R152 ;  /* 0x0009309801007387 */ /* 0x000fe80000100a00 */
[----:B------:R2:W-:Y:S01]  /*61290*/  STL.64 [R1+0x938], R154 ;  /* 0x0009389a01007387 */ /* 0x0005e20000100a00 */
[C---:B-1----:R-:W-:Y:S03]  /*612a0*/  HMMA.1688.F32.TF32 R148, R240.reuse, R122, R236 ;  /* 0x0000007af094723c */ /* 0x042fe600000810ec */
[----:B------:R-:W-:Y:S05]  /*612b0*/  STL.64 [R1+0x940], R8 ;  /* 0x0009400801007387 */ /* 0x000fea0000100a00 */
[C---:B--2---:R-:W-:Y:S01]  /*612c0*/  HMMA.1688.F32.TF32 R152, R240.reuse, R126, R172 ;  /* 0x0000007ef098723c */ /* 0x044fe200000810ac */
[----:B------:R1:W-:Y:S07]  /*612d0*/  STL.64 [R1+0x948], R10 ;  /* 0x0009480a01007387 */ /* 0x0003ee0000100a00 */
[C---:B-1----:R-:W-:Y:S07]  /*612e0*/  HMMA.1688.F32.TF32 R8, R240.reuse, R130, R12 ;  /* 0x00000082f008723c */ /* 0x042fee000008100c */
[----:B------:R-:W-:Y:S04]  /*612f0*/  STL.64 [R1+0x960], R148 ;  /* 0x0009609401007387 */ /* 0x000fe80000100a00 */
[----:B------:R1:W-:Y:S04]  /*61300*/  STL.64 [R1+0x968], R150 ;  /* 0x0009689601007387 */ /* 0x0003e80000100a00 */
[----:B------:R-:W-:Y:S01]  /*61310*/  STL.64 [R1+0x990], R152 ;  /* 0x0009909801007387 */ /* 0x000fe20000100a00 */
[C---:B------:R-:W-:Y:S03]  /*61320*/  HMMA.1688.F32.TF32 R12, R240.reuse, R138, R244 ;  /* 0x0000008af00c723c */ /* 0x040fe600000810f4 */
[----:B------:R-:W-:Y:S05]  /*61330*/  STL.64 [R1+0x998], R154 ;  /* 0x0009989a01007387 */ /* 0x000fea0000100a00 */
[C---:B-1----:R-:W-:Y:S01]  /*61340*/  HMMA.1688.F32.TF32 R148, R240.reuse, R134, R176 ;  /* 0x00000086f094723c */ /* 0x042fe200000810b0 */
[----:B------:R-:W-:Y:S04]  /*61350*/  STL.64 [R1+0x9b0], R8 ;  /* 0x0009b00801007387 */ /* 0x000fe80000100a00 */
[----:B------:R1:W-:Y:S03]  /*61360*/  STL.64 [R1+0x9b8], R10 ;  /* 0x0009b80a01007387 */ /* 0x0003e60000100a00 */
[C---:B-1----:R-:W-:Y:S11]  /*61370*/  HMMA.1688.F32.TF32 R8, R240.reuse, R142, R248 ;  /* 0x0000008ef008723c */ /* 0x042ff600000810f8 */
[----:B------:R-:W-:Y:S04]  /*61380*/  @!UPT UIADD3 URZ, URZ, URZ, URZ ;  /* 0x0000003f3f3ff290 */ /* 0x000fe8000fffe03f */
[----:B------:R-:W-:Y:S04]  /*61390*/  STL.64 [R1+0xb10], R148 ;  /* 0x000b109401007387 */ /* 0x000fe80000100a00 */
[----:B------:R1:W-:Y:S04]  /*613a0*/  STL.64 [R1+0xb18], R150 ;  /* 0x000b189601007387 */ /* 0x0003e80000100a00 */
[----:B------:R-:W-:Y:S04]  /*613b0*/  STL.64 [R1+0xb80], R12 ;  /* 0x000b800c01007387 */ /* 0x000fe80000100a00 */
[----:B------:R-:W-:Y:S04]  /*613c0*/  STL.64 [R1+0xb88], R14 ;  /* 0x000b880e01007387 */ /* 0x000fe80000100a00 */
[----:B------:R2:W-:Y:S04]  /*613d0*/  STL.64 [R1+0xb70], R8 ;  /* 0x000b700801007387 */ /* 0x0005e80000100a00 */
[----:B------:R4:W-:Y:S04]  /*613e0*/  STL.64 [R1+0xb78], R10 ;  /* 0x000b780a01007387 */ /* 0x0009e80000100a00 */
[----:B------:R-:W2:Y:S04]  /*613f0*/  LDL.LU R52, [R1+0x4a6c] ;  /* 0x004a6c0001347983 */ /* 0x000ea80000300800 */
[----:B------:R-:W2:Y:S04]  /*61400*/  LDL.LU R37, [R1+0x4a68] ;  /* 0x004a680001257983 */ /* 0x000ea80000300800 */
[----:B------:R-:W4:Y:S01]  /*61410*/  LDL.LU R36, [R1+0x4a64] ;  /* 0x004a640001247983 */ /* 0x000f220000300800 */
[----:B------:R-:W-:Y:S01]  /*61420*/  HMMA.1688.F32.TF32 R192, R240, R38, R192 ;  /* 0x00000026f0c0723c */ /* 0x000fe200000810c0 */
[----:B------:R-:W-:-:S02]  /*61430*/  IMAD.MOV.U32 R167, RZ, RZ, R33 ;  /* 0x000000ffffa77224 */ /* 0x000fc400078e0021 */
[----:B------:R-:W4:Y:S05]  /*61440*/  LDL.LU R33, [R1+0x4a60] ;  /* 0x004a600001217983 */ /* 0x000f2a0000300800 */
[----:B------:R-:W-:Y:S07]  /*61450*/  HMMA.1688.F32.TF32 R188, R240, R42, R188 ;  /* 0x0000002af0bc723c */ /* 0x000fee00000810bc */
[----:B------:R-:W-:Y:S01]  /*61460*/  MOV R240, R32 ;  /* 0x0000002000f07202 */ /* 0x000fe20000000f00 */
[----:B---3--:R-:W-:Y:S01]  /*61470*/  IMAD.MOV.U32 R241, RZ, RZ, R57 ;  /* 0x000000fffff17224 */ /* 0x008fe200078e0039 */
[----:B------:R-:W3:Y:S01]  /*61480*/  LDL.LU R32, [R1+0x4a5c] ;  /* 0x004a5c0001207983 */ /* 0x000ee20000300800 */
[----:B------:R-:W-:Y:S01]  /*61490*/  IMAD.MOV.U32 R242, RZ, RZ, R56 ;  /* 0x000000fffff27224 */ /* 0x000fe200078e0038 */
[----:B------:R-:W-:Y:S01]  /*614a0*/  HMMA.1688.F32.TF32 R24, R196, R26, R144 ;  /* 0x0000001ac418723c */ /* 0x000fe20000081090 */
[----:B------:R-:W-:Y:S01]  /*614b0*/  IMAD.MOV.U32 R243, RZ, RZ, R44 ;  /* 0x000000fffff37224 */ /* 0x000fe200078e002c */
[----:B------:R-:W3:Y:S04]  /*614c0*/  LDL.LU R57, [R1+0x4a58] ;  /* 0x004a580001397983 */ /* 0x000ee80000300800 */
[----:B------:R-:W3:Y:S01]  /*614d0*/  LDL.LU R56, [R1+0x4a54] ;  /* 0x004a540001387983 */ /* 0x000ee20000300800 */
[----:B------:R-:W-:-:S02]  /*614e0*/  IMAD.MOV.U32 R144, RZ, RZ, R45 ;  /* 0x000000ffff907224 */ /* 0x000fc400078e002d */
[----:B------:R-:W-:Y:S01]  /*614f0*/  IMAD.MOV.U32 R145, RZ, RZ, R48 ;  /* 0x000000ffff917224 */ /* 0x000fe200078e0030 */
[----:B------:R-:W3:Y:S01]  /*61500*/  LDL.LU R44, [R1+0x4a50] ;  /* 0x004a5000012c7983 */ /* 0x000ee20000300800 */
[----:B------:R-:W-:-:S03]  /*61510*/  IMAD.MOV.U32 R146, RZ, RZ, R49 ;  /* 0x000000ffff927224 */ /* 0x000fc600078e0031 */
[----:B------:R-:W3:Y:S01]  /*61520*/  LDL.LU R45, [R1+0x4a4c] ;  /* 0x004a4c00012d7983 */ /* 0x000ee20000300800 */
[----:B------:R-:W-:-:S03]  /*61530*/  IMAD.MOV.U32 R147, RZ, RZ, R3 ;  /* 0x000000ffff937224 */ /* 0x000fc600078e0003 */
[----:B------:R-:W3:Y:S04]  /*61540*/  LDL.LU R48, [R1+0x4a48] ;  /* 0x004a480001307983 */ /* 0x000ee80000300800 */
[----:B------:R-:W3:Y:S04]  /*61550*/  LDL.LU R49, [R1+0x4a44] ;  /* 0x004a440001317983 */ /* 0x000ee80000300800 */
[----:B------:R-:W3:Y:S01]  /*61560*/  LDL.LU R3, [R1+0x4a40] ;  /* 0x004a400001037983 */ /* 0x000ee20000300800 */
[----:B--2---:R-:W-:Y:S01]  /*61570*/  MOV R245, R37 ;  /* 0x0000002500f57202 */ /* 0x004fe20000000f00 */
[----:B----4-:R-:W-:-:S02]  /*61580*/  IMAD.MOV.U32 R244, RZ, RZ, R36 ;  /* 0x000000fffff47224 */ /* 0x010fc400078e0024 */
[----:B------:R-:W2:Y:S04]  /*61590*/  LDL.LU R36, [R1+0x4a3c] ;  /* 0x004a3c0001247983 */ /* 0x000ea80000300800 */
[----:B------:R-:W4:Y:S01]  /*615a0*/  LDL.LU R37, [R1+0x4a38] ;  /* 0x004a380001257983 */ /* 0x000f220000300800 */
[----:B------:R-:W-:Y:S02]  /*615b0*/  IMAD.MOV.U32 R246, RZ, RZ, R52 ;  /* 0x000000fffff67224 */ /* 0x000fe400078e0034 */
[----:B------:R-:W-:Y:S01]  /*615c0*/  IMAD.MOV.U32 R247, RZ, RZ, R53 ;  /* 0x000000fffff77224 */ /* 0x000fe200078e0035 */
[----:B------:R-:W4:Y:S01]  /*615d0*/  LDL.LU R52, [R1+0x4a34] ;  /* 0x004a340001347983 */ /* 0x000f220000300800 */
[----:B------:R-:W-:-:S03]  /*615e0*/  IMAD.MOV.U32 R179, RZ, RZ, R33 ;  /* 0x000000ffffb37224 */ /* 0x000fc600078e0021 */
[----:B------:R-:W4:Y:S01]  /*615f0*/  LDL.LU R53, [R1+0x4a30] ;  /* 0x004a300001357983 */ /* 0x000f220000300800 */
[----:B---3--:R-:W-:Y:S02]  /*61600*/  IMAD.MOV.U32 R178, RZ, RZ, R32 ;  /* 0x000000ffffb27224 */ /* 0x008fe400078e0020 */
[----:B------:R-:W-:Y:S02]  /*61610*/  IMAD.MOV.U32 R177, RZ, RZ, R57 ;  /* 0x000000ffffb17224 */ /* 0x000fe400078e0039 */
[----:B------:R-:W-:Y:S02]  /*61620*/  IMAD.MOV.U32 R176, RZ, RZ, R56 ;  /* 0x000000ffffb07224 */ /* 0x000fe400078e0038 */
[----:B------:R-:W3:Y:S04]  /*61630*/  LDL.LU R56, [R1+0x4a2c] ;  /* 0x004a2c0001387983 */ /* 0x000ee80000300800 */
[----:B------:R-:W3:Y:S04]  /*61640*/  LDL.LU R57, [R1+0x4a28] ;  /* 0x004a280001397983 */ /* 0x000ee80000300800 */
[----:B------:R-:W3:Y:S04]  /*61650*/  LDL.LU R32, [R1+0x4a24] ;  /* 0x004a240001207983 */ /* 0x000ee80000300800 */
[----:B------:R-:W3:Y:S01]  /*61660*/  LDL.LU R33, [R1+0x4a20] ;  /* 0x004a200001217983 */ /* 0x000ee20000300800 */
[----:B--2---:R-:W-:-:S02]  /*61670*/  IMAD.MOV.U32 R173, RZ, RZ, R36 ;  /* 0x000000ffffad7224 */ /* 0x004fc400078e0024 */
[----:B----4-:R-:W-:Y:S02]  /*61680*/  IMAD.MOV.U32 R172, RZ, RZ, R37 ;  /* 0x000000ffffac7224 */ /* 0x010fe400078e0025 */
[----:B------:R-:W2:Y:S04]  /*61690*/  LDL.LU R37, [R1+0x4a1c] ;  /* 0x004a1c0001257983 */ /* 0x000ea80000300800 */
[----:B------:R-:W4:Y:S01]  /*616a0*/  LDL.LU R36, [R1+0x4a18] ;  /* 0x004a180001247983 */ /* 0x000f220000300800 */
[----:B------:R-:W-:-:S03]  /*616b0*/  MOV R175, R3 ;  /* 0x0000000300af7202 */ /* 0x000fc60000000f00 */
[----:B------:R-:W4:Y:S04]  /*616c0*/  LDL.LU R174, [R1+0x9e8] ;  /* 0x0009e80001ae7983 */ /* 0x000f280000300800 */
[----:B------:R-:W4:Y:S01]  /*616d0*/  LDL.LU R3, [R1+0x4a14] ;  /* 0x004a140001037983 */ /* 0x000f220000300800 */
[----:B---3--:R-:W-:-:S03]  /*616e0*/  IMAD.MOV.U32 R232, RZ, RZ, R32 ;  /* 0x000000ffffe87224 */ /* 0x008fc600078e0020 */
[----:B------:R-:W3:Y:S01]  /*616f0*/  LDL.LU R32, [R1+0x4a10] ;  /* 0x004a100001207983 */ /* 0x000ee20000300800 */
[----:B------:R-:W-:-:S03]  /*61700*/  IMAD.MOV.U32 R233, RZ, RZ, R33 ;  /* 0x000000ffffe97224 */ /* 0x000fc600078e0021 */
[----:B------:R-:W3:Y:S01]  /*61710*/  LDL.LU R33, [R1+0x4a0c] ;  /* 0x004a0c0001217983 */ /* 0x000ee20000300800 */
[----:B--2---:R-:W-:-:S03]  /*61720*/  IMAD.MOV.U32 R234, RZ, RZ, R37 ;  /* 0x000000ffffea7224 */ /* 0x004fc600078e0025 */
[----:B------:R-:W2:Y:S01]  /*61730*/  LDL.LU R37, [R1+0x4a08] ;  /* 0x004a080001257983 */ /* 0x000ea20000300800 */
[----:B----4-:R-:W-:-:S03]  /*61740*/  IMAD.MOV.U32 R235, RZ, RZ, R36 ;  /* 0x000000ffffeb7224 */ /* 0x010fc600078e0024 */
[----:B------:R-:W4:Y:S04]  /*61750*/  LDL.LU R36, [R1+0x4a04] ;  /* 0x004a040001247983 */ /* 0x000f280000300800 */
[----:B------:R-:W4:Y:S04]  /*61760*/  LDL.LU R184, [R1+0xaa0] ;  /* 0x000aa00001b87983 */ /* 0x000f280000300800 */
[----:B------:R-:W4:Y:S04]  /*61770*/  LDL.LU R185, [R1+0xaa4] ;  /* 0x000aa40001b97983 */ /* 0x000f280000300800 */
[----:B------:R-:W4:Y:S04]  /*61780*/  LDL.LU R186, [R1+0xaa8] ;  /* 0x000aa80001ba7983 */ /* 0x000f280000300800 */
[----:B------:R-:W4:Y:S01]  /*61790*/  LDL.LU R187, [R1+0xaac] ;  /* 0x000aac0001bb7983 */ /* 0x000f220000300800 */
[----:B---3--:R-:W-:-:S02]  /*617a0*/  IMAD.MOV.U32 R171, RZ, RZ, R32 ;  /* 0x000000ffffab7224 */ /* 0x008fc400078e0020 */
[----:B------:R-:W-:Y:S02]  /*617b0*/  IMAD.MOV.U32 R170, RZ, RZ, R33 ;  /* 0x000000ffffaa7224 */ /* 0x000fe400078e0021 */
[----:B--2---:R-:W-:Y:S02]  /*617c0*/  IMAD.MOV.U32 R168, RZ, RZ, R37 ;  /* 0x000000ffffa87224 */ /* 0x004fe400078e0025 */
[----:B------:R-:W2:Y:S01]  /*617d0*/  LDL.LU R37, [R1+0x4a00] ;  /* 0x004a000001257983 */ /* 0x000ea20000300800 */
[----:B----4-:R-:W-:-:S03]  /*617e0*/  IMAD.MOV.U32 R169, RZ, RZ, R36 ;  /* 0x000000ffffa97224 */ /* 0x010fc600078e0024 */
[----:B------:R-:W3:Y:S04]  /*617f0*/  LDL.LU R36, [R1+0x49fc] ;  /* 0x0049fc0001247983 */ /* 0x000ee80000300800 */
[----:B------:R-:W1:Y:S04]  /*61800*/  LDL.LU R33, [R1+0x49f8] ;  /* 0x0049f80001217983 */ /* 0x000e680000300800 */
[----:B------:R-:W4:Y:S01]  /*61810*/  LDL.LU R32, [R1+0x49f4] ;  /* 0x0049f40001207983 */ /* 0x000f220000300800 */
[----:B------:R-:W-:Y:S03]  /*61820*/  HMMA.1688.F32.TF32 R20, R196, R22, R4 ;  /* 0x00000016c414723c */ /* 0x000fe60000081004 */
[----:B------:R-:W4:Y:S04]  /*61830*/  LDL.LU R4, [R1+0xad0] ;  /* 0x000ad00001047983 */ /* 0x000f280000300800 */
[----:B------:R-:W4:Y:S01]  /*61840*/  LDL.LU R5, [R1+0xad4] ;  /* 0x000ad40001057983 */ /* 0x000f220000300800 */
[----:B--2---:R-:W-:-:S03]  /*61850*/  MOV R6, R37 ;  /* 0x0000002500067202 */ /* 0x004fc60000000f00 */
[----:B------:R-:W2:Y:S01]  /*61860*/  LDL.LU R37, [R1+0x49f0] ;  /* 0x0049f00001257983 */ /* 0x000ea20000300800 */
[----:B---3--:R-:W-:-:S03]  /*61870*/  IMAD.MOV.U32 R7, RZ, RZ, R36 ;  /* 0x000000ffff077224 */ /* 0x008fc600078e0024 */
[----:B------:R-:W3:Y:S01]  /*61880*/  LDL.LU R36, [R1+0x49ec] ;  /* 0x0049ec0001247983 */ /* 0x000ee20000300800 */
[----:B-1----:R-:W-:-:S03]  /*61890*/  IMAD.MOV.U32 R151, RZ, RZ, R33 ;  /* 0x000000ffff977224 */ /* 0x002fc600078e0021 */
[----:B------:R-:W3:Y:S01]  /*618a0*/  LDL.LU R148, [R1+0xae0] ;  /* 0x000ae00001947983 */ /* 0x000ee20000300800 */
[----:B----4-:R-:W-:-:S03]  /*618b0*/  IMAD.MOV.U32 R150, RZ, RZ, R32 ;  /* 0x000000ffff967224 */ /* 0x010fc600078e0020 */
[----:B------:R-:W4:Y:S04]  /*618c0*/  LDL.LU R149, [R1+0xae4] ;  /* 0x000ae40001957983 */ /* 0x000f280000300800 */
[----:B------:R-:W4:Y:S04]  /*618d0*/  LDL.LU R32, [R1+0x49e8] ;  /* 0x0049e80001207983 */ /* 0x000f280000300800 */
[----:B------:R-:W4:Y:S04]  /*618e0*/  LDL.LU R33, [R1+0x49e4] ;  /* 0x0049e40001217983 */ /* 0x000f280000300800 */
[----:B------:R-:W4:Y:S01]  /*618f0*/  LDL.LU R220, [R1+0xaf0] ;  /* 0x000af00001dc7983 */ /* 0x000f220000300800 */
[----:B--2---:R-:W-:-:S02]  /*61900*/  IMAD.MOV.U32 R222, RZ, RZ, R37 ;  /* 0x000000ffffde7224 */ /* 0x004fc400078e0025 */
[----:B---3--:R-:W-:Y:S02]  /*61910*/  IMAD.MOV.U32 R221, RZ, RZ, R36 ;  /* 0x000000ffffdd7224 */ /* 0x008fe400078e0024 */
[----:B------:R-:W2:Y:S04]  /*61920*/  LDL.LU R36, [R1+0x49e0] ;  /* 0x0049e00001247983 */ /* 0x000ea80000300800 */
[----:B------:R-:W3:Y:S04]  /*61930*/  LDL.LU R37, [R1+0x49dc] ;  /* 0x0049dc0001257983 */ /* 0x000ee80000300800 */
[----:B------:R-:W3:Y:S01]  /*61940*/  LDL.LU R223, [R1+0xafc] ;  /* 0x000afc0001df7983 */ /* 0x000ee20000300800 */
[----:B----4-:R-:W-:-:S03]  /*61950*/  IMAD.MOV.U32 R212, RZ, RZ, R32 ;  /* 0x000000ffffd47224 */ /* 0x010fc600078e0020 */
[----:B------:R-:W4:Y:S01]  /*61960*/  LDL.LU R32, [R1+0x49d8] ;  /* 0x0049d80001207983 */ /* 0x000f220000300800 */
[----:B------:R-:W-:-:S03]  /*61970*/  IMAD.MOV.U32 R213, RZ, RZ, R33 ;  /* 0x000000ffffd57224 */ /* 0x000fc600078e0021 */
[----:B------:R-:W4:Y:S04]  /*61980*/  LDL.LU R33, [R1+0x49d4] ;  /* 0x0049d40001217983 */ /* 0x000f280000300800 */
[----:B------:R-:W4:Y:S01]  /*61990*/  LDL.LU R214, [R1+0xcc8] ;  /* 0x000cc80001d67983 */ /* 0x000f220000300800 */
[----:B--2---:R-:W-:-:S03]  /*619a0*/  IMAD.MOV.U32 R215, RZ, RZ, R36 ;  /* 0x000000ffffd77224 */ /* 0x004fc600078e0024 */
[----:B------:R-:W2:Y:S01]  /*619b0*/  LDL.LU R36, [R1+0x49d0] ;  /* 0x0049d00001247983 */ /* 0x000ea20000300800 */
[----:B---3--:R-:W-:-:S03]  /*619c0*/  MOV R208, R37 ;  /* 0x0000002500d07202 */ /* 0x008fc60000000f00 */
        /* <DEDUP_REMOVED lines=9> */
[----:B---3--:R-:W-:-:S03]  /*61a60*/  IMAD.MOV.U32 R182, RZ, RZ, R37 ;  /* 0x000000ffffb67224 */ /* 0x008fc600078e0025 */
        /* <DEDUP_REMOVED lines=12> */
[----:B----4-:R-:W-:-:S03]  /*61b30*/  MOV R158, R32 ;  /* 0x00000020009e7202 */ /* 0x010fc60000000f00 */
[----:B------:R-:W4:Y:S01]  /*61b40*/  LDL.LU R32, [R1+0x49a8] ;  /* 0x0049a80001207983 */ /* 0x000f220000300800 */
[----:B------:R-:W-:-:S03]  /*61b50*/  IMAD.MOV.U32 R159, RZ, RZ, R33 ;  /* 0x000000ffff9f7224 */ /* 0x000fc600078e0021 */
[----:B------:R-:W4:Y:S04]  /*61b60*/  LDL.LU R33, [R1+0x49a4] ;  /* 0x0049a40001217983 */ /* 0x000f280000300800 */
[----:B------:R-:W4:Y:S04]  /*61b70*/  LDL.LU R204, [R1+0x15e0] ;  /* 0x0015e00001cc7983 */ /* 0x000f280000300800 */
[----:B------:R-:W4:Y:S01]  /*61b80*/  LDL.LU R205, [R1+0x15e4] ;  /* 0x0015e40001cd7983 */ /* 0x000f220000300800 */
[----:B--2---:R-:W-:-:S03]  /*61b90*/  IMAD.MOV.U32 R207, RZ, RZ, R36 ;  /* 0x000000ffffcf7224 */ /* 0x004fc600078e0024 */
[----:B------:R-:W2:Y:S01]  /*61ba0*/  LDL.LU R36, [R1+0x1620] ;  /* 0x0016200001247983 */ /* 0x000ea20000300800 */
[----:B---3--:R-:W-:-:S03]  /*61bb0*/  IMAD.MOV.U32 R206, RZ, RZ, R37 ;  /* 0x000000ffffce7224 */ /* 0x008fc600078e0025 */
[----:B------:R-:W2:Y:S01]  /*61bc0*/  LDL.LU R37, [R1+0x1624] ;  /* 0x0016240001257983 */ /* 0x000ea20000300800 */
[----:B----4-:R-:W-:-:S03]  /*61bd0*/  IMAD.MOV.U32 R39, RZ, RZ, R32 ;  /* 0x000000ffff277224 */ /* 0x010fc600078e0020 */
[----:B------:R-:W3:Y:S01]  /*61be0*/  LDL.LU R32, [R1+0x1630] ;  /* 0x0016300001207983 */ /* 0x000ee20000300800 */
[----:B------:R-:W-:-:S03]  /*61bf0*/  IMAD.MOV.U32 R38, RZ, RZ, R33 ;  /* 0x000000ffff267224 */ /* 0x000fc600078e0021 */
[----:B------:R-:W3:Y:S04]  /*61c00*/  LDL.LU R33, [R1+0x1634] ;  /* 0x0016340001217983 */ /* 0x000ee80000300800 */
[----:B------:R-:W3:Y:S04]  /*61c10*/  LDL.LU R34, [R1+0x1638] ;  /* 0x0016380001227983 */ /* 0x000ee80000300800 */
        /* <DEDUP_REMOVED lines=18> */
[----:B------:R-:W-:Y:S01]  /*61d40*/  IMAD.MOV.U32 R250, RZ, RZ, R29 ;  /* 0x000000fffffa7224 */ /* 0x000fe200078e001d */
[----:B------:R-:W-:Y:S02]  /*61d50*/  MOV R251, R28 ;  /* 0x0000001c00fb7202 */ /* 0x000fe40000000f00 */
[----:B------:R-:W2:Y:S04]  /*61d60*/  LDL.LU R228, [R1+0xa90] ;  /* 0x000a900001e47983 */ /* 0x000ea80000300800 */
[----:B------:R-:W2:Y:S04]  /*61d70*/  LDL.LU R229, [R1+0xa94] ;  /* 0x000a940001e57983 */ /* 0x000ea80000300800 */
[----:B------:R-:W2:Y:S04]  /*61d80*/  LDL.LU R230, [R1+0xa98] ;  /* 0x000a980001e67983 */ /* 0x000ea80000300800 */
[----:B------:R-:W2:Y:S01]  /*61d90*/  LDL.LU R3, [R1+0x49a0] ;  /* 0x0049a00001037983 */ /* 0x000ea20000300800 */
[C---:B---3--:R-:W-:Y:S03]  /*61da0*/  HMMA.1688.F32.TF32 R28, R196.reuse, R30, R32 ;  /* 0x0000001ec41c723c */ /* 0x048fe60000081020 */
[----:B------:R-:W2:Y:S05]  /*61db0*/  LDL.LU.64 R34, [R1+0x4998] ;  /* 0x0049980001227983 */ /* 0x000eaa0000300a00 */
[C---:B------:R-:W-:Y:S08]  /*61dc0*/  HMMA.1688.F32.TF32 R208, R196.reuse, R62, R208 ;  /* 0x0000003ec4d0723c */ /* 0x040ff000000810d0 */
[C---:B--2---:R-:W-:Y:S01]  /*61dd0*/  HMMA.1688.F32.TF32 R32, R196.reuse, R34, R36 ;  /* 0x00000022c420723c */ /* 0x044fe20000081024 */
[----:B------:R-:W4:Y:S07]  /*61de0*/  LDL.LU.64 R38, [R1+0x4990] ;  /* 0x0049900001267983 */ /* 0x000f2e0000300a00 */
[----:B------:R-:W-:Y:S01]  /*61df0*/  HMMA.1688.F32.TF32 R212, R196, R66, R212 ;  /* 0x00000042c4d4723c */ /* 0x000fe200000810d4 */
[----:B------:R-:W-:-:S02]  /*61e00*/  IMAD.MOV.U32 R248, RZ, RZ, R41 ;  /* 0x000000fffff87224 */ /* 0x000fc400078e0029 */
[----:B------:R-:W-:-:S05]  /*61e10*/  IMAD.MOV.U32 R249, RZ, RZ, R40 ;  /* 0x000000fffff97224 */ /* 0x000fca00078e0028 */
[----:B------:R-:W-:Y:S01]  /*61e20*/  HMMA.1688.F32.TF32 R216, R196, R70, R216 ;  /* 0x00000046c4d8723c */ /* 0x000fe200000810d8 */
[----:B------:R-:W-:Y:S02]  /*61e30*/  IMAD.MOV.U32 R14, RZ, RZ, R45 ;  /* 0x000000ffff0e7224 */ /* 0x000fe400078e002d */
[----:B------:R-:W-:Y:S02]  /*61e40*/  IMAD.MOV.U32 R15, RZ, RZ, R44 ;  /* 0x000000ffff0f7224 */ /* 0x000fe400078e002c */
[----:B------:R-:W-:-:S03]  /*61e50*/  IMAD.MOV.U32 R12, RZ, RZ, R49 ;  /* 0x000000ffff0c7224 */ /* 0x000fc600078e0031 */
[----:B------:R-:W-:Y:S01]  /*61e60*/  HMMA.1688.F32.TF32 R40, R196, R42, R204 ;  /* 0x0000002ac428723c */ /* 0x000fe200000810cc */
[----:B------:R-:W-:Y:S01]  /*61e70*/  IMAD.MOV.U32 R13, RZ, RZ, R48 ;  /* 0x000000ffff0d7224 */ /* 0x000fe200078e0030 */
[----:B------:R-:W-:Y:S01]  /*61e80*/  MOV R238, R53 ;  /* 0x0000003500ee7202 */ /* 0x000fe20000000f00 */
[----:B------:R-:W-:-:S05]  /*61e90*/  IMAD.MOV.U32 R239, RZ, RZ, R52 ;  /* 0x000000ffffef7224 */ /* 0x000fca00078e0034 */
[----:B------:R-:W-:Y:S01]  /*61ea0*/  HMMA.1688.F32.TF32 R220, R196, R74, R220 ;  /* 0x0000004ac4dc723c */ /* 0x000fe200000810dc */
[----:B------:R-:W-:Y:S01]  /*61eb0*/  IMAD.MOV.U32 R236, RZ, RZ, R57 ;  /* 0x000000ffffec7224 */ /* 0x000fe200078e0039 */
[----:B------:R-:W-:Y:S01]  /*61ec0*/  LDS R74, [R69+0x42980] ;  /* 0x04298000454a7984 */ /* 0x000fe20000000800 */
[----:B------:R-:W-:-:S03]  /*61ed0*/  IMAD.MOV.U32 R237, RZ, RZ, R56 ;  /* 0x000000ffffed7224 */ /* 0x000fc600078e0038 */
[----:B------:R-:W-:Y:S02]  /*61ee0*/  LDS R75, [R61+0x42980] ;  /* 0x042980003d4b7984 */ /* 0x000fe40000000800 */
[C---:B------:R-:W-:Y:S08]  /*61ef0*/  HMMA.1688.F32.TF32 R44, R196.reuse, R46, R156 ;  /* 0x0000002ec42c723c */ /* 0x040ff0000008109c */
[C---:B------:R-:W-:Y:S08]  /*61f00*/  HMMA.1688.F32.TF32 R48, R196.reuse, R50, R160 ;  /* 0x00000032c430723c */ /* 0x040ff000000810a0 */
[C---:B------:R-:W-:Y:S01]  /*61f10*/  HMMA.1688.F32.TF32 R148, R196.reuse, R78, R148 ;  /* 0x0000004ec494723c */ /* 0x040fe20000081094 */
[----:B------:R-:W-:Y:S04]  /*61f20*/  LDS R79, [R68+0x42980] ;  /* 0x04298000444f7984 */ /* 0x000fe80000000800 */
[----:B------:R-:W-:Y:S03]  /*61f30*/  LDS R78, [R73+0x42980] ;  /* 0x04298000494e7984 */ /* 0x000fe60000000800 */
[C---:B------:R-:W-:Y:S08]  /*61f40*/  HMMA.1688.F32.TF32 R52, R196.reuse, R54, R8 ;  /* 0x00000036c434723c */ /* 0x040ff00000081008 */
[C---:B------:R-:W-:Y:S08]  /*61f50*/  HMMA.1688.F32.TF32 R56, R196.reuse, R58, R180 ;  /* 0x0000003ac438723c */ /* 0x040ff000000810b4 */
[C---:B------:R-:W-:Y:S01]  /*61f60*/  HMMA.1688.F32.TF32 R4, R196.reuse, R82, R4 ;  /* 0x00000052c404723c */ /* 0x040fe20000081004 */
[----:B------:R-:W-:Y:S04]  /*61f70*/  LDS R83, [R68+0x42800] ;  /* 0x0428000044537984 */ /* 0x000fe80000000800 */
[----:B------:R-:W-:Y:S03]  /*61f80*/  LDS R82, [R73+0x42800] ;  /* 0x0428000049527984 */ /* 0x000fe60000000800 */
[C---:B----4-:R-:W-:Y:S01]  /*61f90*/  HMMA.1688.F32.TF32 R36, R196.reuse, R38, R200 ;  /* 0x00000026c424723c */ /* 0x050fe200000810c8 */
[----:B------:R-:W2:Y:S04]  /*61fa0*/  LDL.LU.64 R202, [R1+0x4988] ;  /* 0x0049880001ca7983 */ /* 0x000ea80000300a00 */
[----:B------:R-:W2:Y:S04]  /*61fb0*/  LDL.LU.64 R200, [R1+0x4980] ;  /* 0x0049800001c87983 */ /* 0x000ea80000300a00 */
[----:B------:R-:W3:Y:S04]  /*61fc0*/  LDL.LU.64 R206, [R1+0x4978] ;  /* 0x0049780001ce7983 */ /* 0x000ee80000300a00 */
[----:B------:R-:W3:Y:S04]  /*61fd0*/  LDL.LU.64 R204, [R1+0x4970] ;  /* 0x0049700001cc7983 */ /* 0x000ee80000300a00 */
[----:B------:R-:W4:Y:S04]  /*61fe0*/  LDL.LU.64 R158, [R1+0x4968] ;  /* 0x00496800019e7983 */ /* 0x000f280000300a00 */
[----:B------:R-:W4:Y:S04]  /*61ff0*/  LDL.LU.64 R156, [R1+0x4960] ;  /* 0x00496000019c7983 */ /* 0x000f280000300a00 */
[----:B------:R-:W2:Y:S04]  /*62000*/  LDL.LU.64 R162, [R1+0x4958] ;  /* 0x0049580001a27983 */ /* 0x000ea80000300a00 */
[----:B------:R-:W2:Y:S04]  /*62010*/  LDL.LU.64 R160, [R1+0x4950] ;  /* 0x0049500001a07983 */ /* 0x000ea80000300a00 */
[----:B------:R-:W2:Y:S04]  /*62020*/  LDL.LU.64 R10, [R1+0x4948] ;  /* 0x00494800010a7983 */ /* 0x000ea80000300a00 */
[----:B------:R-:W2:Y:S04]  /*62030*/  LDL.LU.64 R8, [R1+0x4940] ;  /* 0x0049400001087983 */ /* 0x000ea80000300a00 */
[----:B------:R-:W2:Y:S04]  /*62040*/  LDL.LU.64 R182, [R1+0x4938] ;  /* 0x0049380001b67983 */ /* 0x000ea80000300a00 */
[----:B------:R-:W2:Y:S04]  /*62050*/  LDL.LU.64 R180, [R1+0x4930] ;  /* 0x0049300001b47983 */ /* 0x000ea80000300a00 */
[----:B------:R-:W-:Y:S04]  /*62060*/  STL.64 [R1+0x970], R208 ;  /* 0x000970d001007387 */ /* 0x000fe80000100a00 */
[----:B------:R1:W-:Y:S04]  /*62070*/  STL.64 [R1+0x978], R210 ;  /* 0x000978d201007387 */ /* 0x0003e80000100a00 */
[----:B-1----:R-:W2:Y:S04]  /*62080*/  LDL.LU.64 R210, [R1+0x4928] ;  /* 0x0049280001d27983 */ /* 0x002ea80000300a00 */
        /* <DEDUP_REMOVED lines=17> */
[----:B------:R1:W-:Y:S04]  /*621a0*/  STL.64 [R1+0xb00], R4 ;  /* 0x000b000401007387 */ /* 0x0003e80000100a00 */
[----:B------:R-:W-:Y:S04]  /*621b0*/  STL.64 [R1+0xb08], R6 ;  /* 0x000b080601007387 */ /* 0x000fe80000100a00 */
[----:B-1----:R-:W2:Y:S01]  /*621c0*/  LDL R4, [R1+0x2be4] ;  /* 0x002be40001047983 */ /* 0x002ea20000100800 */
[C---:B------:R-:W-:Y:S08]  /*621d0*/  HMMA.1688.F32.TF32 R152, R196.reuse, R86, R152 ;  /* 0x00000056c498723c */ /* 0x040ff00000081098 */
[C---:B------:R-:W-:Y:S08]  /*621e0*/  HMMA.1688.F32.TF32 R168, R196.reuse, R90, R168 ;  /* 0x0000005ac4a8723c */ /* 0x040ff000000810a8 */
[C---:B------:R-:W-:Y:S08]  /*621f0*/  HMMA.1688.F32.TF32 R184, R196.reuse, R94, R184 ;  /* 0x0000005ec4b8723c */ /* 0x040ff000000810b8 */
[C---:B------:R-:W-:Y:S01]  /*62200*/  HMMA.1688.F32.TF32 R228, R196.reuse, R98, R228 ;  /* 0x00000062c4e4723c */ /* 0x040fe200000810e4 */
[----:B------:R-:W-:Y:S07]  /*62210*/  STL.64 [R1+0xaf0], R152 ;  /* 0x000af09801007387 */ /* 0x000fee0000100a00 */
[C---:B------:R-:W-:Y:S01]  /*62220*/  HMMA.1688.F32.TF32 R232, R196.reuse, R102, R232 ;  /* 0x00000066c4e8723c */ /* 0x040fe200000810e8 */
[----:B------:R1:W-:Y:S07]  /*62230*/  STL.64 [R1+0xaf8], R154 ;  /* 0x000af89a01007387 */ /* 0x0003ee0000100a00 */
[C---:B------:R-:W-:Y:S08]  /*62240*/  HMMA.1688.F32.TF32 R236, R196.reuse, R106, R236 ;  /* 0x0000006ac4ec723c */ /* 0x040ff000000810ec */
[C---:B------:R-:W-:Y:S01]  /*62250*/  HMMA.1688.F32.TF32 R172, R196.reuse, R110, R172 ;  /* 0x0000006ec4ac723c */ /* 0x040fe200000810ac */
[----:B-1----:R-:W3:Y:S04]  /*62260*/  LDL.LU.64 R154, [R1+0x48d8] ;  /* 0x0048d800019a7983 */ /* 0x002ee80000300a00 */
[----:B------:R-:W3:Y:S03]  /*62270*/  LDL.LU.64 R152, [R1+0x48d0] ;  /* 0x0048d00001987983 */ /* 0x000ee60000300a00 */
[C---:B------:R-:W-:Y:S01]  /*62280*/  HMMA.1688.F32.TF32 R12, R196.reuse, R114, R12 ;  /* 0x00000072c40c723c */ /* 0x040fe2000008100c */
[----:B------:R-:W-:Y:S04]  /*62290*/  STL.64 [R1+0xae0], R168 ;  /* 0x000ae0a801007387 */ /* 0x000fe80000100a00 */
[----:B------:R1:W-:Y:S03]  /*622a0*/  STL.64 [R1+0xae8], R170 ;  /* 0x000ae8aa01007387 */ /* 0x0003e60000100a00 */
[C---:B------:R-:W-:Y:S01]  /*622b0*/  HMMA.1688.F32.TF32 R176, R196.reuse, R118, R176 ;  /* 0x00000076c4b0723c */ /* 0x040fe200000810b0 */
[----:B------:R-:W-:Y:S01]  /*622c0*/  IMAD.MOV.U32 R102, RZ, RZ, R252 ;  /* 0x000000ffff667224 */ /* 0x000fe200078e00fc */
[----:B------:R-:W-:Y:S06]  /*622d0*/  LDS R86, [R69+0x42800] ;  /* 0x0428000045567984 */ /* 0x000fec0000000800 */
[C---:B------:R-:W-:Y:S01]  /*622e0*/  HMMA.1688.F32.TF32 R244, R196.reuse, R122, R244 ;  /* 0x0000007ac4f4723c */ /* 0x040fe200000810f4 */
[----:B-1----:R-:W3:Y:S04]  /*622f0*/  LDL.LU.64 R170, [R1+0x48c8] ;  /* 0x0048c80001aa7983 */ /* 0x002ee80000300a00 */
[----:B------:R-:W3:Y:S04]  /*62300*/  LDL.LU.64 R168, [R1+0x48c0] ;  /* 0x0048c00001a87983 */ /* 0x000ee80000300a00 */
[----:B------:R-:W-:Y:S04]  /*62310*/  STL.64 [R1+0xad0], R184 ;  /* 0x000ad0b801007387 */ /* 0x000fe80000100a00 */
[----:B------:R1:W-:Y:S01]  /*62320*/  STL.64 [R1+0xad8], R186 ;  /* 0x000ad8ba01007387 */ /* 0x0003e20000100a00 */
[----:B------:R-:W-:Y:S01]  /*62330*/  IMAD.MOV.U32 R103, RZ, RZ, R97 ;  /* 0x000000ffff677224 */ /* 0x000fe200078e0061 */
[C---:B------:R-:W-:Y:S08]  /*62340*/  HMMA.1688.F32.TF32 R248, R196.reuse, R126, R248 ;  /* 0x0000007ec4f8723c */ /* 0x040ff000000810f8 */
[C---:B------:R-:W-:Y:S01]  /*62350*/  HMMA.1688.F32.TF32 R240, R196.reuse, R134, R240 ;  /* 0x00000086c4f0723c */ /* 0x040fe200000810f0 */
[----:B------:R-:W-:Y:S01]  /*62360*/  IMAD.MOV.U32 R252, RZ, RZ, R247 ;  /* 0x000000fffffc7224 */ /* 0x000fe200078e00f7 */
[----:B-1----:R-:W3:Y:S04]  /*62370*/  LDL.LU.64 R186, [R1+0x48b8] ;  /* 0x0048b80001ba7983 */ /* 0x002ee80000300a00 */
[----:B------:R-:W3:Y:S04]  /*62380*/  LDL.LU.64 R184, [R1+0x48b0] ;  /* 0x0048b00001b87983 */ /* 0x000ee80000300a00 */
[----:B------:R-:W-:Y:S04]  /*62390*/  STL.64 [R1+0xac0], R228 ;  /* 0x000ac0e401007387 */ /* 0x000fe80000100a00 */
[----:B------:R1:W-:Y:S01]  /*623a0*/  STL.64 [R1+0xac8], R230 ;  /* 0x000ac8e601007387 */ /* 0x0003e20000100a00 */
[C---:B------:R-:W-:Y:S08]  /*623b0*/  HMMA.1688.F32.TF32 R100, R196.reuse, R130, R100 ;  /* 0x00000082c464723c */ /* 0x040ff00000081064 */
[----:B------:R-:W-:Y:S01]  /*623c0*/  HMMA.1688.F32.TF32 R164, R196, R138, R164 ;  /* 0x0000008ac4a4723c */ /* 0x000fe200000810a4 */
[----:B------:R-:W-:Y:S01]  /*623d0*/  IMAD.MOV.U32 R6, RZ, RZ, R84 ;  /* 0x000000ffff067224 */ /* 0x000fe200078e0054 */
[----:B------:R-:W-:Y:S04]  /*623e0*/  LDS R91, [R68+0x42880] ;  /* 0x04288000445b7984 */ /* 0x000fe80000000800 */
[----:B-1----:R-:W3:Y:S04]  /*623f0*/  LDL.LU.64 R230, [R1+0x48a8] ;  /* 0x0048a80001e67983 */ /* 0x002ee80000300a00 */
[----:B------:R-:W3:Y:S04]  /*62400*/  LDL.LU.64 R228, [R1+0x48a0] ;  /* 0x0048a00001e47983 */ /* 0x000ee80000300a00 */
[----:B------:R-:W-:Y:S04]  /*62410*/  STL.64 [R1+0xab0], R232 ;  /* 0x000ab0e801007387 */ /* 0x000fe80000100a00 */
[----:B------:R1:W-:Y:S01]  /*62420*/  STL.64 [R1+0xab8], R234 ;  /* 0x000ab8ea01007387 */ /* 0x0003e20000100a00 */
[----:B------:R-:W-:-:S03]  /*62430*/  IMAD.MOV.U32 R7, RZ, RZ, R81 ;  /* 0x000000ffff077224 */ /* 0x000fc600078e0051 */
[----:B------:R-:W-:Y:S04]  /*62440*/  LDS R81, [R68+0x42000] ;  /* 0x0420000044517984 */ /* 0x000fe80000000800 */
[----:B------:R-:W-:Y:S04]  /*62450*/  LDS R84, [R69+0x42000] ;  /* 0x0420000045547984 */ /* 0x000fe80000000800 */
[----:B-1----:R-:W3:Y:S04]  /*62460*/  LDL.LU.64 R234, [R1+0x4898] ;  /* 0x0048980001ea7983 */ /* 0x002ee80000300a00 */
[----:B------:R-:W3:Y:S04]  /*62470*/  LDL.LU.64 R232, [R1+0x4890] ;  /* 0x0048900001e87983 */ /* 0x000ee80000300a00 */
[----:B------:R-:W-:Y:S04]  /*62480*/  STL.64 [R1+0xaa0], R236 ;  /* 0x000aa0ec01007387 */ /* 0x000fe80000100a00 */
[----:B------:R1:W-:Y:S04]  /*62490*/  STL.64 [R1+0xaa8], R238 ;  /* 0x000aa8ee01007387 */ /* 0x0003e80000100a00 */
[----:B------:R-:W-:Y:S04]  /*624a0*/  LDS R94, [R69+0x42880] ;  /* 0x04288000455e7984 */ /* 0x000fe80000000800 */
[----:B------:R-:W-:Y:S04]  /*624b0*/  LDS R97, [R68+0x42100] ;  /* 0x0421000044617984 */ /* 0x000fe80000000800 */
[----:B-1----:R-:W3:Y:S04]  /*624c0*/  LDL.LU.64 R238, [R1+0x4888] ;  /* 0x0048880001ee7983 */ /* 0x002ee80000300a00 */
[----:B------:R-:W3:Y:S04]  /*624d0*/  LDL.LU.64 R236, [R1+0x4880] ;  /* 0x0048800001ec7983 */ /* 0x000ee80000300a00 */
[----:B------:R-:W-:Y:S04]  /*624e0*/  STL.64 [R1+0xa90], R172 ;  /* 0x000a90ac01007387 */ /* 0x000fe80000100a00 */
[----:B------:R1:W-:Y:S04]  /*624f0*/  STL.64 [R1+0xa98], R174 ;  /* 0x000a98ae01007387 */ /* 0x0003e80000100a00 */
[----:B------:R-:W-:Y:S01]  /*62500*/  LDS R99, [R68+0x42900] ;  /* 0x0429000044637984 */ /* 0x000fe20000000800 */
[----:B------:R-:W-:-:S03]  /*62510*/  IMAD.MOV.U32 R5, RZ, RZ, R85 ;  /* 0x000000ffff057224 */ /* 0x000fc600078e0055 */
        /* <DEDUP_REMOVED lines=16> */
[----:B------:R1:W-:Y:S04]  /*62620*/  STL [R1+0xa68], R246 ;  /* 0x000a68f601007387 */ /* 0x0003e80000100800 */
[----:B-1----:R-:W3:Y:S04]  /*62630*/  LDL.LU.64 R246, [R1+0x4848] ;  /* 0x0048480001f67983 */ /* 0x002ee80000300a00 */
[----:B------:R-:W3:Y:S04]  /*62640*/  LDL.LU.64 R244, [R1+0x4840] ;  /* 0x0048400001f47983 */ /* 0x000ee80000300a00 */
[----:B------:R-:W-:Y:S04]  /*62650*/  STL.64 [R1+0xa50], R248 ;  /* 0x000a50f801007387 */ /* 0x000fe80000100a00 */
[----:B------:R1:W-:Y:S04]  /*62660*/  STL.64 [R1+0xa58], R250 ;  /* 0x000a58fa01007387 */ /* 0x0003e80000100a00 */
[----:B-1----:R-:W3:Y:S04]  /*62670*/  LDL.LU.64 R250, [R1+0x4838] ;  /* 0x0048380001fa7983 */ /* 0x002ee80000300a00 */
[----:B------:R-:W3:Y:S04]  /*62680*/  LDL.LU.64 R248, [R1+0x4830] ;  /* 0x0048300001f87983 */ /* 0x000ee80000300a00 */
[----:B------:R-:W-:Y:S04]  /*62690*/  STL.64 [R1+0xa40], R100 ;  /* 0x000a406401007387 */ /* 0x000fe80000100a00 */
[----:B------:R1:W-:Y:S02]  /*626a0*/  STL.64 [R1+0xa48], R102 ;  /* 0x000a486601007387 */ /* 0x0003e40000100a00 */
[----:B-1----:R-:W-:Y:S02]  /*626b0*/  HMMA.1688.F32.TF32 R100, R196, R142, R144 ;  /* 0x0000008ec464723c */ /* 0x002fe40000081090 */
[----:B------:R-:W-:Y:S01]  /*626c0*/  STL.64 [R1+0xb50], R240 ;  /* 0x000b50f001007387 */ /* 0x000fe20000100a00 */
[----:B--2---:R-:W-:-:S03]  /*626d0*/  IMAD R3, R3, 0x20000, R4 ;  /* 0x0002000003037824 */ /* 0x004fc600078e0204 */
[----:B------:R-:W-:Y:S04]  /*626e0*/  STL.64 [R1+0xb58], R242 ;  /* 0x000b58f201007387 */ /* 0x000fe80000100a00 */
[----:B------:R1:W-:Y:S01]  /*626f0*/  STL.64 [R1+0xa20], R164 ;  /* 0x000a20a401007387 */ /* 0x0003e20000100a00 */
[----:B------:R-:W-:-:S03]  /*62700*/  IMAD.MOV.U32 R146, RZ, RZ, R92 ;  /* 0x000000ffff927224 */ /* 0x000fc600078e005c */
[----:B------:R2:W-:Y:S01]  /*62710*/  STL.64 [R1+0xa28], R166 ;  /* 0x000a28a601007387 */ /* 0x0005e20000100a00 */
[----:B------:R-:W-:-:S03]  /*62720*/  IMAD.MOV.U32 R147, RZ, RZ, R89 ;  /* 0x000000ffff937224 */ /* 0x000fc600078e0059 */
[----:B------:R-:W-:Y:S01]  /*62730*/  LDS R89, [R68+0x42080] ;  /* 0x0420800044597984 */ /* 0x000fe20000000800 */
[----:B-1----:R-:W-:-:S03]  /*62740*/  IMAD.MOV.U32 R165, RZ, RZ, R77 ;  /* 0x000000ffffa57224 */ /* 0x002fc600078e004d */
[----:B------:R-:W-:Y:S01]  /*62750*/  LDS R92, [R69+0x42080] ;  /* 0x04208000455c7984 */ /* 0x000fe20000000800 */
[----:B--2---:R-:W-:-:S03]  /*62760*/  IMAD.MOV.U32 R167, RZ, RZ, R72 ;  /* 0x000000ffffa77224 */ /* 0x004fc600078e0048 */
[----:B------:R-:W-:Y:S04]  /*62770*/  STL.64 [R1+0xa10], R100 ;  /* 0x000a106401007387 */ /* 0x000fe80000100a00 */
[----:B------:R-:W-:Y:S04]  /*62780*/  STL.64 [R1+0xa18], R102 ;  /* 0x000a186601007387 */ /* 0x000fe80000100a00 */
[----:B------:R-:W-:Y:S04]  /*62790*/  LDS R100, [R69+0x42100] ;  /* 0x0421000045647984 */ /* 0x000fe80000000800 */
[----:B------:R-:W-:Y:S04]  /*627a0*/  LDS R102, [R69+0x42900] ;  /* 0x0429000045667984 */ /* 0x000fe80000000800 */
[----:B------:R-:W-:Y:S04]  /*627b0*/  LDS R77, [R68+0x42180] ;  /* 0x04218000444d7984 */ /* 0x000fe80000000800 */
[----:B------:R-:W-:Y:S04]  /*627c0*/  LDS R72, [R69+0x42180] ;  /* 0x0421800045487984 */ /* 0x000fe80000000800 */
[----:B------:R-:W1:Y:S01]  /*627d0*/  LDSM.16.M88.4 R68, [R3] ;  /* 0x000000000344783b */ /* 0x000e620000000200 */
[----:B------:R-:W-:Y:S01]  /*627e0*/  IMAD.MOV.U32 R144, RZ, RZ, R96 ;  /* 0x000000ffff907224 */ /* 0x000fe200078e0060 */
[----:B------:R-:W-:Y:S01]  /*627f0*/  MOV R4, R88 ;  /* 0x0000005800047202 */ /* 0x000fe20000000f00 */
[----:B------:R-:W-:Y:S01]  /*62800*/  IMAD.MOV.U32 R164, RZ, RZ, R80 ;  /* 0x000000ffffa47224 */ /* 0x000fe200078e0050 */
[----:B------:R-:W-:Y:S01]  /*62810*/  LDS R88, [R73+0x42080] ;  /* 0x0420800049587984 */ /* 0x000fe20000000800 */
[----:B------:R-:W-:-:S02]  /*62820*/  IMAD.MOV.U32 R166, RZ, RZ, R76 ;  /* 0x000000ffffa67224 */ /* 0x000fc400078e004c */
[----:B------:R-:W-:Y:S01]  /*62830*/  IMAD.MOV.U32 R145, RZ, RZ, R93 ;  /* 0x000000ffff917224 */ /* 0x000fe200078e005d */
[----:B------:R-:W2:Y:S04]  /*62840*/  LDS R80, [R73+0x42000] ;  /* 0x0420000049507984 */ /* 0x000ea80000000800 */
[----:B------:R-:W2:Y:S04]  /*62850*/  LDS R96, [R73+0x42100] ;  /* 0x0421000049607984 */ /* 0x000ea80000000800 */
[----:B------:R-:W-:Y:S04]  /*62860*/  LDS R76, [R73+0x42180] ;  /* 0x04218000494c7984 */ /* 0x000fe80000000800 */
[----:B------:R-:W-:Y:S04]  /*62870*/  LDS R93, [R61+0x42080] ;  /* 0x042080003d5d7984 */ /* 0x000fe80000000800 */
[----:B------:R-:W-:Y:S04]  /*62880*/  LDS R101, [R61+0x42100] ;  /* 0x042100003d657984 */ /* 0x000fe80000000800 */
[----:B------:R-:W-:Y:S04]  /*62890*/  LDS R103, [R61+0x42900] ;  /* 0x042900003d677984 */ /* 0x000fe80000000800 */
[----:B------:R1:W-:Y:S04]  /*628a0*/  LDS R73, [R61+0x42180] ;  /* 0x042180003d497984 */ /* 0x0003e80000000800 */
[----:B-1----:R-:W-:Y:S04]  /*628b0*/  STL [R1+0x46a4], R70 ;  /* 0x0046a44601007387 */ /* 0x002fe80000100800 */
[----:B------:R-:W-:Y:S04]  /*628c0*/  STL [R1+0x46a0], R71 ;  /* 0x0046a04701007387 */ /* 0x000fe80000100800 */
[----:B------:R-:W3:Y:S01]  /*628d0*/  LDL.LU R61, [R1+0x4828] ;  /* 0x00482800013d7983 */ /* 0x000ee20000300800 */
[----:B------:R-:W-:Y:S01]  /*628e0*/  IMAD.MOV.U32 R196, RZ, RZ, R65 ;  /* 0x000000ffffc47224 */ /* 0x000fe200078e0041 */
[----:B------:R-:W-:Y:S01]  /*628f0*/  MOV R197, R64 ;  /* 0x0000004000c57202 */ /* 0x000fe20000000f00 */
[----:B------:R-:W-:Y:S01]  /*62900*/  IMAD.MOV.U32 R199, RZ, RZ, R60 ;  /* 0x000000ffffc77224 */ /* 0x000fe200078e003c */
[----:B------:R-:W1:Y:S01]  /*62910*/  LDSM.16.M88.4 R64, [R3+0x1000] ;  /* 0x001000000340783b */ /* 0x000e620000000200 */
[-C--:B--2---:R-:W-:Y:S03]  /*62920*/  HMMA.1688.F32.TF32 R164, R80, R68.reuse, R164 ;  /* 0x0000004450a4723c */ /* 0x084fe600000810a4 */
[----:B------:R-:W2:Y:S04]  /*62930*/  LDL.LU R240, [R1+0x100] ;  /* 0x0001000001f07983 */ /* 0x000ea80000300800 */
[----:B------:R-:W2:Y:S01]  /*62940*/  LDL.LU R241, [R1+0x104] ;  /* 0x0001040001f17983 */ /* 0x000ea20000300800 */
[-C--:B------:R-:W-:Y:S03]  /*62950*/  HMMA.1688.F32.TF32 R4, R88, R68.reuse, R4 ;  /* 0x000000445804723c */ /* 0x080fe60000081004 */
[----:B------:R-:W2:Y:S04]  /*62960*/  LDL.LU R242, [R1+0x108] ;  /* 0x0001080001f27983 */ /* 0x000ea80000300800 */
[----:B------:R-:W2:Y:S01]  /*62970*/  LDL.LU R243, [R1+0x10c] ;  /* 0x00010c0001f37983 */ /* 0x000ea20000300800 */
[----:B------:R-:W-:Y:S03]  /*62980*/  HMMA.1688.F32.TF32 R144, R96, R68, R144 ;  /* 0x000000446090723c */ /* 0x000fe60000081090 */
[----:B-1----:R-:W-:Y:S04]  /*62990*/  STL [R1+0x46ac], R66 ;  /* 0x0046ac4201007387 */ /* 0x002fe80000100800 */
[----:B------:R-:W-:Y:S01]  /*629a0*/  STL [R1+0x46a8], R67 ;  /* 0x0046a84301007387 */ /* 0x000fe20000100800 */
[----:B---3--:R-:W-:-:S03]  /*629b0*/  IMAD.MOV.U32 R198, RZ, RZ, R61 ;  /* 0x000000ffffc67224 */ /* 0x008fc600078e003d */
[----:B------:R-:W1:Y:S04]  /*629c0*/  LDSM.16.M88.4 R60, [R3+0x2000] ;  /* 0x00200000033c783b */ /* 0x000e680000000200 */
[----:B-1----:R-:W-:Y:S04]  /*629d0*/  STL [R1+0x46b4], R62 ;  /* 0x0046b43e01007387 */ /* 0x002fe80000100800 */
[----:B------:R-:W-:Y:S04]  /*629e0*/  STL [R1+0x46b0], R63 ;  /* 0x0046b03f01007387 */ /* 0x000fe80000100800 */
[----:B------:R-:W-:Y:S04]  /*629f0*/  STL.64 [R1+0xa00], R164 ;  /* 0x000a00a401007387 */ /* 0x000fe80000100a00 */
[----:B------:R1:W-:Y:S04]  /*62a00*/  STL.64 [R1+0xa08], R166 ;  /* 0x000a08a601007387 */ /* 0x0003e80000100a00 */
[----:B-1----:R-:W3:Y:S04]  /*62a10*/  LDL.LU.64 R166, [R1+0x4820] ;  /* 0x0048200001a67983 */ /* 0x002ee80000300a00 */
[----:B------:R-:W3:Y:S04]  /*62a20*/  LDL.LU.64 R164, [R1+0x4818] ;  /* 0x0048180001a47983 */ /* 0x000ee80000300a00 */
[----:B------:R-:W-:Y:S04]  /*62a30*/  STL.64 [R1+0xd80], R4 ;  /* 0x000d800401007387 */ /* 0x000fe80000100a00 */
[----:B------:R1:W-:Y:S04]  /*62a40*/  STL.64 [R1+0xd88], R6 ;  /* 0x000d880601007387 */ /* 0x0003e80000100a00 */
[----:B-1----:R-:W2:Y:S04]  /*62a50*/  LDL.LU.64 R6, [R1+0x4810] ;  /* 0x0048100001067983 */ /* 0x002ea80000300a00 */
[----:B------:R-:W2:Y:S04]  /*62a60*/  LDL.LU.64 R4, [R1+0x4808] ;  /* 0x0048080001047983 */ /* 0x000ea80000300a00 */
[----:B------:R-:W-:Y:S04]  /*62a70*/  STL.64 [R1+0xd60], R144 ;  /* 0x000d609001007387 */ /* 0x000fe80000100a00 */
[----:B------:R1:W-:Y:S04]  /*62a80*/  STL.64 [R1+0xd68], R146 ;  /* 0x000d689201007387 */ /* 0x0003e80000100a00 */
[----:B-1----:R-:W2:Y:S04]  /*62a90*/  LDL.LU.64 R146, [R1+0x4800] ;  /* 0x0048000001927983 */ /* 0x002ea80000300a00 */
[----:B------:R-:W2:Y:S01]  /*62aa0*/  LDL.LU.64 R144, [R1+0x47f8] ;  /* 0x0047f80001907983 */ /* 0x000ea20000300a00 */
[-C--:B------:R-:W-:Y:S08]  /*62ab0*/  HMMA.1688.F32.TF32 R176, R84, R68.reuse, R176 ;  /* 0x0000004454b0723c */ /* 0x080ff000000810b0 */
[-C--:B------:R-:W-:Y:S08]  /*62ac0*/  HMMA.1688.F32.TF32 R168, R92, R68.reuse, R168 ;  /* 0x000000445ca8723c */ /* 0x080ff000000810a8 */
[-C--:B------:R-:W-:Y:S08]  /*62ad0*/  HMMA.1688.F32.TF32 R8, R100, R68.reuse, R8 ;  /* 0x000000446408723c */ /* 0x080ff00000081008 */
[-C--:B--2---:R-:W-:Y:S11]  /*62ae0*/  HMMA.1688.F32.TF32 R144, R76, R68.reuse, R144 ;  /* 0x000000444c90723c */ /* 0x084ff60000081090 */
[----:B------:R-:W-:Y:S11]  /*62af0*/  @!UPT UIADD3 URZ, URZ, URZ, URZ ;  /* 0x0000003f3f3ff290 */ /* 0x000ff6000fffe03f */
[----:B------:R-:W-:Y:S01]  /*62b00*/  @!UPT UIADD3 URZ, URZ, URZ, URZ ;  /* 0x0000003f3f3ff290 */ /* 0x000fe2000fffe03f */
[----:B------:R1:W-:Y:S04]  /*62b10*/  STL.64 [R1+0xd40], R144 ;  /* 0x000d409001007387 */ /* 0x0003e80000100a00 */
[----:B------:R2:W-:Y:S04]  /*62b20*/  STL.64 [R1+0xd48], R146 ;  /* 0x000d489201007387 */ /* 0x0005e80000100a00 */
[----:B-1----:R-:W3:Y:S04]  /*62b30*/  LDL.LU R144, [R1+0x9c0] ;  /* 0x0009c00001907983 */ /* 0x002ee80000300800 */
[----:B------:R-:W3:Y:S04]  /*62b40*/  LDL.LU R145, [R1+0x9c4] ;  /* 0x0009c40001917983 */ /* 0x000ee80000300800 */
[----:B--2---:R-:W3:Y:S04]  /*62b50*/  LDL.LU R146, [R1+0x9c8] ;  /* 0x0009c80001927983 */ /* 0x004ee80000300800 */
[----:B------:R-:W3:Y:S04]  /*62b60*/  LDL.LU R147, [R1+0x9cc] ;  /* 0x0009cc0001937983 */ /* 0x000ee80000300800 */
        /* <DEDUP_REMOVED lines=14> */
[----:B-1----:R-:W4:Y:S04]  /*62c50*/  LDL.LU R8, [R1+0xa30] ;  /* 0x000a300001087983 */ /* 0x002f280000300800 */
[----:B------:R-:W4:Y:S04]  /*62c60*/  LDL.LU R9, [R1+0xa34] ;  /* 0x000a340001097983 */ /* 0x000f280000300800 */
[----:B--2---:R-:W4:Y:S04]  /*62c70*/  LDL.LU R10, [R1+0xa38] ;  /* 0x000a3800010a7983 */ /* 0x004f280000300800 */
[----:B------:R-:W4:Y:S01]  /*62c80*/  LDL.LU R11, [R1+0xa3c] ;  /* 0x000a3c00010b7983 */ /* 0x000f220000300800 */
[----:B------:R-:W-:Y:S11]  /*62c90*/  HMMA.1688.F32.TF32 R16, R72, R68, R16 ;  /* 0x000000444810723c */ /* 0x000ff60000081010 */
[----:B------:R-:W-:Y:S11]  /*62ca0*/  @!UPT UIADD3 URZ, URZ, URZ, URZ ;  /* 0x0000003f3f3ff290 */ /* 0x000ff6000fffe03f */
[----:B------:R-:W-:Y:S01]  /*62cb0*/  @!UPT UIADD3 URZ, URZ, URZ, URZ ;  /* 0x0000003f3f3ff290 */ /* 0x000fe2000fffe03f */
[----:B------:R-:W-:Y:S04]  /*62cc0*/  STL.64 [R1+0x17a0], R16 ;  /* 0x0017a01001007387 */ /* 0x000fe80000100a00 */
[----:B------:R3:W-:Y:S02]  /*62cd0*/  STL.64 [R1+0x17a8], R18 ;  /* 0x0017a81201007387 */ /* 0x0007e40000100a00 */
[-C--:B---3--:R-:W-:Y:S08]  /*62ce0*/  HMMA.1688.F32.TF32 R16, R88, R64.reuse, R168 ;  /* 0x000000405810723c */ /* 0x088ff000000810a8 */
[-C--:B----4-:R-:W-:Y:S08]  /*62cf0*/  HMMA.1688.F32.TF32 R68, R80, R64.reuse, R8 ;  /* 0x000000405044723c */ /* 0x090ff00000081008 */
[-C--:B------:R-:W-:Y:S08]  /*62d00*/  HMMA.1688.F32.TF32 R8, R84, R64.reuse, R12 ;  /* 0x000000405408723c */ /* 0x080ff0000008100c */
[-C--:B------:R-:W-:Y:S07]  /*62d10*/  HMMA.1688.F32.TF32 R12, R92, R64.reuse, R152 ;  /* 0x000000405c0c723c */ /* 0x080fee0000081098 */
[----:B------:R-:W-:Y:S04]  /*62d20*/  STL.64 [R1+0x9f0], R68 ;  /* 0x0009f04401007387 */ /* 0x000fe80000100a00 */
[----:B------:R-:W-:Y:S04]  /*62d30*/  STL.64 [R1+0x9f8], R70 ;  /* 0x0009f84601007387 */ /* 0x000fe80000100a00 */
[----:B------:R-:W-:Y:S04]  /*62d40*/  STL.64 [R1+0xd30], R8 ;  /* 0x000d300801007387 */ /* 0x000fe80000100a00 */
[----:B------:R1:W-:Y:S04]  /*62d50*/  STL.64 [R1+0xd38], R10 ;  /* 0x000d380a01007387 */ /* 0x0003e80000100a00 */
[----:B------:R-:W-:Y:S04]  /*62d60*/  STL.64 [R1+0xd10], R16 ;  /* 0x000d101001007387 */ /* 0x000fe80000100a00 */
[----:B------:R-:W-:Y:S01]  /*62d70*/  STL.64 [R1+0xd18], R18 ;  /* 0x000d181201007387 */ /* 0x000fe20000100a00 */
[-C--:B-1----:R-:W-:Y:S03]  /*62d80*/  HMMA.1688.F32.TF32 R8, R96, R64.reuse, R176 ;  /* 0x000000406008723c */ /* 0x082fe600000810b0 */
[----:B------:R-:W-:Y:S04]  /*62d90*/  STL.64 [R1+0x1690], R12 ;  /* 0x0016900c01007387 */ /* 0x000fe80000100a00 */
[----:B------:R1:W-:Y:S02]  /*62da0*/  STL.64 [R1+0x1698], R14 ;  /* 0x0016980e01007387 */ /* 0x0003e40000100a00 */
[----:B-1----:R-:W-:Y:S08]  /*62db0*/  HMMA.1688.F32.TF32 R12, R76, R64, R4 ;  /* 0x000000404c0c723c */ /* 0x002ff00000081004 */
[----:B------:R-:W-:Y:S06]  /*62dc0*/  HMMA.1688.F32.TF32 R4, R80, R60, R144 ;  /* 0x0000003c5004723c */ /* 0x000fec0000081090 */
[----:B------:R-:W-:Y:S04]  /*62dd0*/  STL.64 [R1+0xd00], R8 ;  /* 0x000d000801007387 */ /* 0x000fe80000100a00 */
[----:B------:R1:W-:Y:S01]  /*62de0*/  STL.64 [R1+0xd08], R10 ;  /* 0x000d080a01007387 */ /* 0x0003e20000100a00 */
[-C--:B------:R-:W-:Y:S08]  /*62df0*/  HMMA.1688.F32.TF32 R16, R100, R64.reuse, R160 ;  /* 0x000000406410723c */ /* 0x080ff000000810a0 */
[----:B-1----:R-:W-:Y:S05]  /*62e00*/  HMMA.1688.F32.TF32 R8, R72, R64, R20 ;  /* 0x000000404808723c */ /* 0x002fea0000081014 */
[----:B------:R-:W-:-:S02]  /*62e10*/  IMAD.MOV.U32 R62, RZ, RZ, R4 ;  /* 0x000000ffff3e7224 */ /* 0x000fc400078e0004 */
[----:B------:R-:W-:Y:S02]  /*62e20*/  IMAD.MOV.U32 R63, RZ, RZ, R5 ;  /* 0x000000ffff3f7224 */ /* 0x000fe400078e0005 */
[----:B------:R-:W-:Y:S02]  /*62e30*/  IMAD.MOV.U32 R66, RZ, RZ, R6 ;  /* 0x000000ffff427224 */ /* 0x000fe400078e0006 */
[----:B------:R-:W-:Y:S02]  /*62e40*/  IMAD.MOV.U32 R67, RZ, RZ, R7 ;  /* 0x000000ffff437224 */ /* 0x000fe400078e0007 */
[-C--:B------:R-:W-:Y:S02]  /*62e50*/  HMMA.1688.F32.TF32 R4, R84, R60.reuse, R172 ;  /* 0x0000003c5404723c */ /* 0x080fe400000810ac */
[----:B------:R-:W-:Y:S04]  /*62e60*/  STL.64 [R1+0x1730], R16 ;  /* 0x0017301001007387 */ /* 0x000fe80000100a00 */
[----:B------:R-:W-:Y:S04]  /*62e70*/  STL.64 [R1+0x1738], R18 ;  /* 0x0017381201007387 */ /* 0x000fe80000100a00 */
[----:B------:R-:W-:Y:S04]  /*62e80*/  STL.64 [R1+0xcd0], R12 ;  /* 0x000cd00c01007387 */ /* 0x000fe80000100a00 */
[----:B------:R1:W-:Y:S04]  /*62e90*/  STL.64 [R1+0xcd8], R14 ;  /* 0x000cd80e01007387 */ /* 0x0003e80000100a00 */
[----:B------:R-:W-:Y:S04]  /*62ea0*/  STL.64 [R1+0x1790], R8 ;  /* 0x0017900801007387 */ /* 0x000fe80000100a00 */
[----:B------:R2:W-:Y:S04]  /*62eb0*/  STL.64 [R1+0x1798], R10 ;  /* 0x0017980a01007387 */ /* 0x0005e80000100a00 */
[----:B------:R-:W-:Y:S01]  /*62ec0*/  STL [R1+0x46c4], R67 ;  /* 0x0046c44301007387 */ /* 0x000fe20000100800 */
[-C--:B-1----:R-:W-:Y:S03]  /*62ed0*/  HMMA.1688.F32.TF32 R12, R88, R60.reuse, R196 ;  /* 0x0000003c580c723c */ /* 0x082fe600000810c4 */
[----:B------:R-:W-:Y:S04]  /*62ee0*/  STL [R1+0x46c0], R66 ;  /* 0x0046c04201007387 */ /* 0x000fe80000100800 */
[----:B------:R-:W-:Y:S01]  /*62ef0*/  STL [R1+0x46bc], R62 ;  /* 0x0046bc3e01007387 */ /* 0x000fe20000100800 */
[----:B--2---:R-:W-:Y:S03]  /*62f00*/  HMMA.1688.F32.TF32 R8, R92, R60, R148 ;  /* 0x0000003c5c08723c */ /* 0x004fe60000081094 */
[----:B------:R-:W-:Y:S04]  /*62f10*/  STL [R1+0x46b8], R63 ;  /* 0x0046b83f01007387 */ /* 0x000fe80000100800 */
[----:B------:R-:W-:Y:S04]  /*62f20*/  STL.64 [R1+0xcf0], R4 ;  /* 0x000cf00401007387 */ /* 0x000fe80000100a00 */
[----:B------:R1:W-:Y:S01]  /*62f30*/  STL.64 [R1+0xcf8], R6 ;  /* 0x000cf80601007387 */ /* 0x0003e20000100a00 */
[----:B------:R-:W-:Y:S01]  /*62f40*/  MOV R155, R0 ;  /* 0x00000000009b7202 */ /* 0x000fe20000000f00 */
[----:B------:R-:W-:-:S02]  /*62f50*/  IMAD.MOV.U32 R144, RZ, RZ, R2 ;  /* 0x000000ffff907224 */ /* 0x000fc400078e0002 */
[----:B------:R-:W2:Y:S01]  /*62f60*/  LDSM.16.M88.4 R16, [R3+0x3000] ;  /* 0x003000000310783b */ /* 0x000ea20000000200 */
[-C--:B-1----:R-:W-:Y:S03]  /*62f70*/  HMMA.1688.F32.TF32 R4, R96, R60.reuse, R240 ;  /* 0x0000003c6004723c */ /* 0x082fe600000810f0 */
[----:B------:R-:W-:Y:S04]  /*62f80*/  STL.64 [R1+0xca0], R12 ;  /* 0x000ca00c01007387 */ /* 0x000fe80000100a00 */
[----:B------:R1:W-:Y:S04]  /*62f90*/  STL.64 [R1+0xca8], R14 ;  /* 0x000ca80e01007387 */ /* 0x0003e80000100a00 */
[----:B------:R-:W-:Y:S04]  /*62fa0*/  STL.64 [R1+0x1660], R8 ;  /* 0x0016600801007387 */ /* 0x000fe80000100a00 */
[----:B------:R3:W-:Y:S01]  /*62fb0*/  STL.64 [R1+0x1668], R10 ;  /* 0x0016680a01007387 */ /* 0x0007e20000100a00 */
[-C--:B-1----:R-:W-:Y:S07]  /*62fc0*/  HMMA.1688.F32.TF32 R12, R100, R60.reuse, R156 ;  /* 0x0000003c640c723c */ /* 0x082fee000008109c */
[----:B------:R-:W-:Y:S01]  /*62fd0*/  STL.64 [R1+0xc90], R4 ;  /* 0x000c900401007387 */ /* 0x000fe20000100a00 */
[-C--:B---3--:R-:W-:Y:S03]  /*62fe0*/  HMMA.1688.F32.TF32 R8, R76, R60.reuse, R164 ;  /* 0x0000003c4c08723c */ /* 0x088fe600000810a4 */
[----:B------:R1:W-:Y:S05]  /*62ff0*/  STL.64 [R1+0xc98], R6 ;  /* 0x000c980601007387 */ /* 0x0003ea0000100a00 */
[----:B-1----:R-:W-:Y:S07]  /*63000*/  HMMA.1688.F32.TF32 R4, R72, R60, R24 ;  /* 0x0000003c4804723c */ /* 0x002fee0000081018 */
[----:B------:R-:W-:Y:S04]  /*63010*/  STL.64 [R1+0x1710], R12 ;  /* 0x0017100c01007387 */ /* 0x000fe80000100a00 */
[----:B------:R-:W-:Y:S04]  /*63020*/  STL.64 [R1+0x1718], R14 ;  /* 0x0017180e01007387 */ /* 0x000fe80000100a00 */
[----:B------:R-:W-:Y:S04]  /*63030*/  STL.64 [R1+0xc80], R8 ;  /* 0x000c800801007387 */ /* 0x000fe80000100a00 */
[----:B------:R-:W-:Y:S04]  /*63040*/  STL.64 [R1+0xc88], R10 ;  /* 0x000c880a01007387 */ /* 0x000fe80000100a00 */
[----:B------:R-:W1:Y:S01]  /*63050*/  LDSM.16.M88.4 R8, [R3+0x5000] ;  /* 0x005000000308783b */ /* 0x000e620000000200 */
[----:B--2---:R-:W-:Y:S03]  /*63060*/  HMMA.1688.F32.TF32 R24, R84, R16, R236 ;  /* 0x000000105418723c */ /* 0x004fe600000810ec */
[----:B------:R-:W-:Y:S04]  /*63070*/  LDSM.16.M88.4 R12, [R3+0x4000] ;  /* 0x00400000030c783b */ /* 0x000fe80000000200 */
[----:B------:R-:W-:Y:S04]  /*63080*/  STL.64 [R1+0x1780], R4 ;  /* 0x0017800401007387 */ /* 0x000fe80000100a00 */
        /* <DEDUP_REMOVED lines=32> */
[----:B------:R-:W1:Y:S04]  /*63290*/  LDSM.16.M88.4 R4, [R3+0x6000] ;  /* 0x006000000304783b */ /* 0x000e680000000200 */
[----:B------:R-:W-:Y:S04]  /*632a0*/  STL [R1+0x4388], R68 ;  /* 0x0043884401007387 */ /* 0x000fe80000100800 */
[----:B------:R-:W-:Y:S04]  /*632b0*/  STL [R1+0x4384], R69 ;  /* 0x0043844501007387 */ /* 0x000fe80000100800 */
[----:B-1----:R-:W-:Y:S04]  /*632c0*/  STL [R1+0x45e4], R10 ;  /* 0x0045e40a01007387 */ /* 0x002fe80000100800 */
[----:B------:R-:W-:Y:S04]  /*632d0*/  STL [R1+0x45e0], R11 ;  /* 0x0045e00b01007387 */ /* 0x000fe80000100800 */
[----:B------:R-:W-:Y:S04]  /*632e0*/  STL [R1+0x45dc], R6 ;  /* 0x0045dc0601007387 */ /* 0x000fe80000100800 */
[----:B------:R-:W-:Y:S01]  /*632f0*/  STL [R1+0x45d8], R7 ;  /* 0x0045d80701007387 */ /* 0x000fe20000100800 */
[-C--:B----4-:R-:W-:Y:S08]  /*63300*/  HMMA.1688.F32.TF32 R20, R80, R16.reuse, R20 ;  /* 0x000000105014723c */ /* 0x090ff00000081014 */
[----:B--2---:R-:W-:Y:S11]  /*63310*/  HMMA.1688.F32.TF32 R60, R88, R16, R160 ;  /* 0x00000010583c723c */ /* 0x004ff600000810a0 */
[----:B------:R-:W-:Y:S05]  /*63320*/  @!UPT UIADD3 URZ, URZ, URZ, URZ ;  /* 0x0000003f3f3ff290 */ /* 0x000fea000fffe03f */
[----:B------:R-:W-:Y:S02]  /*63330*/  IMAD.MOV.U32 R70, RZ, RZ, R20 ;  /* 0x000000ffff467224 */ /* 0x000fe400078e0014 */
[----:B------:R-:W-:Y:S02]  /*63340*/  IMAD.MOV.U32 R71, RZ, RZ, R21 ;  /* 0x000000ffff477224 */ /* 0x000fe400078e0015 */
[----:B---3--:R-:W-:Y:S02]  /*63350*/  IMAD.MOV.U32 R179, RZ, RZ, R0 ;  /* 0x000000ffffb37224 */ /* 0x008fe400078e0000 */
[----:B------:R-:W-:Y:S01]  /*63360*/  IMAD.MOV.U32 R0, RZ, RZ, R23 ;  /* 0x000000ffff007224 */ /* 0x000fe200078e0017 */
[----:B------:R-:W-:Y:S04]  /*63370*/  STL.64 [R1+0x46c8], R70 ;  /* 0x0046c84601007387 */ /* 0x000fe80000100a00 */
[----:B------:R-:W-:Y:S01]  /*63380*/  STL.64 [R1+0xcb0], R24 ;  /* 0x000cb01801007387 */ /* 0x000fe20000100a00 */
[----:B------:R-:W-:-:S02]  /*63390*/  IMAD.MOV.U32 R178, RZ, RZ, R2 ;  /* 0x000000ffffb27224 */ /* 0x000fc400078e0002 */
[----:B------:R-:W-:Y:S02]  /*633a0*/  IMAD.MOV.U32 R2, RZ, RZ, R22 ;  /* 0x000000ffff027224 */ /* 0x000fe400078e0016 */
[-C--:B------:R-:W-:Y:S01]  /*633b0*/  HMMA.1688.F32.TF32 R20, R92, R16.reuse, R220 ;  /* 0x000000105c14723c */ /* 0x080fe200000810dc */
[----:B------:R1:W-:Y:S07]  /*633c0*/  STL.64 [R1+0xcb8], R26 ;  /* 0x000cb81a01007387 */ /* 0x0003ee0000100a00 */
[-C--:B-1----:R-:W-:Y:S01]  /*633d0*/  HMMA.1688.F32.TF32 R24, R96, R16.reuse, R152 ;  /* 0x000000106018723c */ /* 0x082fe20000081098 */
[----:B------:R-:W-:Y:S04]  /*633e0*/  STL.64 [R1+0xc50], R60 ;  /* 0x000c503c01007387 */ /* 0x000fe80000100a00 */
[----:B------:R1:W-:Y:S10]  /*633f0*/  STL.64 [R1+0xc58], R62 ;  /* 0x000c583e01007387 */ /* 0x0003f40000100a00 */
[----:B------:R-:W-:Y:S04]  /*63400*/  STL.64 [R1+0x1640], R20 ;  /* 0x0016401401007387 */ /* 0x000fe80000100a00 */
[----:B------:R2:W-:Y:S01]  /*63410*/  STL.64 [R1+0x1648], R22 ;  /* 0x0016481601007387 */ /* 0x0005e20000100a00 */
[-C--:B-1----:R-:W-:Y:S08]  /*63420*/  HMMA.1688.F32.TF32 R60, R100, R16.reuse, R204 ;  /* 0x00000010643c723c */ /* 0x082ff000000810cc */
[-C--:B--2---:R-:W-:Y:S01]  /*63430*/  HMMA.1688.F32.TF32 R20, R76, R16.reuse, R248 ;  /* 0x000000104c14723c */ /* 0x084fe200000810f8 */
[----:B------:R-:W-:Y:S04]  /*63440*/  STL.64 [R1+0xb40], R24 ;  /* 0x000b401801007387 */ /* 0x000fe80000100a00 */
[----:B------:R1:W-:Y:S03]  /*63450*/  STL.64 [R1+0xb48], R26 ;  /* 0x000b481a01007387 */ /* 0x0003e60000100a00 */
[----:B-1----:R-:W-:Y:S07]  /*63460*/  HMMA.1688.F32.TF32 R24, R72, R16, R28 ;  /* 0x000000104818723c */ /* 0x002fee000008101c */
[----:B------:R-:W-:Y:S04]  /*63470*/  STL.64 [R1+0x16f0], R60 ;  /* 0x0016f03c01007387 */ /* 0x000fe80000100a00 */
[----:B------:R-:W-:Y:S04]  /*63480*/  STL.64 [R1+0x16f8], R62 ;  /* 0x0016f83e01007387 */ /* 0x000fe80000100a00 */
[----:B------:R1:W-:Y:S04]  /*63490*/  STL.64 [R1+0x46d0], R18 ;  /* 0x0046d01201007387 */ /* 0x0003e80000100a00 */
[----:B------:R-:W-:Y:S04]  /*634a0*/  STL.64 [R1+0xb20], R20 ;  /* 0x000b201401007387 */ /* 0x000fe80000100a00 */
[----:B------:R2:W-:Y:S01]  /*634b0*/  STL.64 [R1+0xb28], R22 ;  /* 0x000b281601007387 */ /* 0x0005e20000100a00 */
[-C--:B-1----:R-:W-:Y:S08]  /*634c0*/  HMMA.1688.F32.TF32 R16, R84, R12.reuse, R232 ;  /* 0x0000000c5410723c */ /* 0x082ff000000810e8 */
[-C--:B--2---:R-:W-:Y:S01]  /*634d0*/  HMMA.1688.F32.TF32 R20, R80, R12.reuse, R168 ;  /* 0x0000000c5014723c */ /* 0x084fe200000810a8 */
[----:B------:R-:W-:Y:S04]  /*634e0*/  STL.64 [R1+0x1770], R24 ;  /* 0x0017701801007387 */ /* 0x000fe80000100a00 */
[----:B------:R1:W-:Y:S03]  /*634f0*/  STL.64 [R1+0x1778], R26 ;  /* 0x0017781a01007387 */ /* 0x0003e60000100a00 */
[-C--:B-1----:R-:W-:Y:S11]  /*63500*/  HMMA.1688.F32.TF32 R24, R88, R12.reuse, R176 ;  /* 0x0000000c5818723c */ /* 0x082ff600000810b0 */
[----:B------:R-:W-:Y:S05]  /*63510*/  @!UPT UIADD3 URZ, URZ, URZ, URZ ;  /* 0x0000003f3f3ff290 */ /* 0x000fea000fffe03f */
[----:B------:R-:W-:Y:S01]  /*63520*/  IMAD.MOV.U32 R67, RZ, RZ, R20 ;  /* 0x000000ffff437224 */ /* 0x000fe200078e0014 */
[----:B------:R-:W-:Y:S01]  /*63530*/  MOV R66, R21 ;  /* 0x0000001500427202 */ /* 0x000fe20000000f00 */
[----:B------:R-:W-:Y:S02]  /*63540*/  IMAD.MOV.U32 R62, RZ, RZ, R22 ;  /* 0x000000ffff3e7224 */ /* 0x000fe400078e0016 */
[----:B------:R-:W-:Y:S02]  /*63550*/  IMAD.MOV.U32 R63, RZ, RZ, R23 ;  /* 0x000000ffff3f7224 */ /* 0x000fe400078e0017 */
[----:B------:R-:W-:Y:S01]  /*63560*/  STL.64 [R1+0x46d8], R66 ;  /* 0x0046d84201007387 */ /* 0x000fe20000100a00 */
[-C--:B------:R-:W-:Y:S03]  /*63570*/  HMMA.1688.F32.TF32 R20, R92, R12.reuse, R216 ;  /* 0x0000000c5c14723c */ /* 0x080fe600000810d8 */
[----:B------:R-:W-:Y:S04]  /*63580*/  STL.64 [R1+0xc60], R16 ;  /* 0x000c601001007387 */ /* 0x000fe80000100a00 */
[----:B------:R1:W-:Y:S04]  /*63590*/  STL.64 [R1+0xc68], R18 ;  /* 0x000c681201007387 */ /* 0x0003e80000100a00 */
[----:B------:R-:W-:Y:S04]  /*635a0*/  STL.64 [R1+0x810], R24 ;  /* 0x0008101801007387 */ /* 0x000fe80000100a00 */
[----:B------:R2:W-:Y:S01]  /*635b0*/  STL.64 [R1+0x818], R26 ;  /* 0x0008181a01007387 */ /* 0x0005e20000100a00 */
[-C--:B-1----:R-:W-:Y:S08]  /*635c0*/  HMMA.1688.F32.TF32 R16, R96, R12.reuse, R144 ;  /* 0x0000000c6010723c */ /* 0x082ff00000081090 */
[-C--:B--2---:R-:W-:Y:S01]  /*635d0*/  HMMA.1688.F32.TF32 R24, R100, R12.reuse, R200 ;  /* 0x0000000c6418723c */ /* 0x084fe200000810c8 */
[----:B------:R-:W-:Y:S04]  /*635e0*/  STL.64 [R1+0x1620], R20 ;  /* 0x0016201401007387 */ /* 0x000fe80000100a00 */
[----:B------:R1:W-:Y:S10]  /*635f0*/  STL.64 [R1+0x1628], R22 ;  /* 0x0016281601007387 */ /* 0x0003f40000100a00 */
[----:B------:R-:W-:Y:S01]  /*63600*/  STL.64 [R1+0x7c0], R16 ;  /* 0x0007c01001007387 */ /* 0x000fe20000100a00 */
[-C--:B-1----:R-:W-:Y:S03]  /*63610*/  HMMA.1688.F32.TF32 R20, R76, R12.reuse, R244 ;  /* 0x0000000c4c14723c */ /* 0x082fe600000810f4 */
[----:B------:R1:W-:Y:S04]  /*63620*/  STL.64 [R1+0x7c8], R18 ;  /* 0x0007c81201007387 */ /* 0x0003e80000100a00 */
[----:B------:R-:W-:Y:S04]  /*63630*/  STL.64 [R1+0x16d0], R24 ;  /* 0x0016d01801007387 */ /* 0x000fe80000100a00 */
[----:B------:R-:W-:Y:S01]  /*63640*/  STL.64 [R1+0x16d8], R26 ;  /* 0x0016d81a01007387 */ /* 0x000fe20000100a00 */
[----:B-1----:R-:W-:Y:S03]  /*63650*/  HMMA.1688.F32.TF32 R16, R72, R12, R32 ;  /* 0x0000000c4810723c */ /* 0x002fe60000081020 */
[----:B------:R1:W-:Y:S01]  /*63660*/  STL.64 [R1+0x46e0], R14 ;  /* 0x0046e00e01007387 */ /* 0x0003e20000100a00 */
[----:B------:R-:W-:Y:S01]  /*63670*/  IMAD.MOV.U32 R176, RZ, RZ, R180 ;  /* 0x000000ffffb07224 */ /* 0x000fe200078e00b4 */
[----:B------:R-:W-:Y:S01]  /*63680*/  MOV R178, R182 ;  /* 0x000000b600b27202 */ /* 0x000fe20000000f00 */
[----:B------:R-:W-:Y:S01]  /*63690*/  IMAD.MOV.U32 R177, RZ, RZ, R181 ;  /* 0x000000ffffb17224 */ /* 0x000fe200078e00b5 */
[----:B------:R-:W-:Y:S01]  /*636a0*/  LDSM.16.M88.4 R32, [R3+0x8000] ;  /* 0x008000000320783b */ /* 0x000fe20000000200 */
[-C--:B-1----:R-:W-:Y:S03]  /*636b0*/  HMMA.1688.F32.TF32 R12, R80, R8.reuse, R196 ;  /* 0x00000008500c723c */ /* 0x082fe600000810c4 */
[----:B------:R-:W-:Y:S04]  /*636c0*/  STL.64 [R1+0x7a0], R20 ;  /* 0x0007a01401007387 */ /* 0x000fe80000100a00 */
[----:B------:R1:W-:Y:S08]  /*636d0*/  STL.64 [R1+0x7a8], R22 ;  /* 0x0007a81601007387 */ /* 0x0003f00000100a00 */
[----:B------:R-:W-:Y:S04]  /*636e0*/  STL.64 [R1+0x1760], R16 ;  /* 0x0017601001007387 */ /* 0x000fe80000100a00 */
[----:B------:R2:W-:Y:S01]  /*636f0*/  STL.64 [R1+0x1768], R18 ;  /* 0x0017681201007387 */ /* 0x0005e20000100a00 */
[-C--:B-1----:R-:W-:Y:S03]  /*63700*/  HMMA.1688.F32.TF32 R20, R84, R8.reuse, R228 ;  /* 0x000000085414723c */ /* 0x082fe600000810e4 */
[----:B------:R-:W-:Y:S05]  /*63710*/  STL.64 [R1+0x750], R12 ;  /* 0x0007500c01007387 */ /* 0x000fea0000100a00 */
[-C--:B--2---:R-:W-:Y:S01]  /*63720*/  HMMA.1688.F32.TF32 R16, R88, R8.reuse, R240 ;  /* 0x000000085810723c */ /* 0x084fe200000810f0 */
[----:B------:R1:W-:Y:S07]  /*63730*/  STL.64 [R1+0x758], R14 ;  /* 0x0007580e01007387 */ /* 0x0003ee0000100a00 */
[----:B-1----:R-:W-:Y:S07]  /*63740*/  HMMA.1688.F32.TF32 R12, R92, R8, R212 ;  /* 0x000000085c0c723c */ /* 0x002fee00000810d4 */
[----:B------:R1:W-:Y:S01]  /*63750*/  STL.64 [R1+0x830], R20 ;  /* 0x0008301401007387 */ /* 0x0003e20000100a00 */
[----:B------:R-:W-:-:S03]  /*63760*/  IMAD.MOV.U32 R196, RZ, RZ, R224 ;  /* 0x000000ffffc47224 */ /* 0x000fc600078e00e0 */
[----:B------:R2:W-:Y:S01]  /*63770*/  STL.64 [R1+0x838], R22 ;  /* 0x0008381601007387 */ /* 0x0005e20000100a00 */
[----:B------:R-:W-:-:S03]  /*63780*/  IMAD.MOV.U32 R197, RZ, RZ, R225 ;  /* 0x000000ffffc57224 */ /* 0x000fc600078e00e1 */
[----:B------:R-:W-:Y:S04]  /*63790*/  STL.64 [R1+0x740], R16 ;  /* 0x0007401001007387 */ /* 0x000fe80000100a00 */
[----:B------:R-:W-:Y:S01]  /*637a0*/  STL.64 [R1+0x748], R18 ;  /* 0x0007481201007387 */ /* 0x000fe20000100a00 */
[----:B------:R-:W-:-:S03]  /*637b0*/  IMAD.MOV.U32 R198, RZ, RZ, R226 ;  /* 0x000000ffffc67224 */ /* 0x000fc600078e00e2 */
[----:B------:R-:W3:Y:S01]  /*637c0*/  LDL.LU R224, [R1+0x47ec] ;  /* 0x0047ec0001e07983 */ /* 0x000ee20000300800 */
[----:B------:R-:W-:-:S03]  /*637d0*/  IMAD.MOV.U32 R199, RZ, RZ, R227 ;  /* 0x000000ffffc77224 */ /* 0x000fc600078e00e3 */
[----:B------:R-:W-:Y:S04]  /*637e0*/  STL.64 [R1+0xd70], R12 ;  /* 0x000d700c01007387 */ /* 0x000fe80000100a00 */
[----:B------:R4:W-:Y:S04]  /*637f0*/  STL.64 [R1+0xd78], R14 ;  /* 0x000d780e01007387 */ /* 0x0009e80000100a00 */
[----:B------:R-:W3:Y:S04]  /*63800*/  LDL.LU R225, [R1+0x47e8] ;  /* 0x0047e80001e17983 */ /* 0x000ee80000300800 */
[----:B------:R-:W3:Y:S04]  /*63810*/  LDL.LU R226, [R1+0x47e4] ;  /* 0x0047e40001e27983 */ /* 0x000ee80000300800 */
[----:B------:R-:W3:Y:S04]  /*63820*/  LDL.LU R227, [R1+0x47e0] ;  /* 0x0047e00001e37983 */ /* 0x000ee80000300800 */
[----:B-1----:R-:W3:Y:S04]  /*63830*/  LDL.LU R20, [R1+0x130] ;  /* 0x0001300001147983 */ /* 0x002ee80000300800 */
[----:B------:R-:W3:Y:S04]  /*63840*/  LDL.LU R21, [R1+0x134] ;  /* 0x0001340001157983 */ /* 0x000ee80000300800 */
[----:B--2---:R-:W2:Y:S04]  /*63850*/  LDL.LU R22, [R1+0x138] ;  /* 0x0001380001167983 */ /* 0x004ea80000300800 */
        /* <DEDUP_REMOVED lines=42> */
[-C--:B------:R-:W-:Y:S08]  /*63b00*/  HMMA.1688.F32.TF32 R24, R100, R8.reuse, R192 ;  /* 0x000000086418723c */ /* 0x080ff000000810c0 */
[-C--:B----4-:R-:W-:Y:S11]  /*63b10*/  HMMA.1688.F32.TF32 R12, R96, R8.reuse, R156 ;  /* 0x00000008600c723c */ /* 0x090ff6000008109c */
[----:B------:R-:W-:Y:S11]  /*63b20*/  @!UPT UIADD3 URZ, URZ, URZ, URZ ;  /* 0x0000003f3f3ff290 */ /* 0x000ff6000fffe03f */
[----:B------:R-:W-:Y:S01]  /*63b30*/  @!UPT UIADD3 URZ, URZ, URZ, URZ ;  /* 0x0000003f3f3ff290 */ /* 0x000fe2000fffe03f */
[----:B------:R-:W-:Y:S04]  /*63b40*/  STL.64 [R1+0x700], R12 ;  /* 0x0007000c01007387 */ /* 0x000fe80000100a00 */
[----:B------:R1:W-:Y:S02]  /*63b50*/  STL.64 [R1+0x708], R14 ;  /* 0x0007080e01007387 */ /* 0x0003e40000100a00 */
[-C--:B-1----:R-:W-:Y:S02]  /*63b60*/  HMMA.1688.F32.TF32 R12, R72, R8.reuse, R36 ;  /* 0x00000008480c723c */ /* 0x082fe40000081024 */
[----:B------:R-:W-:Y:S04]  /*63b70*/  STL.64 [R1+0x16a0], R24 ;  /* 0x0016a01801007387 */ /* 0x000fe80000100a00 */
[----:B------:R-:W-:Y:S04]  /*63b80*/  STL.64 [R1+0x16a8], R26 ;  /* 0x0016a81a01007387 */ /* 0x000fe80000100a00 */
[----:B------:R-:W1:Y:S04]  /*63b90*/  LDSM.16.M88.4 R36, [R3+0x7000] ;  /* 0x007000000324783b */ /* 0x000e680000000200 */
[----:B------:R-:W4:Y:S01]  /*63ba0*/  LDSM.16.M88.4 R24, [R3+0x9000] ;  /* 0x009000000318783b */ /* 0x000f220000000200 */
[----:B--2---:R-:W-:Y:S08]  /*63bb0*/  HMMA.1688.F32.TF32 R16, R76, R8, R184 ;  /* 0x000000084c10723c */ /* 0x004ff000000810b8 */
[-C--:B------:R-:W-:Y:S11]  /*63bc0*/  HMMA.1688.F32.TF32 R8, R80, R4.reuse, R148 ;  /* 0x000000045008723c */ /* 0x080ff60000081094 */
[----:B------:R-:W-:Y:S04]  /*63bd0*/  @!UPT UIADD3 URZ, URZ, URZ, URZ ;  /* 0x0000003f3f3ff290 */ /* 0x000fe8000fffe03f */
[----:B------:R-:W-:Y:S04]  /*63be0*/  STL.64 [R1+0x6d0], R16 ;  /* 0x0006d01001007387 */ /* 0x000fe80000100a00 */
[----:B------:R3:W-:Y:S04]  /*63bf0*/  STL.64 [R1+0x6d8], R18 ;  /* 0x0006d81201007387 */ /* 0x0007e80000100a00 */
[----:B------:R-:W-:Y:S04]  /*63c00*/  STL.64 [R1+0x1740], R12 ;  /* 0x0017400c01007387 */ /* 0x000fe80000100a00 */
[----:B------:R2:W-:Y:S01]  /*63c10*/  STL.64 [R1+0x1748], R14 ;  /* 0x0017480e01007387 */ /* 0x0005e20000100a00 */
[-C--:B---3--:R-:W-:Y:S03]  /*63c20*/  HMMA.1688.F32.TF32 R16, R84, R4.reuse, R224 ;  /* 0x000000045410723c */ /* 0x088fe600000810e0 */
[----:B------:R-:W-:Y:S04]  /*63c30*/  STL.64 [R1+0x630], R8 ;  /* 0x0006300801007387 */ /* 0x000fe80000100a00 */
[----:B------:R3:W-:Y:S01]  /*63c40*/  STL.64 [R1+0x638], R10 ;  /* 0x0006380a01007387 */ /* 0x0007e20000100a00 */
[-C--:B--2---:R-:W-:Y:S08]  /*63c50*/  HMMA.1688.F32.TF32 R12, R88, R4.reuse, R172 ;  /* 0x00000004580c723c */ /* 0x084ff000000810ac */
[-C--:B---3--:R-:W-:Y:S07]  /*63c60*/  HMMA.1688.F32.TF32 R8, R92, R4.reuse, R208 ;  /* 0x000000045c08723c */ /* 0x088fee00000810d0 */
[----:B------:R-:W-:Y:S04]  /*63c70*/  STL.64 [R1+0x790], R16 ;  /* 0x0007901001007387 */ /* 0x000fe80000100a00 */
[----:B------:R2:W-:Y:S04]  /*63c80*/  STL.64 [R1+0x798], R18 ;  /* 0x0007981201007387 */ /* 0x0005e80000100a00 */
[----:B------:R-:W-:Y:S04]  /*63c90*/  STL.64 [R1+0x620], R12 ;  /* 0x0006200c01007387 */ /* 0x000fe80000100a00 */
[----:B------:R3:W-:Y:S01]  /*63ca0*/  STL.64 [R1+0x628], R14 ;  /* 0x0006280e01007387 */ /* 0x0007e20000100a00 */
[-C--:B--2---:R-:W-:Y:S03]  /*63cb0*/  HMMA.1688.F32.TF32 R16, R96, R4.reuse, R20 ;  /* 0x000000046010723c */ /* 0x084fe60000081014 */
[----:B------:R-:W-:Y:S04]  /*63cc0*/  STL.64 [R1+0xd20], R8 ;  /* 0x000d200801007387 */ /* 0x000fe80000100a00 */
[----:B------:R2:W-:Y:S01]  /*63cd0*/  STL.64 [R1+0xd28], R10 ;  /* 0x000d280a01007387 */ /* 0x0005e20000100a00 */
[-C--:B---3--:R-:W-:Y:S03]  /*63ce0*/  HMMA.1688.F32.TF32 R12, R100, R4.reuse, R188 ;  /* 0x00000004640c723c */ /* 0x088fe600000810bc */
[----:B------:R-:W3:Y:S05]  /*63cf0*/  LDSM.16.M88.4 R20, [R3+0xa000] ;  /* 0x00a000000314783b */ /* 0x000eea0000000200 */
[-C--:B--2---:R-:W-:Y:S08]  /*63d00*/  HMMA.1688.F32.TF32 R8, R76, R4.reuse, R180 ;  /* 0x000000044c08723c */ /* 0x084ff000000810b4 */
[----:B------:R-:W-:Y:S01]  /*63d10*/  HMMA.1688.F32.TF32 R4, R72, R4, R40 ;  /* 0x000000044804723c */ /* 0x000fe20000081028 */
[----:B------:R-:W-:Y:S04]  /*63d20*/  STL.64 [R1+0x600], R16 ;  /* 0x0006001001007387 */ /* 0x000fe80000100a00 */
[----:B------:R-:W-:Y:S04]  /*63d30*/  STL.64 [R1+0x608], R18 ;  /* 0x0006081201007387 */ /* 0x000fe80000100a00 */
[----:B------:R-:W-:Y:S04]  /*63d40*/  STL.64 [R1+0x1680], R12 ;  /* 0x0016800c01007387 */ /* 0x000fe80000100a00 */
[----:B------:R-:W-:Y:S04]  /*63d50*/  STL.64 [R1+0x1688], R14 ;  /* 0x0016880e01007387 */ /* 0x000fe80000100a00 */
[----:B------:R-:W-:Y:S04]  /*63d60*/  STL.64 [R1+0x5f0], R8 ;  /* 0x0005f00801007387 */ /* 0x000fe80000100a00 */
[----:B------:R2:W-:Y:S04]  /*63d70*/  STL.64 [R1+0x5f8], R10 ;  /* 0x0005f80a01007387 */ /* 0x0005e80000100a00 */
[----:B-1----:R-:W-:Y:S04]  /*63d80*/  STL [R1+0x45d4], R38 ;  /* 0x0045d42601007387 */ /* 0x002fe80000100800 */
[----:B------:R-:W-:Y:S01]  /*63d90*/  STL.64 [R1+0x1720], R4 ;  /* 0x0017200401007387 */ /* 0x000fe20000100a00 */
[----:B--2---:R-:W-:Y:S03]  /*63da0*/  HMMA.1688.F32.TF32 R8, R80, R36, R160 ;  /* 0x000000245008723c */ /* 0x004fe600000810a0 */
[----:B------:R1:W-:Y:S01]  /*63db0*/  STL.64 [R1+0x1728], R6 ;  /* 0x0017280601007387 */ /* 0x0003e20000100a00 */
[----:B------:R-:W-:-:S02]  /*63dc0*/  IMAD.MOV.U32 R138, RZ, RZ, R113 ;  /* 0x000000ffff8a7224 */ /* 0x000fc400078e0071 */
[----:B------:R-:W-:Y:S01]  /*63dd0*/  IMAD.MOV.U32 R139, RZ, RZ, R112 ;  /* 0x000000ffff8b7224 */ /* 0x000fe200078e0070 */
[----:B------:R-:W-:Y:S01]  /*63de0*/  MOV R220, R105 ;  /* 0x0000006900dc7202 */ /* 0x000fe20000000f00 */
[----:B------:R-:W-:Y:S01]  /*63df0*/  IMAD.MOV.U32 R148, RZ, RZ, R116 ;  /* 0x000000ffff947224 */ /* 0x000fe200078e0074 */
[----:B------:R-:W-:Y:S01]  /*63e00*/  LDSM.16.M88.4 R40, [R3+0x1f000] ;  /* 0x01f000000328783b */ /* 0x000fe20000000200 */
[-C--:B-1----:R-:W-:Y:S03]  /*63e10*/  HMMA.1688.F32.TF32 R4, R84, R36.reuse, R152 ;  /* 0x000000245404723c */ /* 0x082fe60000081098 */
[----:B------:R-:W-:Y:S04]  /*63e20*/  STL [R1+0x45d0], R39 ;  /* 0x0045d02701007387 */ /* 0x000fe80000100800 */
[----:B------:R-:W-:Y:S04]  /*63e30*/  STL [R1+0x45ec], R34 ;  /* 0x0045ec2201007387 */ /* 0x000fe80000100800 */
[----:B------:R-:W-:Y:S04]  /*63e40*/  STL [R1+0x45e8], R35 ;  /* 0x0045e82301007387 */ /* 0x000fe80000100800 */
[----:B----4-:R-:W-:Y:S01]  /*63e50*/  STL [R1+0x45f4], R26 ;  /* 0x0045f41a01007387 */ /* 0x010fe20000100800 */
[-C--:B------:R-:W-:Y:S03]  /*63e60*/  HMMA.1688.F32.TF32 R12, R88, R36.reuse, R168 ;  /* 0x00000024580c723c */ /* 0x080fe600000810a8 */
[----:B------:R-:W-:Y:S04]  /*63e70*/  STL [R1+0x45f0], R27 ;  /* 0x0045f01b01007387 */ /* 0x000fe80000100800 */
[----:B---3--:R-:W-:Y:S04]  /*63e80*/  STL [R1+0x45fc], R22 ;  /* 0x0045fc1601007387 */ /* 0x008fe80000100800 */
[----:B------:R-:W-:Y:S04]  /*63e90*/  STL [R1+0x45f8], R23 ;  /* 0x0045f81701007387 */ /* 0x000fe80000100800 */
        /* <DEDUP_REMOVED lines=12> */
[----:B------:R2:W-:Y:S01]  /*63f60*/  STL.64 [R1+0x4c8], R6 ;  /* 0x0004c80601007387 */ /* 0x0005e20000100a00 */
[-C--:B-1----:R-:W-:Y:S08]  /*63f70*/  HMMA.1688.F32.TF32 R8, R76, R36.reuse, R240 ;  /* 0x000000244c08723c */ /* 0x082ff000000810f0 */
[----:B--2---:R-:W-:Y:S03]  /*63f80*/  HMMA.1688.F32.TF32 R4, R72, R36, R44 ;  /* 0x000000244804723c */ /* 0x004fe6000008102c */
[----:B------:R-:W-:Y:S04]  /*63f90*/  STL.64 [R1+0x1650], R12 ;  /* 0x0016500c01007387 */ /* 0x000fe80000100a00 */
[----:B------:R1:W-:Y:S01]  /*63fa0*/  STL.64 [R1+0x1658], R14 ;  /* 0x0016580e01007387 */ /* 0x0003e20000100a00 */
[----:B------:R-:W-:Y:S01]  /*63fb0*/  IMAD.MOV.U32 R160, RZ, RZ, R125 ;  /* 0x000000ffffa07224 */ /* 0x000fe200078e007d */
[----:B------:R-:W-:Y:S01]  /*63fc0*/  MOV R161, R124 ;  /* 0x0000007c00a17202 */ /* 0x000fe20000000f00 */
[----:B------:R-:W-:Y:S01]  /*63fd0*/  IMAD.MOV.U32 R162, RZ, RZ, R108 ;  /* 0x000000ffffa27224 */ /* 0x000fe200078e006c */
[----:B------:R-:W-:Y:S04]  /*63fe0*/  LDSM.16.M88.4 R44, [R3+0x1e000] ;  /* 0x01e00000032c783b */ /* 0x000fe80000000200 */
[----:B------:R-:W-:Y:S04]  /*63ff0*/  STL.64 [R1+0x4a0], R8 ;  /* 0x0004a00801007387 */ /* 0x000fe80000100a00 */
[----:B------:R2:W-:Y:S04]  /*64000*/  STL.64 [R1+0x4a8], R10 ;  /* 0x0004a80a01007387 */ /* 0x0005e80000100a00 */
[----:B------:R-:W-:Y:S04]  /*64010*/  STL.64 [R1+0x1700], R4 ;  /* 0x0017000401007387 */ /* 0x000fe80000100a00 */
[----:B------:R3:W-:Y:S04]  /*64020*/  STL.64 [R1+0x1708], R6 ;  /* 0x0017080601007387 */ /* 0x0007e80000100a00 */
[----:B------:R-:W4:Y:S04]  /*64030*/  LDL.LU R113, [R1+0x47bc] ;  /* 0x0047bc0001717983 */ /* 0x000f280000300800 */
[----:B------:R-:W2:Y:S04]  /*64040*/  LDL.LU R112, [R1+0x47b8] ;  /* 0x0047b80001707983 */ /* 0x000ea80000300800 */
[----:B------:R-:W3:Y:S04]  /*64050*/  LDL.LU R176, [R1+0x80] ;  /* 0x0000800001b07983 */ /* 0x000ee80000300800 */
[----:B------:R-:W3:Y:S04]  /*64060*/  LDL.LU R177, [R1+0x84] ;  /* 0x0000840001b17983 */ /* 0x000ee80000300800 */
[----:B------:R-:W3:Y:S04]  /*64070*/  LDL.LU R178, [R1+0x88] ;  /* 0x0000880001b27983 */ /* 0x000ee80000300800 */
[----:B------:R-:W3:Y:S04]  /*64080*/  LDL.LU R179, [R1+0x8c] ;  /* 0x00008c0001b37983 */ /* 0x000ee80000300800 */
[----:B------:R-:W3:Y:S04]  /*64090*/  LDL.LU R168, [R1+0xdc0] ;  /* 0x000dc00001a87983 */ /* 0x000ee80000300800 */
[----:B------:R-:W3:Y:S04]  /*640a0*/  LDL.LU R169, [R1+0xdc4] ;  /* 0x000dc40001a97983 */ /* 0x000ee80000300800 */
[----:B------:R-:W3:Y:S01]  /*640b0*/  LDL.LU R170, [R1+0xdc8] ;  /* 0x000dc80001aa7983 */ /* 0x000ee20000300800 */
[----:B------:R-:W-:-:S03]  /*640c0*/  IMAD.MOV.U32 R163, RZ, RZ, R109 ;  /* 0x000000ffffa37224 */ /* 0x000fc600078e006d */
[----:B------:R-:W3:Y:S04]  /*640d0*/  LDL.LU R171, [R1+0xdcc] ;  /* 0x000dcc0001ab7983 */ /* 0x000ee80000300800 */
        /* <DEDUP_REMOVED lines=20> */
[----:B----4-:R-:W-:Y:S02]  /*64220*/  IMAD.MOV.U32 R251, RZ, RZ, R113 ;  /* 0x000000fffffb7224 */ /* 0x010fe400078e0071 */
[----:B--2---:R-:W-:Y:S02]  /*64230*/  IMAD.MOV.U32 R250, RZ, RZ, R112 ;  /* 0x000000fffffa7224 */ /* 0x004fe400078e0070 */
[----:B---3--:R-:W-:Y:S02]  /*64240*/  IMAD.MOV.U32 R167, RZ, RZ, R108 ;  /* 0x000000ffffa77224 */ /* 0x008fe400078e006c */
[----:B------:R-:W-:-:S02]  /*64250*/  IMAD.MOV.U32 R166, RZ, RZ, R109 ;  /* 0x000000ffffa67224 */ /* 0x000fc400078e006d */
[----:B------:R-:W2:Y:S04]  /*64260*/  LDL.LU R109, [R1+0x4794] ;  /* 0x00479400016d7983 */ /* 0x000ea80000300800 */
        /* <DEDUP_REMOVED lines=8> */
[----:B------:R-:W2:Y:S01]  /*642f0*/  LDL.LU R128, [R1+0x4780] ;  /* 0x0047800001807983 */ /* 0x000ea20000300800 */
[----:B------:R-:W-:-:S03]  /*64300*/  IMAD.MOV.U32 R248, RZ, RZ, R124 ;  /* 0x000000fffff87224 */ /* 0x000fc600078e007c */
[----:B------:R-:W2:Y:S01]  /*64310*/  LDL.LU R204, [R1+0x180] ;  /* 0x0001800001cc7983 */ /* 0x000ea20000300800 */
[----:B------:R-:W-:-:S03]  /*64320*/  IMAD.MOV.U32 R249, RZ, RZ, R125 ;  /* 0x000000fffff97224 */ /* 0x000fc600078e007d */
[----:B------:R-:W2:Y:S04]  /*64330*/  LDL.LU R205, [R1+0x184] ;  /* 0x0001840001cd7983 */ /* 0x000ea80000300800 */
[----:B------:R-:W2:Y:S04]  /*64340*/  LDL.LU R206, [R1+0x188] ;  /* 0x0001880001ce7983 */ /* 0x000ea80000300800 */
[----:B------:R-:W2:Y:S01]  /*64350*/  LDL.LU R207, [R1+0x18c] ;  /* 0x00018c0001cf7983 */ /* 0x000ea20000300800 */
[----:B------:R-:W-:-:S03]  /*64360*/  IMAD.MOV.U32 R16, RZ, RZ, R140 ;  /* 0x000000ffff107224 */ /* 0x000fc600078e008c */
[----:B------:R-:W2:Y:S01]  /*64370*/  LDL.LU R124, [R1+0x477c] ;  /* 0x00477c00017c7983 */ /* 0x000ea20000300800 */
[----:B------:R-:W-:-:S03]  /*64380*/  MOV R17, R141 ;  /* 0x0000008d00117202 */ /* 0x000fc60000000f00 */
[----:B------:R-:W3:Y:S04]  /*64390*/  LDL.LU R125, [R1+0x4778] ;  /* 0x00477800017d7983 */ /* 0x000ee80000300800 */
[----:B------:R-:W3:Y:S04]  /*643a0*/  LDL.LU R112, [R1+0x4774] ;  /* 0x0047740001707983 */ /* 0x000ee80000300800 */
[----:B------:R-:W4:Y:S04]  /*643b0*/  LDL.LU R113, [R1+0x4770] ;  /* 0x0047700001717983 */ /* 0x000f280000300800 */
[----:B------:R-:W4:Y:S04]  /*643c0*/  LDL.LU R140, [R1+0x476c] ;  /* 0x00476c00018c7983 */ /* 0x000f280000300800 */
[----:B------:R-:W4:Y:S01]  /*643d0*/  LDL.LU R141, [R1+0x4768] ;  /* 0x00476800018d7983 */ /* 0x000f220000300800 */
[----:B------:R-:W-:-:S02]  /*643e0*/  IMAD.MOV.U32 R18, RZ, RZ, R117 ;  /* 0x000000ffff127224 */ /* 0x000fc400078e0075 */
[----:B------:R-:W-:Y:S01]  /*643f0*/  IMAD.MOV.U32 R19, RZ, RZ, R116 ;  /* 0x000000ffff137224 */ /* 0x000fe200078e0074 */
[----:B------:R-:W4:Y:S04]  /*64400*/  LDL.LU R117, [R1+0x4764] ;  /* 0x0047640001757983 */ /* 0x000f280000300800 */
[----:B------:R-:W4:Y:S04]  /*64410*/  LDL.LU R116, [R1+0x4760] ;  /* 0x0047600001747983 */ /* 0x000f280000300800 */
[----:B------:R-:W1:Y:S04]  /*64420*/  LDL.LU R64, [R1+0xda0] ;  /* 0x000da00001407983 */ /* 0x000e680000300800 */
[----:B------:R-:W1:Y:S04]  /*64430*/  LDL.LU R65, [R1+0xda4] ;  /* 0x000da40001417983 */ /* 0x000e680000300800 */
[----:B------:R-:W1:Y:S04]  /*64440*/  LDL.LU R66, [R1+0xda8] ;  /* 0x000da80001427983 */ /* 0x000e680000300800 */
[----:B------:R-:W1:Y:S04]  /*64450*/  LDL.LU R67, [R1+0xdac] ;  /* 0x000dac0001437983 */ /* 0x000e680000300800 */
[----:B------:R-:W4:Y:S04]  /*64460*/  LDL.LU R28, [R1+0x400] ;  /* 0x00040000011c7983 */ /* 0x000f280000300800 */
[----:B------:R-:W4:Y:S04]  /*64470*/  LDL.LU R29, [R1+0x404] ;  /* 0x00040400011d7983 */ /* 0x000f280000300800 */
[----:B------:R-:W4:Y:S04]  /*64480*/  LDL.LU R30, [R1+0x408] ;  /* 0x00040800011e7983 */ /* 0x000f280000300800 */
[----:B------:R-:W4:Y:S01]  /*64490*/  LDL.LU R31, [R1+0x40c] ;  /* 0x00040c00011f7983 */ /* 0x000f220000300800 */
[----:B--2---:R-:W-:-:S02]  /*644a0*/  IMAD.MOV.U32 R153, RZ, RZ, R124 ;  /* 0x000000ffff997224 */ /* 0x004fc400078e007c */
[----:B---3--:R-:W-:Y:S02]  /*644b0*/  IMAD.MOV.U32 R239, RZ, RZ, R112 ;  /* 0x000000ffffef7224 */ /* 0x008fe400078e0070 */
[----:B----4-:R-:W-:Y:S02]  /*644c0*/  IMAD.MOV.U32 R238, RZ, RZ, R113 ;  /* 0x000000ffffee7224 */ /* 0x010fe400078e0071 */
[----:B------:R-:W-:Y:S02]  /*644d0*/  IMAD.MOV.U32 R237, RZ, RZ, R140 ;  /* 0x000000ffffed7224 */ /* 0x000fe400078e008c */
[----:B------:R-:W-:Y:S02]  /*644e0*/  IMAD.MOV.U32 R236, RZ, RZ, R141 ;  /* 0x000000ffffec7224 */ /* 0x000fe400078e008d */
[----:B------:R-:W2:Y:S04]  /*644f0*/  LDL.LU R141, [R1+0x475c] ;  /* 0x00475c00018d7983 */ /* 0x000ea80000300800 */
[----:B------:R-:W2:Y:S04]  /*64500*/  LDL.LU R140, [R1+0x4758] ;  /* 0x00475800018c7983 */ /* 0x000ea80000300800 */
[----:B------:R-:W3:Y:S04]  /*64510*/  LDL.LU R113, [R1+0x4754] ;  /* 0x0047540001717983 */ /* 0x000ee80000300800 */
[----:B------:R-:W4:Y:S01]  /*64520*/  LDL.LU R112, [R1+0x4750] ;  /* 0x0047500001707983 */ /* 0x000f220000300800 */
[----:B------:R-:W-:-:S03]  /*64530*/  IMAD.MOV.U32 R152, RZ, RZ, R125 ;  /* 0x000000ffff987224 */ /* 0x000fc600078e007d */
[----:B------:R-:W2:Y:S04]  /*64540*/  LDL.LU R156, [R1+0x3d0] ;  /* 0x0003d000019c7983 */ /* 0x000ea80000300800 */
[----:B------:R-:W2:Y:S04]  /*64550*/  LDL.LU R157, [R1+0x3d4] ;  /* 0x0003d400019d7983 */ /* 0x000ea80000300800 */
[----:B------:R-:W2:Y:S04]  /*64560*/  LDL.LU R158, [R1+0x3d8] ;  /* 0x0003d800019e7983 */ /* 0x000ea80000300800 */
[----:B------:R-:W2:Y:S04]  /*64570*/  LDL.LU R159, [R1+0x3dc] ;  /* 0x0003dc00019f7983 */ /* 0x000ea80000300800 */
[----:B------:R-:W2:Y:S04]  /*64580*/  LDL.LU R125, [R1+0x474c] ;  /* 0x00474c00017d7983 */ /* 0x000ea80000300800 */
[----:B------:R-:W2:Y:S01]  /*64590*/  LDL.LU R124, [R1+0x4748] ;  /* 0x00474800017c7983 */ /* 0x000ea20000300800 */
[----:B------:R-:W-:Y:S01]  /*645a0*/  MOV R154, R128 ;  /* 0x00000080009a7202 */ /* 0x000fe20000000f00 */
[----:B------:R-:W-:-:S02]  /*645b0*/  IMAD.MOV.U32 R155, RZ, RZ, R129 ;  /* 0x000000ffff9b7224 */ /* 0x000fc400078e0081 */
[----:B------:R-:W2:Y:S01]  /*645c0*/  LDL.LU R128, [R1+0x4744] ;  /* 0x0047440001807983 */ /* 0x000ea20000300800 */
[----:B------:R-:W-:Y:S02]  /*645d0*/  IMAD.MOV.U32 R196, RZ, RZ, R132 ;  /* 0x000000ffffc47224 */ /* 0x000fe400078e0084 */
[----:B------:R-:W-:Y:S01]  /*645e0*/  IMAD.MOV.U32 R197, RZ, RZ, R133 ;  /* 0x000000ffffc57224 */ /* 0x000fe200078e0085 */
[----:B------:R-:W2:Y:S01]  /*645f0*/  LDL.LU R129, [R1+0x4740] ;  /* 0x0047400001817983 */ /* 0x000ea20000300800 */
[----:B------:R-:W-:-:S03]  /*64600*/  IMAD.MOV.U32 R198, RZ, RZ, R120 ;  /* 0x000000ffffc67224 */ /* 0x000fc600078e0078 */
[----:B------:R-:W2:Y:S01]  /*64610*/  LDL.LU R132, [R1+0x473c] ;  /* 0x00473c0001847983 */ /* 0x000ea20000300800 */
[----:B------:R-:W-:-:S03]  /*64620*/  IMAD.MOV.U32 R199, RZ, RZ, R121 ;  /* 0x000000ffffc77224 */ /* 0x000fc600078e0079 */
[----:B------:R-:W2:Y:S04]  /*64630*/  LDL.LU R133, [R1+0x4738] ;  /* 0x0047380001857983 */ /* 0x000ea80000300800 */
[----:B------:R-:W2:Y:S04]  /*64640*/  LDL.LU R120, [R1+0x4734] ;  /* 0x0047340001787983 */ /* 0x000ea80000300800 */
[----:B------:R-:W2:Y:S01]  /*64650*/  LDL.LU R121, [R1+0x4730] ;  /* 0x0047300001797983 */ /* 0x000ea20000300800 */
[----:B------:R-:W-:Y:S02]  /*64660*/  IMAD.MOV.U32 R142, RZ, RZ, R116 ;  /* 0x000000ffff8e7224 */ /* 0x000fe400078e0074 */
[----:B------:R-:W-:-:S02]  /*64670*/  IMAD.MOV.U32 R143, RZ, RZ, R117 ;  /* 0x000000ffff8f7224 */ /* 0x000fc400078e0075 */
[----:B------:R-:W-:Y:S02]  /*64680*/  IMAD.MOV.U32 R240, RZ, RZ, R104 ;  /* 0x000000fffff07224 */ /* 0x000fe400078e0068 */
[----:B------:R-:W-:Y:S02]  /*64690*/  IMAD.MOV.U32 R241, RZ, RZ, R105 ;  /* 0x000000fffff17224 */ /* 0x000fe400078e0069 */
[----:B------:R-:W-:Y:S02]  /*646a0*/  IMAD.MOV.U32 R242, RZ, RZ, R108 ;  /* 0x000000fffff27224 */ /* 0x000fe400078e006c */
[----:B------:R-:W-:Y:S01]  /*646b0*/  IMAD.MOV.U32 R243, RZ, RZ, R109 ;  /* 0x000000fffff37224 */ /* 0x000fe200078e006d */
[-C--:B-1----:R-:W-:Y:S08]  /*646c0*/  HMMA.1688.F32.TF32 R12, R80, R32.reuse, R64 ;  /* 0x00000020500c723c */ /* 0x082ff00000081040 */
[-C--:B------:R-:W-:Y:S08]  /*646d0*/  HMMA.1688.F32.TF32 R8, R84, R32.reuse, R16 ;  /* 0x000000205408723c */ /* 0x080ff00000081010 */
[----:B------:R-:W-:Y:S01]  /*646e0*/  HMMA.1688.F32.TF32 R4, R88, R32, R28 ;  /* 0x000000205804723c */ /* 0x000fe2000008101c */
[----:B---3--:R-:W-:Y:S01]  /*646f0*/  MOV R147, R113 ;  /* 0x0000007100937202 */ /* 0x008fe20000000f00 */
[----:B----4-:R-:W-:-:S02]  /*64700*/  IMAD.MOV.U32 R146, RZ, RZ, R112 ;  /* 0x000000ffff927224 */ /* 0x010fc400078e0070 */
[----:B--2---:R-:W-:Y:S02]  /*64710*/  IMAD.MOV.U32 R145, RZ, RZ, R125 ;  /* 0x000000ffff917224 */ /* 0x004fe400078e007d */
[----:B------:R-:W-:Y:S02]  /*64720*/  IMAD.MOV.U32 R144, RZ, RZ, R124 ;  /* 0x000000ffff907224 */ /* 0x000fe400078e007c */
[----:B------:R-:W2:Y:S04]  /*64730*/  LDL.LU R124, [R1+0x472c] ;  /* 0x00472c00017c7983 */ /* 0x000ea80000300800 */
[----:B------:R-:W3:Y:S04]  /*64740*/  LDL.LU R125, [R1+0x4728] ;  /* 0x00472800017d7983 */ /* 0x000ee80000300800 */
        /* <DEDUP_REMOVED lines=8> */
[----:B------:R-:W-:Y:S04]  /*647d0*/  STL.64 [R1+0x450], R12 ;  /* 0x0004500c01007387 */ /* 0x000fe80000100a00 */
[----:B------:R1:W-:Y:S04]  /*647e0*/  STL.64 [R1+0x458], R14 ;  /* 0x0004580e01007387 */ /* 0x0003e80000100a00 */
[----:B------:R-:W-:Y:S04]  /*647f0*/  STL.64 [R1+0x610], R8 ;  /* 0x0006100801007387 */ /* 0x000fe80000100a00 */
[----:B------:R1:W-:Y:S02]  /*64800*/  STL.64 [R1+0x618], R10 ;  /* 0x0006180a01007387 */ /* 0x0003e40000100a00 */
[-C--:B-1----:R-:W-:Y:S02]  /*64810*/  HMMA.1688.F32.TF32 R12, R92, R32.reuse, R248 ;  /* 0x000000205c0c723c */ /* 0x082fe400000810f8 */
[----:B------:R-:W-:Y:S04]  /*64820*/  STL.64 [R1+0x430], R4 ;  /* 0x0004300401007387 */ /* 0x000fe80000100a00 */
[----:B------:R1:W-:Y:S02]  /*64830*/  STL.64 [R1+0x438], R6 ;  /* 0x0004380601007387 */ /* 0x0003e40000100a00 */
[-C--:B------:R-:W-:Y:S08]  /*64840*/  HMMA.1688.F32.TF32 R8, R96, R32.reuse, R204 ;  /* 0x000000206008723c */ /* 0x080ff000000810cc */
[-C--:B-1----:R-:W-:Y:S07]  /*64850*/  HMMA.1688.F32.TF32 R4, R100, R32.reuse, R220 ;  /* 0x000000206404723c */ /* 0x082fee00000810dc */
[----:B------:R-:W-:Y:S04]  /*64860*/  STL.64 [R1+0xcc0], R12 ;  /* 0x000cc00c01007387 */ /* 0x000fe80000100a00 */
[----:B------:R1:W-:Y:S04]  /*64870*/  STL.64 [R1+0xcc8], R14 ;  /* 0x000cc80e01007387 */ /* 0x0003e80000100a00 */
[----:B------:R-:W-:Y:S04]  /*64880*/  STL.64 [R1+0x420], R8 ;  /* 0x0004200801007387 */ /* 0x000fe80000100a00 */
[----:B------:R1:W-:Y:S02]  /*64890*/  STL.64 [R1+0x428], R10 ;  /* 0x0004280a01007387 */ /* 0x0003e40000100a00 */
[-C--:B-1----:R-:W-:Y:S02]  /*648a0*/  HMMA.1688.F32.TF32 R12, R76, R32.reuse, R236 ;  /* 0x000000204c0c723c */ /* 0x082fe400000810ec */
[----:B------:R-:W-:Y:S04]  /*648b0*/  STL.64 [R1+0x1630], R4 ;  /* 0x0016300401007387 */ /* 0x000fe80000100a00 */
[----:B------:R1:W-:Y:S02]  /*648c0*/  STL.64 [R1+0x1638], R6 ;  /* 0x0016380601007387 */ /* 0x0003e40000100a00 */
[----:B------:R-:W-:Y:S02]  /*648d0*/  HMMA.1688.F32.TF32 R8, R72, R32, R48 ;  /* 0x000000204808723c */ /* 0x000fe40000081030 */
[----:B------:R-:W-:Y:S06]  /*648e0*/  LDSM.16.M88.4 R48, [R3+0x1d000] ;  /* 0x01d000000330783b */ /* 0x000fec0000000200 */
        /* <DEDUP_REMOVED lines=8> */
[-C--:B------:R-:W-:Y:S02]  /*64970*/  HMMA.1688.F32.TF32 R8, R88, R24.reuse, R156 ;  /* 0x000000185808723c */ /* 0x080fe4000008109c */
[----:B------:R-:W2:Y:S04]  /*64980*/  LDSM.16.M88.4 R156, [R3+0xb000] ;  /* 0x00b00000039c783b */ /* 0x000ea80000000200 */
[----:B------:R-:W-:Y:S02]  /*64990*/  LDSM.16.M88.4 R164, [R3+0xd000] ;  /* 0x00d0000003a4783b */ /* 0x000fe40000000200 */
[-C--:B-1----:R-:W-:Y:S02]  /*649a0*/  HMMA.1688.F32.TF32 R4, R92, R24.reuse, R148 ;  /* 0x000000185c04723c */ /* 0x082fe40000081094 */
[----:B------:R-:W-:Y:S05]  /*649b0*/  LDSM.16.M88.4 R148, [R3+0xf000] ;  /* 0x00f000000394783b */ /* 0x000fea0000000200 */
        /* <DEDUP_REMOVED lines=8> */
[----:B------:R-:W-:Y:S06]  /*64a40*/  LDSM.16.M88.4 R160, [R3+0xe000] ;  /* 0x00e0000003a0783b */ /* 0x000fec0000000200 */
[-C--:B-1----:R-:W-:Y:S01]  /*64a50*/  HMMA.1688.F32.TF32 R4, R76, R24.reuse, R152 ;  /* 0x000000184c04723c */ /* 0x082fe20000081098 */
[----:B------:R-:W1:Y:S06]  /*64a60*/  LDSM.16.M88.4 R152, [R3+0xc000] ;  /* 0x00c000000398783b */ /* 0x000e6c0000000200 */
[----:B------:R-:W-:Y:S04]  /*64a70*/  STL.64 [R1+0x3d0], R12 ;  /* 0x0003d00c01007387 */ /* 0x000fe80000100a00 */
[----:B------:R1:W-:Y:S04]  /*64a80*/  STL.64 [R1+0x3d8], R14 ;  /* 0x0003d80e01007387 */ /* 0x0003e80000100a00 */
[----:B------:R-:W-:Y:S04]  /*64a90*/  STL.64 [R1+0xda0], R8 ;  /* 0x000da00801007387 */ /* 0x000fe80000100a00 */
[----:B------:R1:W-:Y:S02]  /*64aa0*/  STL.64 [R1+0xda8], R10 ;  /* 0x000da80a01007387 */ /* 0x0003e40000100a00 */
[----:B-1----:R-:W-:Y:S02]  /*64ab0*/  HMMA.1688.F32.TF32 R12, R72, R24, R52 ;  /* 0x00000018480c723c */ /* 0x002fe40000081034 */
[----:B------:R-:W-:Y:S04]  /*64ac0*/  STL.64 [R1+0x3c0], R4 ;  /* 0x0003c00401007387 */ /* 0x000fe80000100a00 */
[----:B------:R1:W-:Y:S02]  /*64ad0*/  STL.64 [R1+0x3c8], R6 ;  /* 0x0003c80601007387 */ /* 0x0003e40000100a00 */
[-C--:B------:R-:W-:Y:S02]  /*64ae0*/  HMMA.1688.F32.TF32 R8, R80, R20.reuse, R168 ;  /* 0x000000145008723c */ /* 0x080fe400000810a8 */
[----:B------:R-:W-:Y:S06]  /*64af0*/  LDSM.16.M88.4 R52, [R3+0x1c000] ;  /* 0x01c000000334783b */ /* 0x000fec0000000200 */
[----:B-1----:R-:W-:Y:S07]  /*64b00*/  HMMA.1688.F32.TF32 R4, R84, R20, R176 ;  /* 0x000000145404723c */ /* 0x002fee00000810b0 */
[----:B------:R-:W-:Y:S04]  /*64b10*/  STL.64 [R1+0x16c0], R12 ;  /* 0x0016c00c01007387 */ /* 0x000fe80000100a00 */
[----:B------:R-:W-:Y:S04]  /*64b20*/  STL.64 [R1+0x16c8], R14 ;  /* 0x0016c80e01007387 */ /* 0x000fe80000100a00 */
[----:B------:R-:W-:Y:S04]  /*64b30*/  STL.64 [R1+0x3b0], R8 ;  /* 0x0003b00801007387 */ /* 0x000fe80000100a00 */
[----:B------:R1:W-:Y:S04]  /*64b40*/  STL.64 [R1+0x3b8], R10 ;  /* 0x0003b80a01007387 */ /* 0x0003e80000100a00 */
[----:B------:R1:W-:Y:S01]  /*64b50*/  STL.64 [R1+0x490], R4 ;  /* 0x0004900401007387 */ /* 0x0003e20000100a00 */
[----:B------:R-:W-:-:S02]  /*64b60*/  IMAD.MOV.U32 R61, RZ, RZ, R6 ;  /* 0x000000ffff3d7224 */ /* 0x000fc400078e0006 */
[----:B------:R-:W-:Y:S01]  /*64b70*/  IMAD.MOV.U32 R60, RZ, RZ, R7 ;  /* 0x000000ffff3c7224 */ /* 0x000fe200078e0007 */
[-C--:B-1----:R-:W-:Y:S08]  /*64b80*/  HMMA.1688.F32.TF32 R8, R88, R20.reuse, R144 ;  /* 0x000000145808723c */ /* 0x082ff00000081090 */
[-C--:B------:R-:W-:Y:S01]  /*64b90*/  HMMA.1688.F32.TF32 R4, R92, R20.reuse, R196 ;  /* 0x000000145c04723c */ /* 0x080fe200000810c4 */
[----:B------:R-:W-:Y:S04]  /*64ba0*/  STL [R1+0x4390], R60 ;  /* 0x0043903c01007387 */ /* 0x000fe80000100800 */
[----:B------:R-:W-:Y:S04]  /*64bb0*/  STL [R1+0x438c], R61 ;  /* 0x00438c3d01007387 */ /* 0x000fe80000100800 */
[----:B------:R-:W-:Y:S01]  /*64bc0*/  STL.64 [R1+0x46f0], R94 ;  /* 0x0046f05e01007387 */ /* 0x000fe20000100a00 */
[-C--:B------:R-:W-:Y:S03]  /*64bd0*/  HMMA.1688.F32.TF32 R12, R100, R20.reuse, R136 ;  /* 0x00000014640c723c */ /* 0x080fe60000081088 */
[----:B------:R-:W1:Y:S04]  /*64be0*/  LDSM.16.M88.4 R144, [R3+0x10000] ;  /* 0x010000000390783b */ /* 0x000e680000000200 */
[----:B------:R-:W-:Y:S04]  /*64bf0*/  STL.64 [R1+0x3a0], R8 ;  /* 0x0003a00801007387 */ /* 0x000fe80000100a00 */
[----:B------:R-:W-:Y:S04]  /*64c00*/  STL.64 [R1+0x3a8], R10 ;  /* 0x0003a80a01007387 */ /* 0x000fe80000100a00 */
[----:B------:R-:W-:Y:S04]  /*64c10*/  STL.64 [R1+0x46e8], R92 ;  /* 0x0046e85c01007387 */ /* 0x000fe80000100a00 */
[----:B------:R-:W-:Y:S04]  /*64c20*/  STL.64 [R1+0xb30], R4 ;  /* 0x000b300401007387 */ /* 0x000fe80000100a00 */
[----:B------:R3:W-:Y:S04]  /*64c30*/  STL.64 [R1+0xb38], R6 ;  /* 0x000b380601007387 */ /* 0x0007e80000100a00 */
[----:B------:R-:W-:Y:S01]  /*64c40*/  LDSM.16.M88.4 R136, [R3+0x12000] ;  /* 0x012000000388783b */ /* 0x000fe20000000200 */
[-C--:B---3--:R-:W-:Y:S03]  /*64c50*/  HMMA.1688.F32.TF32 R4, R96, R20.reuse, R140 ;  /* 0x000000146004723c */ /* 0x088fe6000008108c */
[----:B------:R-:W-:Y:S04]  /*64c60*/  STL.64 [R1+0x4700], R98 ;  /* 0x0047006201007387 */ /* 0x000fe80000100a00 */
[----:B------:R-:W-:Y:S01]  /*64c70*/  STL.64 [R1+0x46f8], R96 ;  /* 0x0046f86001007387 */ /* 0x000fe20000100a00 */
[----:B------:R-:W-:Y:S03]  /*64c80*/  HMMA.1688.F32.TF32 R8, R76, R20, R240 ;  /* 0x000000144c08723c */ /* 0x000fe600000810f0 */
[----:B------:R-:W3:Y:S01]  /*64c90*/  LDSM.16.M88.4 R140, [R3+0x11000] ;  /* 0x01100000038c783b */ /* 0x000ee20000000200 */
[----:B------:R-:W-:-:S03]  /*64ca0*/  IMAD.MOV.U32 R176, RZ, RZ, R125 ;  /* 0x000000ffffb07224 */ /* 0x000fc600078e007d */
[----:B------:R-:W-:Y:S01]  /*64cb0*/  MOV R240, R133 ;  /* 0x0000008500f07202 */ /* 0x000fe20000000f00 */
[----:B------:R-:W-:Y:S02]  /*64cc0*/  IMAD.MOV.U32 R241, RZ, RZ, R132 ;  /* 0x000000fffff17224 */ /* 0x000fe400078e0084 */
[----:B------:R-:W1:Y:S01]  /*64cd0*/  LDSM.16.M88.4 R132, [R3+0x13000] ;  /* 0x013000000384783b */ /* 0x000e620000000200 */
[----:B------:R-:W-:-:S04]  /*64ce0*/  IMAD.MOV.U32 R242, RZ, RZ, R129 ;  /* 0x000000fffff27224 */ /* 0x000fc800078e0081 */
[----:B------:R-:W-:Y:S01]  /*64cf0*/  STL.64 [R1+0x390], R4 ;  /* 0x0003900401007387 */ /* 0x000fe20000100a00 */
[----:B------:R-:W-:-:S03]  /*64d00*/  IMAD.MOV.U32 R243, RZ, RZ, R128 ;  /* 0x000000fffff37224 */ /* 0x000fc600078e0080 */
[----:B------:R4:W-:Y:S01]  /*64d10*/  STL.64 [R1+0x398], R6 ;  /* 0x0003980601007387 */ /* 0x0009e20000100a00 */
[----:B--2---:R-:W-:-:S03]  /*64d20*/  IMAD.MOV.U32 R177, RZ, RZ, R124 ;  /* 0x000000ffffb17224 */ /* 0x004fc600078e007c */
[----:B------:R-:W2:Y:S01]  /*64d30*/  LDSM.16.M88.4 R128, [R3+0x14000] ;  /* 0x014000000380783b */ /* 0x000ea20000000200 */
[----:B------:R-:W-:Y:S02]  /*64d40*/  IMAD.MOV.U32 R178, RZ, RZ, R121 ;  /* 0x000000ffffb27224 */ /* 0x000fe400078e0079 */
[----:B------:R-:W-:Y:S01]  /*64d50*/  IMAD.MOV.U32 R179, RZ, RZ, R120 ;  /* 0x000000ffffb37224 */ /* 0x000fe200078e0078 */
[----:B------:R-:W1:Y:S01]  /*64d60*/  LDSM.16.M88.4 R124, [R3+0x15000] ;  /* 0x01500000037c783b */ /* 0x000e620000000200 */
[----:B----4-:R-:W-:Y:S03]  /*64d70*/  HMMA.1688.F32.TF32 R4, R72, R20, R56 ;  /* 0x000000144804723c */ /* 0x010fe60000081038 */
[----:B------:R-:W4:Y:S01]  /*64d80*/  LDSM.16.M88.4 R120, [R3+0x16000] ;  /* 0x016000000378783b */ /* 0x000f220000000200 */
[----:B------:R-:W-:Y:S01]  /*64d90*/  IMAD.MOV.U32 R168, RZ, RZ, R117 ;  /* 0x000000ffffa87224 */ /* 0x000fe200078e0075 */
[----:B------:R-:W-:Y:S01]  /*64da0*/  MOV R169, R116 ;  /* 0x0000007400a97202 */ /* 0x000fe20000000f00 */
[----:B------:R-:W-:Y:S01]  /*64db0*/  IMAD.MOV.U32 R170, RZ, RZ, R113 ;  /* 0x000000ffffaa7224 */ /* 0x000fe200078e0071 */
[----:B------:R-:W1:Y:S01]  /*64dc0*/  LDSM.16.M88.4 R116, [R3+0x17000] ;  /* 0x017000000374783b */ /* 0x000e620000000200 */
[----:B------:R-:W-:-:S02]  /*64dd0*/  IMAD.MOV.U32 R171, RZ, RZ, R112 ;  /* 0x000000ffffab7224 */ /* 0x000fc400078e0070 */
[----:B------:R-:W-:Y:S01]  /*64de0*/  IMAD.MOV.U32 R196, RZ, RZ, R109 ;  /* 0x000000ffffc47224 */ /* 0x000fe200078e006d */
[----:B------:R-:W1:Y:S01]  /*64df0*/  LDSM.16.M88.4 R112, [R3+0x18000] ;  /* 0x018000000370783b */ /* 0x000e620000000200 */
[----:B------:R-:W-:Y:S02]  /*64e00*/  IMAD.MOV.U32 R197, RZ, RZ, R108 ;  /* 0x000000ffffc57224 */ /* 0x000fe400078e006c */
[----:B------:R-:W-:Y:S01]  /*64e10*/  IMAD.MOV.U32 R198, RZ, RZ, R105 ;  /* 0x000000ffffc67224 */ /* 0x000fe200078e0069 */
[----:B------:R-:W1:Y:S01]  /*64e20*/  LDSM.16.M88.4 R108, [R3+0x19000] ;  /* 0x01900000036c783b */ /* 0x000e620000000200 */
[----:B------:R-:W-:-:S03]  /*64e30*/  IMAD.MOV.U32 R199, RZ, RZ, R104 ;  /* 0x000000ffffc77224 */ /* 0x000fc600078e0068 */
[----:B------:R-:W1:Y:S04]  /*64e40*/  LDSM.16.M88.4 R104, [R3+0x1a000] ;  /* 0x01a000000368783b */ /* 0x000e680000000200 */
[----:B------:R-:W1:Y:S04]  /*64e50*/  LDSM.16.M88.4 R56, [R3+0x1b000] ;  /* 0x01b000000338783b */ /* 0x000e680000000200 */
[----:B------:R-:W-:Y:S04]  /*64e60*/  STL.64 [R1+0xd50], R12 ;  /* 0x000d500c01007387 */ /* 0x000fe80000100a00 */
[----:B------:R-:W-:Y:S04]  /*64e70*/  STL.64 [R1+0xd58], R14 ;  /* 0x000d580e01007387 */ /* 0x000fe80000100a00 */
[----:B------:R-:W-:Y:S04]  /*64e80*/  STL.64 [R1+0x380], R8 ;  /* 0x0003800801007387 */ /* 0x000fe80000100a00 */
[----:B------:R-:W-:Y:S04]  /*64e90*/  STL.64 [R1+0x388], R10 ;  /* 0x0003880a01007387 */ /* 0x000fe80000100a00 */
[----:B------:R-:W-:Y:S04]  /*64ea0*/  STL.64 [R1+0xdb0], R4 ;  /* 0x000db00401007387 */ /* 0x000fe80000100a00 */
[----:B------:R1:W-:Y:S04]  /*64eb0*/  STL.64 [R1+0xdb8], R6 ;  /* 0x000db80601007387 */ /* 0x0003e80000100a00 */
        /* <DEDUP_REMOVED lines=10> */
[----:B-1----:R-:W-:Y:S04]  /*64f60*/  STL [R1+0x462c], R146 ;  /* 0x00462c9201007387 */ /* 0x002fe80000100800 */
[----:B------:R-:W-:Y:S04]  /*64f70*/  STL [R1+0x4628], R147 ;  /* 0x0046289301007387 */ /* 0x000fe80000100800 */
[----:B---3--:R-:W-:Y:S04]  /*64f80*/  STL [R1+0x4634], R142 ;  /* 0x0046348e01007387 */ /* 0x008fe80000100800 */
[----:B------:R-:W-:Y:S04]  /*64f90*/  STL [R1+0x4630], R143 ;  /* 0x0046308f01007387 */ /* 0x000fe80000100800 */
[----:B------:R-:W-:Y:S04]  /*64fa0*/  STL [R1+0x463c], R138 ;  /* 0x00463c8a01007387 */ /* 0x000fe80000100800 */
[----:B------:R-:W-:Y:S04]  /*64fb0*/  STL [R1+0x4638], R139 ;  /* 0x0046388b01007387 */ /* 0x000fe80000100800 */
[----:B------:R-:W-:Y:S01]  /*64fc0*/  STL [R1+0x4644], R134 ;  /* 0x0046448601007387 */ /* 0x000fe20000100800 */
[----:B------:R-:W-:Y:S03]  /*64fd0*/  HMMA.1688.F32.TF32 R4, R80, R156, R196 ;  /* 0x0000009c5004723c */ /* 0x000fe600000810c4 */
[----:B------:R-:W-:Y:S04]  /*64fe0*/  STL [R1+0x4640], R135 ;  /* 0x0046408701007387 */ /* 0x000fe80000100800 */
[----:B--2---:R-:W-:Y:S04]  /*64ff0*/  STL [R1+0x464c], R130 ;  /* 0x00464c8201007387 */ /* 0x004fe80000100800 */
[----:B------:R-:W-:Y:S04]  /*65000*/  STL [R1+0x4648], R131 ;  /* 0x0046488301007387 */ /* 0x000fe80000100800 */
[----:B------:R-:W-:Y:S04]  /*65010*/  STL [R1+0x4654], R126 ;  /* 0x0046547e01007387 */ /* 0x000fe80000100800 */
[----:B------:R-:W-:Y:S04]  /*65020*/  STL [R1+0x4650], R127 ;  /* 0x0046507f01007387 */ /* 0x000fe80000100800 */
[----:B----4-:R-:W-:Y:S04]  /*65030*/  STL [R1+0x465c], R122 ;  /* 0x00465c7a01007387 */ /* 0x010fe80000100800 */
        /* <DEDUP_REMOVED lines=20> */
[----:B------:R1:W-:Y:S04]  /*65180*/  STL.64 [R1+0x370], R4 ;  /* 0x0003700401007387 */ /* 0x0003e80000100a00 */
[----:B------:R-:W2:Y:S04]  /*65190*/  LDL.LU R196, [R1+0xed0] ;  /* 0x000ed00001c47983 */ /* 0x000ea80000300800 */
[----:B------:R-:W2:Y:S04]  /*651a0*/  LDL.LU R197, [R1+0xed4] ;  /* 0x000ed40001c57983 */ /* 0x000ea80000300800 */
[----:B------:R-:W2:Y:S04]  /*651b0*/  LDL.LU R198, [R1+0xed8] ;  /* 0x000ed80001c67983 */ /* 0x000ea80000300800 */
[----:B------:R-:W2:Y:S01]  /*651c0*/  LDL.LU R199, [R1+0xedc] ;  /* 0x000edc0001c77983 */ /* 0x000ea20000300800 */
[----:B------:R-:W-:-:S02]  /*651d0*/  IMAD.MOV.U32 R22, RZ, RZ, R6 ;  /* 0x000000ffff167224 */ /* 0x000fc400078e0006 */
[----:B------:R-:W-:Y:S02]  /*651e0*/  IMAD.MOV.U32 R23, RZ, RZ, R7 ;  /* 0x000000ffff177224 */ /* 0x000fe400078e0007 */
[C---:B-1----:R-:W-:Y:S11]  /*651f0*/  HMMA.1688.F32.TF32 R4, R80.reuse, R152, R168 ;  /* 0x000000985004723c */ /* 0x042ff600000810a8 */
[----:B------:R-:W-:Y:S11]  /*65200*/  @!UPT UIADD3 URZ, URZ, URZ, URZ ;  /* 0x0000003f3f3ff290 */ /* 0x000ff6000fffe03f */
[----:B------:R-:W-:Y:S02]  /*65210*/  @!UPT UIADD3 URZ, URZ, URZ, URZ ;  /* 0x0000003f3f3ff290 */ /* 0x000fe4000fffe03f */
[----:B------:R-:W-:Y:S01]  /*65220*/  MOV R154, R4 ;  /* 0x00000004009a7202 */ /* 0x000fe20000000f00 */
[----:B------:R-:W-:Y:S02]  /*65230*/  IMAD.MOV.U32 R155, RZ, RZ, R5 ;  /* 0x000000ffff9b7224 */ /* 0x000fe400078e0005 */
[----:B------:R-:W-:Y:S02]  /*65240*/  IMAD.MOV.U32 R158, RZ, RZ, R6 ;  /* 0x000000ffff9e7224 */ /* 0x000fe400078e0006 */
[----:B------:R-:W-:Y:S02]  /*65250*/  IMAD.MOV.U32 R159, RZ, RZ, R7 ;  /* 0x000000ffff9f7224 */ /* 0x000fe400078e0007 */
[----:B------:R-:W-:Y:S01]  /*65260*/  HMMA.1688.F32.TF32 R4, R80, R164, R176 ;  /* 0x000000a45004723c */ /* 0x000fe200000810b0 */
[----:B------:R-:W-:Y:S04]  /*65270*/  STL [R1+0x4674], R23 ;  /* 0x0046741701007387 */ /* 0x000fe80000100800 */
[----:B------:R-:W-:Y:S04]  /*65280*/  STL [R1+0x4670], R22 ;  /* 0x0046701601007387 */ /* 0x000fe80000100800 */
[----:B------:R-:W-:Y:S04]  /*65290*/  STL [R1+0x4684], R159 ;  /* 0x0046849f01007387 */ /* 0x000fe80000100800 */
[----:B------:R-:W-:Y:S04]  /*652a0*/  STL [R1+0x4680], R158 ;  /* 0x0046809e01007387 */ /* 0x000fe80000100800 */
[----:B------:R1:W-:Y:S07]  /*652b0*/  STL [R1+0x467c], R155 ;  /* 0x00467c9b01007387 */ /* 0x0003ee0000100800 */
[----:B------:R-:W-:-:S02]  /*652c0*/  IMAD.MOV.U32 R167, RZ, RZ, R7 ;  /* 0x000000ffffa77224 */ /* 0x000fc400078e0007 */
[----:B------:R-:W-:Y:S02]  /*652d0*/  IMAD.MOV.U32 R166, RZ, RZ, R6 ;  /* 0x000000ffffa67224 */ /* 0x000fe400078e0006 */
[----:B------:R-:W-:Y:S01]  /*652e0*/  IMAD.MOV.U32 R163, RZ, RZ, R5 ;  /* 0x000000ffffa37224 */ /* 0x000fe200078e0005 */
[----:B------:R3:W-:Y:S01]  /*652f0*/  STL [R1+0x4678], R154 ;  /* 0x0046789a01007387 */ /* 0x0007e20000100800 */
[----:B------:R-:W-:-:S03]  /*65300*/  IMAD.MOV.U32 R162, RZ, RZ, R4 ;  /* 0x000000ffffa27224 */ /* 0x000fc600078e0004 */
[----:B------:R-:W-:Y:S01]  /*65310*/  STL [R1+0x4694], R167 ;  /* 0x004694a701007387 */ /* 0x000fe20000100800 */
[----:B------:R-:W-:Y:S03]  /*65320*/  HMMA.1688.F32.TF32 R4, R80, R160, R240 ;  /* 0x000000a05004723c */ /* 0x000fe600000810f0 */
[----:B------:R-:W-:Y:S04]  /*65330*/  STL [R1+0x4690], R166 ;  /* 0x004690a601007387 */ /* 0x000fe80000100800 */
[----:B------:R4:W-:Y:S04]  /*65340*/  STL [R1+0x468c], R163 ;  /* 0x00468ca301007387 */ /* 0x0009e80000100800 */
[----:B------:R1:W-:Y:S04]  /*65350*/  STL [R1+0x4688], R162 ;  /* 0x004688a201007387 */ /* 0x0003e80000100800 */
[----:B------:R-:W3:Y:S04]  /*65360*/  LDL.LU R240, [R1+0xec0] ;  /* 0x000ec00001f07983 */ /* 0x000ee80000300800 */
[----:B------:R-:W3:Y:S04]  /*65370*/  LDL.LU R241, [R1+0xec4] ;  /* 0x000ec40001f17983 */ /* 0x000ee80000300800 */
[----:B------:R-:W3:Y:S04]  /*65380*/  LDL.LU R242, [R1+0xec8] ;  /* 0x000ec80001f27983 */ /* 0x000ee80000300800 */
[----:B------:R-:W3:Y:S04]  /*65390*/  LDL.LU R243, [R1+0xecc] ;  /* 0x000ecc0001f37983 */ /* 0x000ee80000300800 */
[----:B------:R-:W4:Y:S04]  /*653a0*/  LDL.LU R236, [R1+0xeb0] ;  /* 0x000eb00001ec7983 */ /* 0x000f280000300800 */
[----:B------:R-:W4:Y:S04]  /*653b0*/  LDL.LU R237, [R1+0xeb4] ;  /* 0x000eb40001ed7983 */ /* 0x000f280000300800 */
[----:B------:R-:W4:Y:S04]  /*653c0*/  LDL.LU R238, [R1+0xeb8] ;  /* 0x000eb80001ee7983 */ /* 0x000f280000300800 */
[----:B------:R-:W4:Y:S01]  /*653d0*/  LDL.LU R239, [R1+0xebc] ;  /* 0x000ebc0001ef7983 */ /* 0x000f220000300800 */
[----:B------:R-:W-:Y:S01]  /*653e0*/  MOV R147, R5 ;  /* 0x0000000500937202 */ /* 0x000fe20000000f00 */
[----:B------:R-:W-:-:S04]  /*653f0*/  IMAD.MOV.U32 R146, RZ, RZ, R4 ;  /* 0x000000ffff927224 */ /* 0x000fc800078e0004 */
[----:B------:R1:W-:Y:S04]  /*65400*/  STL [R1+0x469c], R147 ;  /* 0x00469c9301007387 */ /* 0x0003e80000100800 */
        /* <DEDUP_REMOVED lines=17> */
[----:B------:R-:W-:-:S02]  /*65520*/  IMAD.MOV.U32 R150, RZ, RZ, R6 ;  /* 0x000000ffff967224 */ /* 0x000fc400078e0006 */
[----:B------:R-:W-:Y:S02]  /*65530*/  IMAD.MOV.U32 R151, RZ, RZ, R7 ;  /* 0x000000ffff977224 */ /* 0x000fe400078e0007 */
[----:B--2---:R-:W-:Y:S01]  /*65540*/  HMMA.1688.F32.TF32 R4, R80, R148, R196 ;  /* 0x000000945004723c */ /* 0x004fe200000810c4 */
[----:B------:R-:W2:Y:S04]  /*65550*/  LDL.LU R196, [R1+0xe60] ;  /* 0x000e600001c47983 */ /* 0x000ea80000300800 */
[----:B------:R-:W2:Y:S04]  /*65560*/  LDL.LU R197, [R1+0xe64] ;  /* 0x000e640001c57983 */ /* 0x000ea80000300800 */
[----:B------:R-:W2:Y:S04]  /*65570*/  LDL.LU R198, [R1+0xe68] ;  /* 0x000e680001c67983 */ /* 0x000ea80000300800 */
[----:B------:R-:W2:Y:S11]  /*65580*/  LDL.LU R199, [R1+0xe6c] ;  /* 0x000e6c0001c77983 */ /* 0x000eb60000300800 */
[----:B------:R-:W-:-:S02]  /*65590*/  IMAD.MOV.U32 R26, RZ, RZ, R4 ;  /* 0x000000ffff1a7224 */ /* 0x000fc400078e0004 */
[----:B------:R-:W-:Y:S02]  /*655a0*/  IMAD.MOV.U32 R27, RZ, RZ, R5 ;  /* 0x000000ffff1b7224 */ /* 0x000fe400078e0005 */
[----:B------:R-:W-:Y:S02]  /*655b0*/  IMAD.MOV.U32 R34, RZ, RZ, R6 ;  /* 0x000000ffff227224 */ /* 0x000fe400078e0006 */
[----:B------:R-:W-:Y:S02]  /*655c0*/  IMAD.MOV.U32 R35, RZ, RZ, R7 ;  /* 0x000000ffff237224 */ /* 0x000fe400078e0007 */
[----:B---3--:R-:W-:Y:S01]  /*655d0*/  HMMA.1688.F32.TF32 R4, R80, R144, R240 ;  /* 0x000000905004723c */ /* 0x008fe200000810f0 */
[----:B------:R-:W3:Y:S04]  /*655e0*/  LDL.LU R240, [R1+0xe50] ;  /* 0x000e500001f07983 */ /* 0x000ee80000300800 */
[----:B------:R-:W3:Y:S04]  /*655f0*/  LDL.LU R241, [R1+0xe54] ;  /* 0x000e540001f17983 */ /* 0x000ee80000300800 */
[----:B------:R-:W3:Y:S04]  /*65600*/  LDL.LU R242, [R1+0xe58] ;  /* 0x000e580001f27983 */ /* 0x000ee80000300800 */
[----:B------:R-:W3:Y:S11]  /*65610*/  LDL.LU R243, [R1+0xe5c] ;  /* 0x000e5c0001f37983 */ /* 0x000ef60000300800 */
[----:B------:R-:W-:Y:S01]  /*65620*/  IMAD.MOV.U32 R138, RZ, RZ, R4 ;  /* 0x000000ffff8a7224 */ /* 0x000fe200078e0004 */
[----:B------:R-:W-:Y:S01]  /*65630*/  MOV R142, R6 ;  /* 0x00000006008e7202 */ /* 0x000fe20000000f00 */
[----:B------:R-:W-:-:S02]  /*65640*/  IMAD.MOV.U32 R139, RZ, RZ, R5 ;  /* 0x000000ffff8b7224 */ /* 0x000fc400078e0005 */
[----:B------:R-:W-:Y:S02]  /*65650*/  IMAD.MOV.U32 R143, RZ, RZ, R7 ;  /* 0x000000ffff8f7224 */ /* 0x000fe400078e0007 */
[C---:B----4-:R-:W-:Y:S11]  /*65660*/  HMMA.1688.F32.TF32 R4, R80.reuse, R140, R236 ;  /* 0x0000008c5004723c */ /* 0x050ff600000810ec */
[----:B------:R-:W-:Y:S11]  /*65670*/  @!UPT UIADD3 URZ, URZ, URZ, URZ ;  /* 0x0000003f3f3ff290 */ /* 0x000ff6000fffe03f */
[----:B------:R-:W-:Y:S02]  /*65680*/  @!UPT UIADD3 URZ, URZ, URZ, URZ ;  /* 0x0000003f3f3ff290 */ /* 0x000fe4000fffe03f */
[----:B------:R-:W-:Y:S02]  /*65690*/  IMAD.MOV.U32 R130, RZ, RZ, R4 ;  /* 0x000000ffff827224 */ /* 0x000fe400078e0004 */
[----:B------:R-:W-:Y:S02]  /*656a0*/  IMAD.MOV.U32 R131, RZ, RZ, R5 ;  /* 0x000000ffff837224 */ /* 0x000fe400078e0005 */
[----:B------:R-:W-:Y:S02]  /*656b0*/  IMAD.MOV.U32 R134, RZ, RZ, R6 ;  /* 0x000000ffff867224 */ /* 0x000fe400078e0006 */
[----:B------:R-:W-:Y:S01]  /*656c0*/  IMAD.MOV.U32 R135, RZ, RZ, R7 ;  /* 0x000000ffff877224 */ /* 0x000fe200078e0007 */
[C---:B------:R-:W-:Y:S08]  /*656d0*/  HMMA.1688.F32.TF32 R12, R80.reuse, R132, R172 ;  /* 0x00000084500c723c */ /* 0x040ff000000810ac */
[----:B------:R-:W-:Y:S11]  /*656e0*/  HMMA.1688.F32.TF32 R4, R80, R136, R68 ;  /* 0x000000885004723c */ /* 0x000ff60000081044 */
[----:B------:R-:W-:Y:S05]  /*656f0*/  @!UPT UIADD3 URZ, URZ, URZ, URZ ;  /* 0x0000003f3f3ff290 */ /* 0x000fea000fffe03f */
[----:B------:R-:W-:Y:S02]  /*65700*/  IMAD.MOV.U32 R10, RZ, RZ, R12 ;  /* 0x000000ffff0a7224 */ /* 0x000fe400078e000c */
[----:B------:R-:W-:-:S06]  /*65710*/  IMAD.MOV.U32 R11, RZ, RZ, R13 ;  /* 0x000000ffff0b7224 */ /* 0x000fcc00078e000d */
[----:B------:R-:W-:Y:S01]  /*65720*/  IMAD.MOV.U32 R126, RZ, RZ, R6 ;  /* 0x000000ffff7e7224 */ /* 0x000fe200078e0006 */
[----:B------:R-:W-:Y:S01]  /*65730*/  MOV R127, R7 ;  /* 0x00000007007f7202 */ /* 0x000fe20000000f00 */
[----:B------:R-:W-:Y:S02]  /*65740*/  IMAD.MOV.U32 R6, RZ, RZ, R14 ;  /* 0x000000ffff067224 */ /* 0x000fe400078e000e */
[----:B------:R-:W-:Y:S02]  /*65750*/  IMAD.MOV.U32 R7, RZ, RZ, R15 ;  /* 0x000000ffff077224 */ /* 0x000fe400078e000f */
[C---:B------:R-:W-:Y:S11]  /*65760*/  HMMA.1688.F32.TF32 R12, R80.reuse, R128, R168 ;  /* 0x00000080500c723c */ /* 0x040ff600000810a8 */
[----:B------:R-:W-:Y:S11]  /*65770*/  @!UPT UIADD3 URZ, URZ, URZ, URZ ;  /* 0x0000003f3f3ff290 */ /* 0x000ff6000fffe03f */
[----:B------:R-:W-:Y:S02]  /*65780*/  @!UPT UIADD3 URZ, URZ, URZ, URZ ;  /* 0x0000003f3f3ff290 */ /* 0x000fe4000fffe03f */
[----:B------:R-:W-:Y:S02]  /*65790*/  IMAD.MOV.U32 R114, RZ, RZ, R12 ;  /* 0x000000ffff727224 */ /* 0x000fe400078e000c */
[----:B------:R-:W-:Y:S02]  /*657a0*/  IMAD.MOV.U32 R115, RZ, RZ, R13 ;  /* 0x000000ffff737224 */ /* 0x000fe400078e000d */
[----:B------:R-:W-:Y:S02]  /*657b0*/  IMAD.MOV.U32 R118, RZ, RZ, R14 ;  /* 0x000000ffff767224 */ /* 0x000fe400078e000e */
[----:B------:R-:W-:Y:S02]  /*657c0*/  IMAD.MOV.U32 R119, RZ, RZ, R15 ;  /* 0x000000ffff777224 */ /* 0x000fe400078e000f */
[C---:B------:R-:W-:Y:S11]  /*657d0*/  HMMA.1688.F32.TF32 R12, R80.reuse, R124, R176 ;  /* 0x0000007c500c723c */ /* 0x040ff600000810b0 */
[----:B------:R-:W-:Y:S11]  /*657e0*/  @!UPT UIADD3 URZ, URZ, URZ, URZ ;  /* 0x0000003f3f3ff290 */ /* 0x000ff6000fffe03f */
[----:B------:R-:W-:Y:S02]  /*657f0*/  @!UPT UIADD3 URZ, URZ, URZ, URZ ;  /* 0x0000003f3f3ff290 */ /* 0x000fe4000fffe03f */
[----:B-1----:R-:W-:Y:S01]  /*65800*/  MOV R155, R12 ;  /* 0x0000000c009b7202 */ /* 0x002fe20000000f00 */
[----:B------:R-:W-:Y:S02]  /*65810*/  IMAD.MOV.U32 R154, RZ, RZ, R13 ;  /* 0x000000ffff9a7224 */ /* 0x000fe400078e000d */
[----:B------:R-:W-:Y:S02]  /*65820*/  IMAD.MOV.U32 R23, RZ, RZ, R14 ;  /* 0x000000ffff177224 */ /* 0x000fe400078e000e */
[----:B------:R-:W-:Y:S02]  /*65830*/  IMAD.MOV.U32 R22, RZ, RZ, R15 ;  /* 0x000000ffff167224 */ /* 0x000fe400078e000f */
[----:B--2---:R-:W-:Y:S01]  /*65840*/  HMMA.1688.F32.TF32 R12, R80, R120, R196 ;  /* 0x00000078500c723c */ /* 0x004fe200000810c4 */
        /* <DEDUP_REMOVED lines=69> */
[C---:B--2---:R-:W-:Y:S11]  /*65ca0*/  HMMA.1688.F32.TF32 R12, R80.reuse, R112, R216 ;  /* 0x00000070500c723c */ /* 0x044ff600000810d8 */
[----:B------:R-:W-:Y:S11]  /*65cb0*/  @!UPT UIADD3 URZ, URZ, URZ, URZ ;  /* 0x0000003f3f3ff290 */ /* 0x000ff6000fffe03f */
[----:B------:R-:W-:Y:S02]  /*65cc0*/  @!UPT UIADD3 URZ, URZ, URZ, URZ ;  /* 0x0000003f3f3ff290 */ /* 0x000fe4000fffe03f */
[----:B------:R-:W-:Y:S02]  /*65cd0*/  IMAD.MOV.U32 R147, RZ, RZ, R12 ;  /* 0x000000ffff937224 */ /* 0x000fe400078e000c */
[----:B------:R-:W-:Y:S02]  /*65ce0*/  IMAD.MOV.U32 R146, RZ, RZ, R13 ;  /* 0x000000ffff927224 */ /* 0x000fe400078e000d */
[----:B------:R-:W-:Y:S02]  /*65cf0*/  IMAD.MOV.U32 R167, RZ, RZ, R14 ;  /* 0x000000ffffa77224 */ /* 0x000fe400078e000e */
[----:B------:R-:W-:Y:S02]  /*65d00*/  IMAD.MOV.U32 R166, RZ, RZ, R15 ;  /* 0x000000ffffa67224 */ /* 0x000fe400078e000f */
[C---:B----4-:R-:W-:Y:S08]  /*65d10*/  HMMA.1688.F32.TF32 R12, R80.reuse, R108, R232 ;  /* 0x0000006c500c723c */ /* 0x050ff000000810e8 */
[C---:B------:R-:W-:Y:S08]  /*65d20*/  HMMA.1688.F32.TF32 R64, R80.reuse, R104, R64 ;  /* 0x000000685040723c */ /* 0x040ff00000081040 */
[C---:B------:R-:W-:Y:S07]  /*65d30*/  HMMA.1688.F32.TF32 R16, R80.reuse, R56, R16 ;  /* 0x000000385010723c */ /* 0x040fee0000081010 */
[----:B------:R-:W-:Y:S04]  /*65d40*/  STL.64 [R1+0x290], R12 ;  /* 0x0002900c01007387 */ /* 0x000fe80000100a00 */
[----:B------:R1:W-:Y:S02]  /*65d50*/  STL.64 [R1+0x298], R14 ;  /* 0x0002980e01007387 */ /* 0x0003e40000100a00 */
[C---:B-1----:R-:W-:Y:S02]  /*65d60*/  HMMA.1688.F32.TF32 R12, R80.reuse, R52, R28 ;  /* 0x00000034500c723c */ /* 0x042fe4000008101c */
[----:B------:R-:W-:Y:S04]  /*65d70*/  STL.64 [R1+0x280], R64 ;  /* 0x0002804001007387 */ /* 0x000fe80000100a00 */
[----:B------:R-:W-:Y:S02]  /*65d80*/  STL.64 [R1+0x288], R66 ;  /* 0x0002884201007387 */ /* 0x000fe40000100a00 */
[C---:B------:R-:W-:Y:S02]  /*65d90*/  HMMA.1688.F32.TF32 R28, R80.reuse, R48, R248 ;  /* 0x00000030501c723c */ /* 0x040fe400000810f8 */
[----:B------:R-:W-:Y:S04]  /*65da0*/  STL.64 [R1+0x270], R16 ;  /* 0x0002701001007387 */ /* 0x000fe80000100a00 */
[----:B------:R1:W-:Y:S09]  /*65db0*/  STL.64 [R1+0x278], R18 ;  /* 0x0002781201007387 */ /* 0x0003f20000100a00 */
[----:B------:R-:W-:Y:S01]  /*65dc0*/  STL.64 [R1+0x260], R12 ;  /* 0x0002600c01007387 */ /* 0x000fe20000100a00 */
[C---:B-1----:R-:W-:Y:S03]  /*65dd0*/  HMMA.1688.F32.TF32 R16, R80.reuse, R44, R204 ;  /* 0x0000002c5010723c */ /* 0x042fe600000810cc */
[----:B------:R1:W-:Y:S05]  /*65de0*/  STL.64 [R1+0x268], R14 ;  /* 0x0002680e01007387 */ /* 0x0003ea0000100a00 */
[----:B-1----:R-:W-:Y:S01]  /*65df0*/  HMMA.1688.F32.TF32 R12, R80, R40, R220 ;  /* 0x00000028500c723c */ /* 0x002fe200000810dc */
[----:B------:R-:W-:Y:S04]  /*65e00*/  STL.64 [R1+0x250], R28 ;  /* 0x0002501c01007387 */ /* 0x000fe80000100a00 */
[----:B------:R-:W-:Y:S10]  /*65e10*/  STL.64 [R1+0x258], R30 ;  /* 0x0002581e01007387 */ /* 0x000ff40000100a00 */
[----:B------:R-:W-:Y:S04]  /*65e20*/  STL.64 [R1+0x240], R16 ;  /* 0x0002401001007387 */ /* 0x000fe80000100a00 */
[----:B------:R-:W-:Y:S04]  /*65e30*/  STL.64 [R1+0x248], R18 ;  /* 0x0002481201007387 */ /* 0x000fe80000100a00 */
[----:B------:R1:W-:Y:S01]  /*65e40*/  STL.64 [R1+0x230], R12 ;  /* 0x0002300c01007387 */ /* 0x0003e20000100a00 */
[----:B------:R-:W-:-:S02]  /*65e50*/  IMAD.MOV.U32 R42, RZ, RZ, R14 ;  /* 0x000000ffff2a7224 */ /* 0x000fc400078e000e */
[----:B------:R-:W-:Y:S02]  /*65e60*/  IMAD.MOV.U32 R43, RZ, RZ, R15 ;  /* 0x000000ffff2b7224 */ /* 0x000fe400078e000f */
[C---:B-1----:R-:W-:Y:S03]  /*65e70*/  HMMA.1688.F32.TF32 R12, R84.reuse, R156, R236 ;  /* 0x0000009c540c723c */ /* 0x042fe600000810ec */
[----:B------:R-:W-:Y:S04]  /*65e80*/  STL [R1+0x4584], R43 ;  /* 0x0045842b01007387 */ /* 0x000fe80000100800 */
[----:B------:R-:W-:Y:S01]  /*65e90*/  STL [R1+0x4580], R42 ;  /* 0x0045802a01007387 */ /* 0x000fe20000100800 */
[C---:B------:R-:W-:Y:S11]  /*65ea0*/  HMMA.1688.F32.TF32 R16, R84.reuse, R152, R68 ;  /* 0x000000985410723c */ /* 0x040ff60000081044 */
[----:B------:R-:W-:Y:S04]  /*65eb0*/  @!UPT UIADD3 URZ, URZ, URZ, URZ ;  /* 0x0000003f3f3ff290 */ /* 0x000fe8000fffe03f */
[----:B------:R1:W-:Y:S01]  /*65ec0*/  STL.64 [R1+0x410], R12 ;  /* 0x0004100c01007387 */ /* 0x0003e20000100a00 */
[----:B------:R-:W-:Y:S01]  /*65ed0*/  MOV R60, R14 ;  /* 0x0000000e003c7202 */ /* 0x000fe20000000f00 */
[----:B------:R-:W-:Y:S02]  /*65ee0*/  IMAD.MOV.U32 R61, RZ, RZ, R15 ;  /* 0x000000ffff3d7224 */ /* 0x000fe400078e000f */
[----:B-1----:R-:W-:Y:S03]  /*65ef0*/  HMMA.1688.F32.TF32 R12, R84, R164, R172 ;  /* 0x000000a4540c723c */ /* 0x002fe600000810ac */
[----:B------:R1:W-:Y:S04]  /*65f00*/  STL [R1+0x4398], R61 ;  /* 0x0043983d01007387 */ /* 0x0003e80000100800 */
[----:B------:R2:W-:Y:S04]  /*65f10*/  STL [R1+0x4394], R60 ;  /* 0x0043943c01007387 */ /* 0x0005e80000100800 */
[----:B------:R-:W-:Y:S04]  /*65f20*/  STL.64 [R1+0x440], R16 ;  /* 0x0004401001007387 */ /* 0x000fe80000100a00 */
[----:B------:R-:W-:Y:S08]  /*65f30*/  STL.64 [R1+0x448], R18 ;  /* 0x0004481201007387 */ /* 0x000ff00000100a00 */
[----:B------:R4:W-:Y:S01]  /*65f40*/  STL.64 [R1+0x460], R12 ;  /* 0x0004600c01007387 */ /* 0x0009e20000100a00 */
[----:B-1----:R-:W-:-:S02]  /*65f50*/  IMAD.MOV.U32 R61, RZ, RZ, R14 ;  /* 0x000000ffff3d7224 */ /* 0x002fc400078e000e */
[----:B--2---:R-:W-:Y:S02]  /*65f60*/  IMAD.MOV.U32 R60, RZ, RZ, R15 ;  /* 0x000000ffff3c7224 */ /* 0x004fe400078e000f */
[C---:B----4-:R-:W-:Y:S03]  /*65f70*/  HMMA.1688.F32.TF32 R12, R84.reuse, R160, R168 ;  /* 0x000000a0540c723c */ /* 0x050fe600000810a8 */
[----:B------:R-:W-:Y:S04]  /*65f80*/  STL [R1+0x44c4], R60 ;  /* 0x0044c43c01007387 */ /* 0x000fe80000100800 */
[----:B------:R-:W-:Y:S01]  /*65f90*/  STL [R1+0x44c0], R61 ;  /* 0x0044c03d01007387 */ /* 0x000fe20000100800 */
[C---:B------:R-:W-:Y:S08]  /*65fa0*/  HMMA.1688.F32.TF32 R28, R84.reuse, R148, R176 ;  /* 0x00000094541c723c */ /* 0x040ff000000810b0 */
[C---:B------:R-:W-:Y:S07]  /*65fb0*/  HMMA.1688.F32.TF32 R16, R84.reuse, R144, R196 ;  /* 0x000000905410723c */ /* 0x040fee00000810c4 */
[----:B------:R-:W-:Y:S04]  /*65fc0*/  STL.64 [R1+0x470], R12 ;  /* 0x0004700c01007387 */ /* 0x000fe80000100a00 */
[----:B------:R3:W-:Y:S02]  /*65fd0*/  STL.64 [R1+0x478], R14 ;  /* 0x0004780e01007387 */ /* 0x0007e40000100a00 */
[C---:B---3--:R-:W-:Y:S02]  /*65fe0*/  HMMA.1688.F32.TF32 R12, R84.reuse, R140, R240 ;  /* 0x0000008c540c723c */ /* 0x048fe400000810f0 */
[----:B------:R-:W-:Y:S04]  /*65ff0*/  STL.64 [R1+0x480], R28 ;  /* 0x0004801c01007387 */ /* 0x000fe80000100a00 */
[----:B------:R-:W-:Y:S04]  /*66000*/  STL.64 [R1+0x488], R30 ;  /* 0x0004881e01007387 */ /* 0x000fe80000100a00 */
[----:B------:R-:W2:Y:S04]  /*66010*/  LDL.LU R68, [R1+0x5d0] ;  /* 0x0005d00001447983 */ /* 0x000ea80000300800 */
[----:B------:R1:W-:Y:S04]  /*66020*/  STL.64 [R1+0x4b0], R16 ;  /* 0x0004b01001007387 */ /* 0x0003e80000100a00 */
[----:B------:R3:W-:Y:S05]  /*66030*/  STL.64 [R1+0x4b8], R18 ;  /* 0x0004b81201007387 */ /* 0x0007ea0000100a00 */
[----:B------:R-:W-:Y:S04]  /*66040*/  STL.64 [R1+0x4d0], R12 ;  /* 0x0004d00c01007387 */ /* 0x000fe80000100a00 */
[----:B------:R4:W-:Y:S04]  /*66050*/  STL.64 [R1+0x4d8], R14 ;  /* 0x0004d80e01007387 */ /* 0x0009e80000100a00 */
        /* <DEDUP_REMOVED lines=17> */
[----:B---3--:R-:W2:Y:S04]  /*66170*/  LDL.LU R18, [R1+0x548] ;  /* 0x0005480001127983 */ /* 0x008ea80000300800 */
[----:B------:R-:W2:Y:S04]  /*66180*/  LDL.LU R19, [R1+0x54c] ;  /* 0x00054c0001137983 */ /* 0x000ea80000300800 */
[----:B------:R-:W4:Y:S04]  /*66190*/  LDL.LU R232, [R1+0x210] ;  /* 0x0002100001e87983 */ /* 0x000f280000300800 */
[----:B------:R-:W4:Y:S04]  /*661a0*/  LDL.LU R233, [R1+0x214] ;  /* 0x0002140001e97983 */ /* 0x000f280000300800 */
[----:B------:R-:W4:Y:S04]  /*661b0*/  LDL.LU R234, [R1+0x218] ;  /* 0x0002180001ea7983 */ /* 0x000f280000300800 */
[----:B------:R-:W4:Y:S04]  /*661c0*/  LDL.LU R235, [R1+0x21c] ;  /* 0x00021c0001eb7983 */ /* 0x000f280000300800 */
        /* <DEDUP_REMOVED lines=36> */
[C---:B----4-:R-:W-:Y:S08]  /*66410*/  HMMA.1688.F32.TF32 R12, R84.reuse, R132, R232 ;  /* 0x00000084540c723c */ /* 0x050ff000000810e8 */
[C---:B---3--:R-:W-:Y:S08]  /*66420*/  HMMA.1688.F32.TF32 R80, R84.reuse, R136, R216 ;  /* 0x000000885450723c */ /* 0x048ff000000810d8 */
[C---:B--2---:R-:W-:Y:S08]  /*66430*/  HMMA.1688.F32.TF32 R16, R84.reuse, R124, R16 ;  /* 0x0000007c5410723c */ /* 0x044ff00000081010 */
[C---:B------:R-:W-:Y:S07]  /*66440*/  HMMA.1688.F32.TF32 R64, R84.reuse, R128, R64 ;  /* 0x000000805440723c */ /* 0x040fee0000081040 */
[----:B------:R-:W-:Y:S04]  /*66450*/  STL.64 [R1+0x4f0], R80 ;  /* 0x0004f05001007387 */ /* 0x000fe80000100a00 */
[----:B------:R-:W-:Y:S04]  /*66460*/  STL.64 [R1+0x4f8], R82 ;  /* 0x0004f85201007387 */ /* 0x000fe80000100a00 */
[----:B------:R-:W-:Y:S04]  /*66470*/  STL.64 [R1+0x500], R12 ;  /* 0x0005000c01007387 */ /* 0x000fe80000100a00 */
[----:B------:R1:W-:Y:S02]  /*66480*/  STL.64 [R1+0x508], R14 ;  /* 0x0005080e01007387 */ /* 0x0003e40000100a00 */
[C---:B-1----:R-:W-:Y:S02]  /*66490*/  HMMA.1688.F32.TF32 R12, R84.reuse, R120, R168 ;  /* 0x00000078540c723c */ /* 0x042fe400000810a8 */
[----:B------:R-:W-:Y:S04]  /*664a0*/  STL.64 [R1+0x530], R64 ;  /* 0x0005304001007387 */ /* 0x000fe80000100a00 */
[----:B------:R-:W-:Y:S04]  /*664b0*/  STL.64 [R1+0x538], R66 ;  /* 0x0005384201007387 */ /* 0x000fe80000100a00 */
[----:B------:R-:W2:Y:S04]  /*664c0*/  LDL.LU R168, [R1+0x1050] ;  /* 0x0010500001a87983 */ /* 0x000ea80000300800 */
[----:B------:R-:W-:Y:S04]  /*664d0*/  STL.64 [R1+0x540], R16 ;  /* 0x0005401001007387 */ /* 0x000fe80000100a00 */
[----:B------:R1:W-:Y:S05]  /*664e0*/  STL.64 [R1+0x548], R18 ;  /* 0x0005481201007387 */ /* 0x0003ea0000100a00 */
[----:B------:R-:W-:Y:S04]  /*664f0*/  STL.64 [R1+0x550], R12 ;  /* 0x0005500c01007387 */ /* 0x000fe80000100a00 */
[----:B------:R3:W-:Y:S04]  /*66500*/  STL.64 [R1+0x558], R14 ;  /* 0x0005580e01007387 */ /* 0x0007e80000100a00 */
[----:B------:R-:W2:Y:S01]  /*66510*/  LDL.LU R169, [R1+0x1054] ;  /* 0x0010540001a97983 */ /* 0x000ea20000300800 */
[C---:B-1----:R-:W-:Y:S03]  /*66520*/  HMMA.1688.F32.TF32 R16, R84.reuse, R112, R28 ;  /* 0x000000705410723c */ /* 0x042fe6000008101c */
[----:B------:R-:W2:Y:S04]  /*66530*/  LDL.LU R170, [R1+0x1058] ;  /* 0x0010580001aa7983 */ /* 0x000ea80000300800 */
[----:B------:R-:W2:Y:S01]  /*66540*/  LDL.LU R171, [R1+0x105c] ;  /* 0x00105c0001ab7983 */ /* 0x000ea20000300800 */
[C---:B---3--:R-:W-:Y:S03]  /*66550*/  HMMA.1688.F32.TF32 R12, R84.reuse, R116, R176 ;  /* 0x00000074540c723c */ /* 0x048fe600000810b0 */
[----:B------:R-:W3:Y:S11]  /*66560*/  LDL.LU R176, [R1+0x1040] ;  /* 0x0010400001b07983 */ /* 0x000ef60000300800 */
[----:B------:R-:W-:Y:S09]  /*66570*/  @!UPT UIADD3 URZ, URZ, URZ, URZ ;  /* 0x0000003f3f3ff290 */ /* 0x000ff2000fffe03f */
[----:B------:R-:W-:Y:S04]  /*66580*/  STL.64 [R1+0x560], R12 ;  /* 0x0005600c01007387 */ /* 0x000fe80000100a00 */
[----:B------:R1:W-:Y:S01]  /*66590*/  STL.64 [R1+0x568], R14 ;  /* 0x0005680e01007387 */ /* 0x0003e20000100a00 */
[C---:B------:R-:W-:Y:S03]  /*665a0*/  HMMA.1688.F32.TF32 R28, R84.reuse, R104, R204 ;  /* 0x00000068541c723c */ /* 0x040fe600000810cc */
[----:B------:R-:W3:Y:S04]  /*665b0*/  LDL.LU R177, [R1+0x1044] ;  /* 0x0010440001b17983 */ /* 0x000ee80000300800 */
[----:B------:R-:W3:Y:S01]  /*665c0*/  LDL.LU R178, [R1+0x1048] ;  /* 0x0010480001b27983 */ /* 0x000ee20000300800 */
[C---:B-1----:R-:W-:Y:S03]  /*665d0*/  HMMA.1688.F32.TF32 R12, R84.reuse, R108, R248 ;  /* 0x0000006c540c723c */ /* 0x042fe600000810f8 */
[----:B------:R-:W3:Y:S04]  /*665e0*/  LDL.LU R179, [R1+0x104c] ;  /* 0x00104c0001b37983 */ /* 0x000ee80000300800 */
[----:B------:R-:W-:Y:S04]  /*665f0*/  STL.64 [R1+0x570], R16 ;  /* 0x0005701001007387 */ /* 0x000fe80000100a00 */
[----:B------:R1:W-:Y:S02]  /*66600*/  STL.64 [R1+0x578], R18 ;  /* 0x0005781201007387 */ /* 0x0003e40000100a00 */
[C---:B-1----:R-:W-:Y:S10]  /*66610*/  HMMA.1688.F32.TF32 R16, R84.reuse, R56, R220 ;  /* 0x000000385410723c */ /* 0x042ff400000810dc */
[----:B------:R-:W-:Y:S04]  /*66620*/  STL.64 [R1+0x580], R12 ;  /* 0x0005800c01007387 */ /* 0x000fe80000100a00 */
[----:B------:R1:W-:Y:S02]  /*66630*/  STL.64 [R1+0x588], R14 ;  /* 0x0005880e01007387 */ /* 0x0003e40000100a00 */
[C---:B-1----:R-:W-:Y:S02]  /*66640*/  HMMA.1688.F32.TF32 R12, R84.reuse, R52, R196 ;  /* 0x00000034540c723c */ /* 0x042fe400000810c4 */
[----:B------:R-:W-:Y:S04]  /*66650*/  STL.64 [R1+0x590], R28 ;  /* 0x0005901c01007387 */ /* 0x000fe80000100a00 */
[----:B------:R-:W-:Y:S04]  /*66660*/  STL.64 [R1+0x598], R30 ;  /* 0x0005981e01007387 */ /* 0x000fe80000100a00 */
[----:B------:R-:W4:Y:S04]  /*66670*/  LDL.LU R196, [R1+0x1030] ;  /* 0x0010300001c47983 */ /* 0x000f280000300800 */
[----:B------:R-:W-:Y:S04]  /*66680*/  STL.64 [R1+0x5a0], R16 ;  /* 0x0005a01001007387 */ /* 0x000fe80000100a00 */
[----:B------:R-:W-:Y:S05]  /*66690*/  STL.64 [R1+0x5a8], R18 ;  /* 0x0005a81201007387 */ /* 0x000fea0000100a00 */
[----:B------:R-:W-:Y:S04]  /*666a0*/  STL.64 [R1+0x5b0], R12 ;  /* 0x0005b00c01007387 */ /* 0x000fe80000100a00 */
[----:B------:R1:W-:Y:S04]  /*666b0*/  STL.64 [R1+0x5b8], R14 ;  /* 0x0005b80e01007387 */ /* 0x0003e80000100a00 */
[----:B------:R-:W4:Y:S04]  /*666c0*/  LDL.LU R197, [R1+0x1034] ;  /* 0x0010340001c57983 */ /* 0x000f280000300800 */
[----:B------:R-:W4:Y:S04]  /*666d0*/  LDL.LU R198, [R1+0x1038] ;  /* 0x0010380001c67983 */ /* 0x000f280000300800 */
[----:B------:R-:W4:Y:S01]  /*666e0*/  LDL.LU R199, [R1+0x103c] ;  /* 0x00103c0001c77983 */ /* 0x000f220000300800 */
[----:B-1----:R-:W-:Y:S03]  /*666f0*/  HMMA.1688.F32.TF32 R12, R84, R48, R240 ;  /* 0x00000030540c723c */ /* 0x002fe600000810f0 */
[----:B------:R-:W4:Y:S11]  /*66700*/  LDL.LU R240, [R1+0x1020] ;  /* 0x0010200001f07983 */ /* 0x000f360000300800 */
[----:B------:R-:W-:Y:S09]  /*66710*/  @!UPT UIADD3 URZ, URZ, URZ, URZ ;  /* 0x0000003f3f3ff290 */ /* 0x000ff2000fffe03f */
[----:B------:R-:W-:Y:S04]  /*66720*/  STL.64 [R1+0x5c0], R12 ;  /* 0x0005c00c01007387 */ /* 0x000fe80000100a00 */
[----:B------:R1:W-:Y:S04]  /*66730*/  STL.64 [R1+0x5c8], R14 ;  /* 0x0005c80e01007387 */ /* 0x0003e80000100a00 */
[----:B------:R-:W4:Y:S04]  /*66740*/  LDL.LU R241, [R1+0x1024] ;  /* 0x0010240001f17983 */ /* 0x000f280000300800 */
[----:B------:R-:W4:Y:S04]  /*66750*/  LDL.LU R242, [R1+0x1028] ;  /* 0x0010280001f27983 */ /* 0x000f280000300800 */
[----:B------:R-:W4:Y:S01]  /*66760*/  LDL.LU R243, [R1+0x102c] ;  /* 0x00102c0001f37983 */ /* 0x000f220000300800 */
[----:B-1----:R-:W-:Y:S08]  /*66770*/  HMMA.1688.F32.TF32 R12, R88, R156, R172 ;  /* 0x0000009c580c723c */ /* 0x002ff000000810ac */
[C---:B------:R-:W-:Y:S08]  /*66780*/  HMMA.1688.F32.TF32 R28, R84.reuse, R44, R236 ;  /* 0x0000002c541c723c */ /* 0x040ff000000810ec */
[----:B------:R-:W-:Y:S08]  /*66790*/  HMMA.1688.F32.TF32 R16, R84, R40, R68 ;  /* 0x000000285410723c */ /* 0x000ff00000081044 */
[----:B------:R-:W-:-:S02]  /*667a0*/  IMAD.MOV.U32 R46, RZ, RZ, R12 ;  /* 0x000000ffff2e7224 */ /* 0x000fc400078e000c */
[----:B------:R-:W-:Y:S02]  /*667b0*/  IMAD.MOV.U32 R47, RZ, RZ, R13 ;  /* 0x000000ffff2f7224 */ /* 0x000fe400078e000d */
[----:B------:R-:W-:Y:S02]  /*667c0*/  IMAD.MOV.U32 R50, RZ, RZ, R14 ;  /* 0x000000ffff327224 */ /* 0x000fe400078e000e */
[----:B------:R-:W-:Y:S01]  /*667d0*/  IMAD.MOV.U32 R51, RZ, RZ, R15 ;  /* 0x000000ffff337224 */ /* 0x000fe200078e000f */
[----:B------:R-:W-:Y:S04]  /*667e0*/  STL.64 [R1+0x5e0], R28 ;  /* 0x0005e01c01007387 */ /* 0x000fe80000100a00 */
[----:B------:R-:W-:Y:S04]  /*667f0*/  STL.64 [R1+0x5e8], R30 ;  /* 0x0005e81e01007387 */ /* 0x000fe80000100a00 */
[----:B------:R-:W-:Y:S04]  /*66800*/  STL.64 [R1+0x5d0], R16 ;  /* 0x0005d01001007387 */ /* 0x000fe80000100a00 */
[----:B------:R-:W-:Y:S04]  /*66810*/  STL.64 [R1+0x5d8], R18 ;  /* 0x0005d81201007387 */ /* 0x000fe80000100a00 */
[----:B------:R-:W-:Y:S04]  /*66820*/  STL [R1+0x4594], R51 ;  /* 0x0045943301007387 */ /* 0x000fe80000100800 */
[----:B------:R-:W-:Y:S04]  /*66830*/  STL [R1+0x4590], R50 ;  /* 0x0045903201007387 */ /* 0x000fe80000100800 */
[----:B------:R-:W-:Y:S04]  /*66840*/  STL [R1+0x458c], R47 ;  /* 0x00458c2f01007387 */ /* 0x000fe80000100800 */
[----:B------:R-:W-:Y:S01]  /*66850*/  STL [R1+0x4588], R46 ;  /* 0x0045882e01007387 */ /* 0x000fe20000100800 */
[C---:B--2---:R-:W-:Y:S11]  /*66860*/  HMMA.1688.F32.TF32 R12, R88.reuse, R152, R168 ;  /* 0x00000098580c723c */ /* 0x044ff600000810a8 */
[----:B------:R-:W-:Y:S11]  /*66870*/  @!UPT UIADD3 URZ, URZ, URZ, URZ ;  /* 0x0000003f3f3ff290 */ /* 0x000ff6000fffe03f */
[----:B------:R-:W-:Y:S01]  /*66880*/  @!UPT UIADD3 URZ, URZ, URZ, URZ ;  /* 0x0000003f3f3ff290 */ /* 0x000fe2000fffe03f */
[----:B------:R3:W-:Y:S01]  /*66890*/  STL.64 [R1+0x210], R12 ;  /* 0x0002100c01007387 */ /* 0x0007e20000100a00 */
[----:B------:R-:W-:Y:S01]  /*668a0*/  IMAD.MOV.U32 R43, RZ, RZ, R14 ;  /* 0x000000ffff2b7224 */ /* 0x000fe200078e000e */
[----:B------:R-:W-:Y:S02]  /*668b0*/  MOV R42, R15 ;  /* 0x0000000f002a7202 */ /* 0x000fe40000000f00 */
[C---:B---3--:R-:W-:Y:S03]  /*668c0*/  HMMA.1688.F32.TF32 R12, R88.reuse, R164, R176 ;  /* 0x000000a4580c723c */ /* 0x048fe600000810b0 */
[----:B------:R-:W-:Y:S11]  /*668d0*/  STL [R1+0x459c], R42 ;  /* 0x00459c2a01007387 */ /* 0x000ff60000100800 */
[----:B------:R-:W-:Y:S10]  /*668e0*/  @!UPT UIADD3 URZ, URZ, URZ, URZ ;  /* 0x0000003f3f3ff290 */ /* 0x000ff4000fffe03f */
[----:B------:R-:W-:Y:S02]  /*668f0*/  IMAD.MOV.U32 R51, RZ, RZ, R12 ;  /* 0x000000ffff337224 */ /* 0x000fe400078e000c */
[----:B------:R-:W-:Y:S02]  /*66900*/  IMAD.MOV.U32 R50, RZ, RZ, R13 ;  /* 0x000000ffff327224 */ /* 0x000fe400078e000d */
[----:B------:R-:W-:Y:S02]  /*66910*/  IMAD.MOV.U32 R47, RZ, RZ, R14 ;  /* 0x000000ffff2f7224 */ /* 0x000fe400078e000e */
[----:B------:R-:W-:Y:S01]  /*66920*/  IMAD.MOV.U32 R46, RZ, RZ, R15 ;  /* 0x000000ffff2e7224 */ /* 0x000fe200078e000f */
[----:B------:R1:W-:Y:S04]  /*66930*/  STL [R1+0x4598], R43 ;  /* 0x0045982b01007387 */ /* 0x0003e80000100800 */
[----:B------:R-:W-:Y:S04]  /*66940*/  STL [R1+0x45ac], R46 ;  /* 0x0045ac2e01007387 */ /* 0x000fe80000100800 */
[----:B------:R-:W-:Y:S04]  /*66950*/  STL [R1+0x45a8], R47 ;  /* 0x0045a82f01007387 */ /* 0x000fe80000100800 */
[----:B------:R-:W-:Y:S04]  /*66960*/  STL [R1+0x45a4], R51 ;  /* 0x0045a43301007387 */ /* 0x000fe80000100800 */
[----:B------:R-:W-:Y:S01]  /*66970*/  STL [R1+0x45a0], R50 ;  /* 0x0045a03201007387 */ /* 0x000fe20000100800 */
[C---:B----4-:R-:W-:Y:S11]  /*66980*/  HMMA.1688.F32.TF32 R12, R88.reuse, R160, R196 ;  /* 0x000000a0580c723c */ /* 0x050ff600000810c4 */
[----:B------:R-:W-:Y:S11]  /*66990*/  @!UPT UIADD3 URZ, URZ, URZ, URZ ;  /* 0x0000003f3f3ff290 */ /* 0x000ff6000fffe03f */
[----:B------:R-:W-:Y:S02]  /*669a0*/  @!UPT UIADD3 URZ, URZ, URZ, URZ ;  /* 0x0000003f3f3ff290 */ /* 0x000fe4000fffe03f */
[----:B-1----:R-:W-:Y:S02]  /*669b0*/  IMAD.MOV.U32 R43, RZ, RZ, R15 ;  /* 0x000000ffff2b7224 */ /* 0x002fe400078e000f */
[----:B------:R-:W-:Y:S01]  /*669c0*/  IMAD.MOV.U32 R42, RZ, RZ, R14 ;  /* 0x000000ffff2a7224 */ /* 0x000fe200078e000e */
[----:B------:R1:W-:Y:S04]  /*669d0*/  STL.64 [R1+0x1f0], R12 ;  /* 0x0001f00c01007387 */ /* 0x0003e80000100a00 */
[----:B------:R-:W-:Y:S04]  /*669e0*/  STL [R1+0x45b4], R43 ;  /* 0x0045b42b01007387 */ /* 0x000fe80000100800 */
[----:B------:R-:W-:Y:S01]  /*669f0*/  STL [R1+0x45b0], R42 ;  /* 0x0045b02a01007387 */ /* 0x000fe20000100800 */
[----:B-1----:R-:W-:Y:S03]  /*66a00*/  HMMA.1688.F32.TF32 R12, R88, R148, R240 ;  /* 0x00000094580c723c */ /* 0x002fe600000810f0 */
        /* <DEDUP_REMOVED lines=40> */
[----:B------:R-:W-:Y:S01]  /*66c90*/  IMAD.MOV.U32 R54, RZ, RZ, R12 ;  /* 0x000000ffff367224 */ /* 0x000fe200078e000c */
[----:B------:R-:W-:Y:S01]  /*66ca0*/  MOV R111, R14 ;  /* 0x0000000e006f7202 */ /* 0x000fe20000000f00 */
[----:B------:R-:W-:-:S02]  /*66cb0*/  IMAD.MOV.U32 R110, RZ, RZ, R13 ;  /* 0x000000ffff6e7224 */ /* 0x000fc400078e000d */
[----:B------:R-:W-:-:S05]  /*66cc0*/  IMAD.MOV.U32 R106, RZ, RZ, R15 ;  /* 0x000000ffff6a7224 */ /* 0x000fca00078e000f */
[----:B------:R-:W-:Y:S04]  /*66cd0*/  STL [R1+0x45c4], R106 ;  /* 0x0045c46a01007387 */ /* 0x000fe80000100800 */
[----:B------:R-:W-:Y:S04]  /*66ce0*/  STL [R1+0x45c0], R111 ;  /* 0x0045c06f01007387 */ /* 0x000fe80000100800 */
[----:B------:R1:W-:Y:S04]  /*66cf0*/  STL [R1+0x45bc], R110 ;  /* 0x0045bc6e01007387 */ /* 0x0003e80000100800 */
[----:B------:R1:W-:Y:S01]  /*66d00*/  STL [R1+0x45b8], R54 ;  /* 0x0045b83601007387 */ /* 0x0003e20000100800 */
[C---:B----4-:R-:W-:Y:S11]  /*66d10*/  HMMA.1688.F32.TF32 R12, R88.reuse, R144, R248 ;  /* 0x00000090580c723c */ /* 0x050ff600000810f8 */
[----:B------:R-:W-:Y:S11]  /*66d20*/  @!UPT UIADD3 URZ, URZ, URZ, URZ ;  /* 0x0000003f3f3ff290 */ /* 0x000ff6000fffe03f */
[----:B------:R-:W-:Y:S02]  /*66d30*/  @!UPT UIADD3 URZ, URZ, URZ, URZ ;  /* 0x0000003f3f3ff290 */ /* 0x000fe4000fffe03f */
[----:B------:R-:W-:Y:S02]  /*66d40*/  IMAD.MOV.U32 R46, RZ, RZ, R12 ;  /* 0x000000ffff2e7224 */ /* 0x000fe400078e000c */
[----:B------:R-:W-:Y:S02]  /*66d50*/  IMAD.MOV.U32 R47, RZ, RZ, R13 ;  /* 0x000000ffff2f7224 */ /* 0x000fe400078e000d */
[----:B------:R-:W-:Y:S02]  /*66d60*/  IMAD.MOV.U32 R51, RZ, RZ, R14 ;  /* 0x000000ffff337224 */ /* 0x000fe400078e000e */
[----:B------:R-:W-:Y:S02]  /*66d70*/  IMAD.MOV.U32 R50, RZ, RZ, R15 ;  /* 0x000000ffff327224 */ /* 0x000fe400078e000f */
[C---:B--2---:R-:W-:Y:S01]  /*66d80*/  HMMA.1688.F32.TF32 R12, R88.reuse, R140, R204 ;  /* 0x0000008c580c723c */ /* 0x044fe200000810cc */
[----:B------:R2:W-:Y:S11]  /*66d90*/  STL [R1+0x45cc], R47 ;  /* 0x0045cc2f01007387 */ /* 0x0005f60000100800 */
[----:B------:R-:W-:Y:S11]  /*66da0*/  @!UPT UIADD3 URZ, URZ, URZ, URZ ;  /* 0x0000003f3f3ff290 */ /* 0x000ff6000fffe03f */
[----:B------:R-:W-:Y:S01]  /*66db0*/  @!UPT UIADD3 URZ, URZ, URZ, URZ ;  /* 0x0000003f3f3ff290 */ /* 0x000fe2000fffe03f */
[----:B-1----:R-:W-:Y:S01]  /*66dc0*/  IMAD.MOV.U32 R110, RZ, RZ, R12 ;  /* 0x000000ffff6e7224 */ /* 0x002fe200078e000c */
[----:B------:R-:W-:Y:S01]  /*66dd0*/  MOV R42, R15 ;  /* 0x0000000f002a7202 */ /* 0x000fe20000000f00 */
[----:B------:R-:W-:Y:S02]  /*66de0*/  IMAD.MOV.U32 R54, RZ, RZ, R13 ;  /* 0x000000ffff367224 */ /* 0x000fe400078e000d */
[----:B------:R-:W-:Y:S02]  /*66df0*/  IMAD.MOV.U32 R43, RZ, RZ, R14 ;  /* 0x000000ffff2b7224 */ /* 0x000fe400078e000e */
[C---:B---3--:R-:W-:Y:S01]  /*66e00*/  HMMA.1688.F32.TF32 R12, R88.reuse, R136, R220 ;  /* 0x00000088580c723c */ /* 0x048fe200000810dc */
[----:B------:R1:W-:Y:S11]  /*66e10*/  STL [R1+0x45c8], R46 ;  /* 0x0045c82e01007387 */ /* 0x0003f60000100800 */
[----:B------:R-:W-:Y:S11]  /*66e20*/  @!UPT UIADD3 URZ, URZ, URZ, URZ ;  /* 0x0000003f3f3ff290 */ /* 0x000ff6000fffe03f */
[----:B------:R-:W-:Y:S01]  /*66e30*/  @!UPT UIADD3 URZ, URZ, URZ, URZ ;  /* 0x0000003f3f3ff290 */ /* 0x000fe2000fffe03f */
[----:B--2---:R-:W-:Y:S02]  /*66e40*/  IMAD.MOV.U32 R47, RZ, RZ, R12 ;  /* 0x000000ffff2f7224 */ /* 0x004fe400078e000c */
[----:B-1----:R-:W-:Y:S02]  /*66e50*/  IMAD.MOV.U32 R46, RZ, RZ, R13 ;  /* 0x000000ffff2e7224 */ /* 0x002fe400078e000d */
[----:B------:R-:W-:Y:S02]  /*66e60*/  IMAD.MOV.U32 R106, RZ, RZ, R14 ;  /* 0x000000ffff6a7224 */ /* 0x000fe400078e000e */
[----:B------:R-:W-:Y:S02]  /*66e70*/  IMAD.MOV.U32 R111, RZ, RZ, R15 ;  /* 0x000000ffff6f7224 */ /* 0x000fe400078e000f */
[C---:B------:R-:W-:Y:S08]  /*66e80*/  HMMA.1688.F32.TF32 R12, R88.reuse, R132, R236 ;  /* 0x00000084580c723c */ /* 0x040ff000000810ec */
[C---:B------:R-:W-:Y:S08]  /*66e90*/  HMMA.1688.F32.TF32 R28, R88.reuse, R128, R68 ;  /* 0x00000080581c723c */ /* 0x040ff00000081044 */
[----:B------:R-:W-:Y:S08]  /*66ea0*/  HMMA.1688.F32.TF32 R16, R88, R124, R172 ;  /* 0x0000007c5810723c */ /* 0x000ff000000810ac */
[----:B------:R-:W-:-:S02]  /*66eb0*/  IMAD.MOV.U32 R107, RZ, RZ, R12 ;  /* 0x000000ffff6b7224 */ /* 0x000fc400078e000c */
[----:B------:R-:W-:Y:S02]  /*66ec0*/  IMAD.MOV.U32 R55, RZ, RZ, R13 ;  /* 0x000000ffff377224 */ /* 0x000fe400078e000d */
[----:B------:R-:W-:Y:S02]  /*66ed0*/  IMAD.MOV.U32 R58, RZ, RZ, R14 ;  /* 0x000000ffff3a7224 */ /* 0x000fe400078e000e */
[----:B------:R-:W-:Y:S02]  /*66ee0*/  IMAD.MOV.U32 R59, RZ, RZ, R15 ;  /* 0x000000ffff3b7224 */ /* 0x000fe400078e000f */
[C---:B------:R-:W-:Y:S01]  /*66ef0*/  HMMA.1688.F32.TF32 R12, R88.reuse, R120, R168 ;  /* 0x00000078580c723c */ /* 0x040fe200000810a8 */
[----:B------:R-:W-:Y:S04]  /*66f00*/  STL.64 [R1+0x190], R28 ;  /* 0x0001901c01007387 */ /* 0x000fe80000100a00 */
[----:B------:R1:W-:Y:S04]  /*66f10*/  STL.64 [R1+0x198], R30 ;  /* 0x0001981e01007387 */ /* 0x0003e80000100a00 */
[----:B------:R-:W-:Y:S04]  /*66f20*/  STL.64 [R1+0x180], R16 ;  /* 0x0001801001007387 */ /* 0x000fe80000100a00 */
[----:B------:R2:W-:Y:S01]  /*66f30*/  STL.64 [R1+0x188], R18 ;  /* 0x0001881201007387 */ /* 0x0005e20000100a00 */
[C---:B-1----:R-:W-:Y:S09]  /*66f40*/  HMMA.1688.F32.TF32 R28, R88.reuse, R116, R176 ;  /* 0x00000074581c723c */ /* 0x042ff200000810b0 */
[----:B------:R-:W-:Y:S01]  /*66f50*/  STL.64 [R1+0x170], R12 ;  /* 0x0001700c01007387 */ /* 0x000fe20000100a00 */
[C---:B--2---:R-:W-:Y:S03]  /*66f60*/  HMMA.1688.F32.TF32 R16, R88.reuse, R112, R196 ;  /* 0x000000705810723c */ /* 0x044fe600000810c4 */
[----:B------:R1:W-:Y:S05]  /*66f70*/  STL.64 [R1+0x178], R14 ;  /* 0x0001780e01007387 */ /* 0x0003ea0000100a00 */
[C---:B-1----:R-:W-:Y:S05]  /*66f80*/  HMMA.1688.F32.TF32 R12, R88.reuse, R108, R240 ;  /* 0x0000006c580c723c */ /* 0x042fea00000810f0 */
[----:B------:R1:W-:Y:S04]  /*66f90*/  STL.64 [R1+0x160], R28 ;  /* 0x0001601c01007387 */ /* 0x0003e80000100a00 */
[----:B------:R2:W-:Y:S04]  /*66fa0*/  STL.64 [R1+0x168], R30 ;  /* 0x0001681e01007387 */ /* 0x0005e80000100a00 */
[----:B------:R-:W3:Y:S04]  /*66fb0*/  LDL.LU R196, [R1+0x1190] ;  /* 0x0011900001c47983 */ /* 0x000ee80000300800 */
[----:B------:R4:W-:Y:S04]  /*66fc0*/  STL.64 [R1+0x150], R16 ;  /* 0x0001501001007387 */ /* 0x0009e80000100a00 */
[----:B------:R1:W-:Y:S04]  /*66fd0*/  STL.64 [R1+0x158], R18 ;  /* 0x0001581201007387 */ /* 0x0003e80000100a00 */
[----:B------:R1:W-:Y:S04]  /*66fe0*/  STL.64 [R1+0x140], R12 ;  /* 0x0001400c01007387 */ /* 0x0003e80000100a00 */
[----:B------:R1:W-:Y:S04]  /*66ff0*/  STL.64 [R1+0x148], R14 ;  /* 0x0001480e01007387 */ /* 0x0003e80000100a00 */
        /* <DEDUP_REMOVED lines=23> */
[----:B-1----:R-:W3:Y:S04]  /*67170*/  LDL.LU R28, [R1+0x780] ;  /* 0x00078000011c7983 */ /* 0x002ee80000300800 */
[----:B------:R-:W3:Y:S04]  /*67180*/  LDL.LU R29, [R1+0x784] ;  /* 0x00078400011d7983 */ /* 0x000ee80000300800 */
[----:B--2---:R-:W3:Y:S04]  /*67190*/  LDL.LU R30, [R1+0x788] ;  /* 0x00078800011e7983 */ /* 0x004ee80000300800 */
        /* <DEDUP_REMOVED lines=98> */
[----:B------:R-:W-:Y:S07]  /*677c0*/  HMMA.1688.F32.TF32 R88, R88, R40, R68 ;  /* 0x000000285858723c */ /* 0x000fee0000081044 */
[----:B------:R-:W-:Y:S04]  /*677d0*/  STL.64 [R1+0x130], R96 ;  /* 0x0001306001007387 */ /* 0x000fe80000100a00 */
[----:B------:R1:W-:Y:S04]  /*677e0*/  STL.64 [R1+0x138], R98 ;  /* 0x0001386201007387 */ /* 0x0003e80000100a00 */
        /* <DEDUP_REMOVED lines=8> */
[----:B-1----:R-:W4:Y:S04]  /*67870*/  LDL.LU.64 R14, [R1+0x46e0] ;  /* 0x0046e000010e7983 */ /* 0x002f280000300a00 */
[----:B------:R-:W-:Y:S04]  /*67880*/  STL.64 [R1+0x100], R64 ;  /* 0x0001004001007387 */ /* 0x000fe80000100a00 */
[----:B------:R1:W-:Y:S04]  /*67890*/  STL.64 [R1+0x108], R66 ;  /* 0x0001084201007387 */ /* 0x0003e80000100a00 */
[----:B-1----:R-:W2:Y:S04]  /*678a0*/  LDL.LU.64 R66, [R1+0x46d8] ;  /* 0x0046d80001427983 */ /* 0x002ea80000300a00 */
[----:B------:R-:W-:Y:S04]  /*678b0*/  STL.64 [R1+0xf0], R16 ;  /* 0x0000f01001007387 */ /* 0x000fe80000100a00 */
[----:B------:R1:W-:Y:S04]  /*678c0*/  STL.64 [R1+0xf8], R18 ;  /* 0x0000f81201007387 */ /* 0x0003e80000100a00 */
[----:B-1----:R-:W2:Y:S04]  /*678d0*/  LDL.LU.64 R18, [R1+0x46d0] ;  /* 0x0046d00001127983 */ /* 0x002ea80000300a00 */
[----:B------:R-:W2:Y:S04]  /*678e0*/  LDL.LU.64 R70, [R1+0x46c8] ;  /* 0x0046c80001467983 */ /* 0x000ea80000300a00 */
[----:B------:R1:W-:Y:S04]  /*678f0*/  STL.64 [R1+0xe0], R88 ;  /* 0x0000e05801007387 */ /* 0x0003e80000100a00 */
[----:B------:R1:W-:Y:S04]  /*67900*/  STL.64 [R1+0xe8], R90 ;  /* 0x0000e85a01007387 */ /* 0x0003e80000100a00 */
[----:B-1----:R-:W2:Y:S04]  /*67910*/  LDL.LU R88, [R1+0x640] ;  /* 0x0006400001587983 */ /* 0x002ea80000300800 */
[----:B------:R-:W2:Y:S04]  /*67920*/  LDL.LU R89, [R1+0x644] ;  /* 0x0006440001597983 */ /* 0x000ea80000300800 */
[----:B------:R-:W2:Y:S04]  /*67930*/  LDL.LU R90, [R1+0x648] ;  /* 0x00064800015a7983 */ /* 0x000ea80000300800 */
[----:B------:R-:W2:Y:S01]  /*67940*/  LDL.LU R91, [R1+0x64c] ;  /* 0x00064c00015b7983 */ /* 0x000ea20000300800 */
[C---:B---3--:R-:W-:Y:S08]  /*67950*/  HMMA.1688.F32.TF32 R84, R92.reuse, R152, R84 ;  /* 0x000000985c54723c */ /* 0x048ff00000081054 */
[C---:B------:R-:W-:Y:S08]  /*67960*/  HMMA.1688.F32.TF32 R80, R92.reuse, R164, R80 ;  /* 0x000000a45c50723c */ /* 0x040ff00000081050 */
[C---:B--2---:R-:W-:Y:S11]  /*67970*/  HMMA.1688.F32.TF32 R88, R92.reuse, R156, R88 ;  /* 0x0000009c5c58723c */ /* 0x044ff60000081058 */
[----:B------:R-:W-:Y:S11]  /*67980*/  @!UPT UIADD3 URZ, URZ, URZ, URZ ;  /* 0x0000003f3f3ff290 */ /* 0x000ff6000fffe03f */
[----:B------:R-:W-:Y:S01]  /*67990*/  @!UPT UIADD3 URZ, URZ, URZ, URZ ;  /* 0x0000003f3f3ff290 */ /* 0x000fe2000fffe03f */
        /* <DEDUP_REMOVED lines=36> */
[C---:B------:R-:W-:Y:S01]  /*67be0*/  HMMA.1688.F32.TF32 R28, R92.reuse, R104, R28 ;  /* 0x000000685c1c723c */ /* 0x040fe2000008101c */
        /* <DEDUP_REMOVED lines=18> */
[----:B--2---:R-:W-:Y:S08]  /*67d10*/  HMMA.1688.F32.TF32 R80, R92, R40, R172 ;  /* 0x000000285c50723c */ /* 0x004ff000000810ac */
        /* <DEDUP_REMOVED lines=84> */
[C---:B--2---:R-:W-:Y:S08]  /*68260*/  HMMA.1688.F32.TF32 R84, R96.reuse, R144, R212 ;  /* 0x000000906054723c */ /* 0x044ff000000810d4 */
[C---:B---3--:R-:W-:Y:S08]  /*68270*/  HMMA.1688.F32.TF32 R88, R96.reuse, R148, R192 ;  /* 0x000000946058723c */ /* 0x048ff000000810c0 */
[C---:B----4-:R-:W-:Y:S11]  /*68280*/  HMMA.1688.F32.TF32 R80, R96.reuse, R140, R228 ;  /* 0x0000008c6050723c */ /* 0x050ff600000810e4 */
[----:B------:R-:W-:Y:S04]  /*68290*/  @!UPT UIADD3 URZ, URZ, URZ, URZ ;  /* 0x0000003f3f3ff290 */ /* 0x000fe8000fffe03f */
        /* <DEDUP_REMOVED lines=17> */
[C---:B------:R-:W-:Y:S08]  /*683b0*/  HMMA.1688.F32.TF32 R28, R96.reuse, R112, R204 ;  /* 0x00000070601c723c */ /* 0x040ff000000810cc */
[C---:B-1----:R-:W-:Y:S01]  /*683c0*/  HMMA.1688.F32.TF32 R80, R96.reuse, R116, R248 ;  /* 0x000000746050723c */ /* 0x042fe200000810f8 */
[----:B------:R-:W-:Y:S04]  /*683d0*/  STL.64 [R1+0x30], R88 ;  /* 0x0000305801007387 */ /* 0x000fe80000100a00 */
[----:B------:R-:W-:Y:S03]  /*683e0*/  STL.64 [R1+0x38], R90 ;  /* 0x0000385a01007387 */ /* 0x000fe60000100a00 */
[C---:B------:R-:W-:Y:S01]  /*683f0*/  HMMA.1688.F32.TF32 R248, R96.reuse, R108, R220 ;  /* 0x0000006c60f8723c */ /* 0x040fe200000810dc */
[----:B------:R-:W-:Y:S04]  /*68400*/  STL.64 [R1+0x20], R84 ;  /* 0x0000205401007387 */ /* 0x000fe80000100a00 */
[----:B------:R1:W-:Y:S03]  /*68410*/  STL.64 [R1+0x28], R86 ;  /* 0x0000285601007387 */ /* 0x0003e60000100a00 */
[----:B------:R-:W-:Y:S01]  /*68420*/  HMMA.1688.F32.TF32 R244, R96, R104, R236 ;  /* 0x0000006860f4723c */ /* 0x000fe200000810ec */
[----:B------:R-:W-:Y:S01]  /*68430*/  MOV R60, R30 ;  /* 0x0000001e003c7202 */ /* 0x000fe20000000f00 */
[----:B------:R-:W-:-:S05]  /*68440*/  IMAD.MOV.U32 R61, RZ, RZ, R31 ;  /* 0x000000ffff3d7224 */ /* 0x000fca00078e001f */
[----:B------:R-:W-:Y:S01]  /*68450*/  STL.64 [R1+0x10], R80 ;  /* 0x0000105001007387 */ /* 0x000fe20000100a00 */
[C---:B------:R-:W-:Y:S03]  /*68460*/  HMMA.1688.F32.TF32 R240, R96.reuse, R56, R240 ;  /* 0x0000003860f0723c */ /* 0x040fe600000810f0 */
[----:B------:R2:W-:Y:S04]  /*68470*/  STL.64 [R1+0x18], R82 ;  /* 0x0000185201007387 */ /* 0x0005e80000100a00 */
[----:B------:R3:W-:Y:S01]  /*68480*/  STL.64 [R1], R28 ;  /* 0x0000001c01007387 */ /* 0x0007e20000100a00 */
[C---:B-1----:R-:W-:Y:S08]  /*68490*/  HMMA.1688.F32.TF32 R84, R96.reuse, R44, R176 ;  /* 0x0000002c6054723c */ /* 0x042ff000000810b0 */
[C---:B--2---:R-:W-:Y:S08]  /*684a0*/  HMMA.1688.F32.TF32 R80, R96.reuse, R48, R168 ;  /* 0x000000306050723c */ /* 0x044ff000000810a8 */
[C---:B---3--:R-:W-:Y:S01]  /*684b0*/  HMMA.1688.F32.TF32 R28, R96.reuse, R52, R172 ;  /* 0x00000034601c723c */ /* 0x048fe200000810ac */
[----:B------:R-:W-:Y:S04]  /*684c0*/  STL.64 [R1+0x43d8], R250 ;  /* 0x0043d8fa01007387 */ /* 0x000fe80000100a00 */
[----:B------:R-:W-:Y:S04]  /*684d0*/  STL.64 [R1+0x43d0], R248 ;  /* 0x0043d0f801007387 */ /* 0x000fe80000100a00 */
[----:B------:R-:W-:Y:S04]  /*684e0*/  STL.64 [R1+0x43e8], R246 ;  /* 0x0043e8f601007387 */ /* 0x000fe80000100a00 */
[----:B------:R1:W-:Y:S04]  /*684f0*/  STL.64 [R1+0x43e0], R244 ;  /* 0x0043e0f401007387 */ /* 0x0003e80000100a00 */
[----:B------:R-:W-:Y:S04]  /*68500*/  STL.64 [R1+0x43f8], R242 ;  /* 0x0043f8f201007387 */ /* 0x000fe80000100a00 */
[----:B------:R2:W-:Y:S04]  /*68510*/  STL.64 [R1+0x43f0], R240 ;  /* 0x0043f0f001007387 */ /* 0x0005e80000100a00 */
[----:B------:R-:W-:Y:S04]  /*68520*/  STL.64 [R1+0x4408], R30 ;  /* 0x0044081e01007387 */ /* 0x000fe80000100a00 */
[----:B------:R3:W-:Y:S04]  /*68530*/  STL.64 [R1+0x4400], R28 ;  /* 0x0044001c01007387 */ /* 0x0007e80000100a00 */
[----:B------:R-:W-:Y:S04]  /*68540*/  STL.64 [R1+0x4418], R82 ;  /* 0x0044185201007387 */ /* 0x000fe80000100a00 */
[----:B------:R4:W-:Y:S04]  /*68550*/  STL.64 [R1+0x4410], R80 ;  /* 0x0044105001007387 */ /* 0x0009e80000100a00 */
        /* <DEDUP_REMOVED lines=60> */
[----:B------:R-:W3:Y:S04]  /*68920*/  LDL.LU R246, [R1+0x858] ;  /* 0x0008580001f67983 */ /* 0x000ee80000300800 */
[----:B------:R-:W3:Y:S04]  /*68930*/  LDL.LU R247, [R1+0x85c] ;  /* 0x00085c0001f77983 */ /* 0x000ee80000300800 */
[----:B--2---:R-:W3:Y:S04]  /*68940*/  LDL.LU R240, [R1+0x840] ;  /* 0x0008400001f07983 */ /* 0x004ee80000300800 */
        /* <DEDUP_REMOVED lines=27> */
[----:B------:R-:W-:Y:S03]  /*68b00*/  HMMA.1688.F32.TF32 R96, R96, R40, R196 ;  /* 0x000000286060723c */ /* 0x000fe600000810c4 */
[----:B------:R-:W2:Y:S04]  /*68b10*/  LDL.LU R196, [R1+0x970] ;  /* 0x0009700001c47983 */ /* 0x000ea80000300800 */
[----:B------:R-:W2:Y:S04]  /*68b20*/  LDL.LU R197, [R1+0x974] ;  /* 0x0009740001c57983 */ /* 0x000ea80000300800 */
[----:B------:R-:W2:Y:S04]  /*68b30*/  LDL.LU R198, [R1+0x978] ;  /* 0x0009780001c67983 */ /* 0x000ea80000300800 */
[----:B------:R-:W2:Y:S08]  /*68b40*/  LDL.LU R199, [R1+0x97c] ;  /* 0x00097c0001c77983 */ /* 0x000eb00000300800 */
[----:B------:R-:W-:Y:S04]  /*68b50*/  STL.64 [R1+0x4438], R98 ;  /* 0x0044386201007387 */ /* 0x000fe80000100a00 */
[----:B------:R-:W-:Y:S01]  /*68b60*/  STL.64 [R1+0x4430], R96 ;  /* 0x0044306001007387 */ /* 0x000fe20000100a00 */
[C---:B---3--:R-:W-:Y:S11]  /*68b70*/  HMMA.1688.F32.TF32 R28, R100.reuse, R156, R240 ;  /* 0x0000009c641c723c */ /* 0x048ff600000810f0 */
[----:B------:R-:W-:Y:S11]  /*68b80*/  @!UPT UIADD3 URZ, URZ, URZ, URZ ;  /* 0x0000003f3f3ff290 */ /* 0x000ff6000fffe03f */
[----:B------:R-:W-:Y:S01]  /*68b90*/  @!UPT UIADD3 URZ, URZ, URZ, URZ ;  /* 0x0000003f3f3ff290 */ /* 0x000fe2000fffe03f */
[----:B------:R1:W-:Y:S01]  /*68ba0*/  STL.64 [R1+0x840], R28 ;  /* 0x0008401c01007387 */ /* 0x0003e20000100a00 */
[----:B------:R-:W-:Y:S02]  /*68bb0*/  IMAD.MOV.U32 R65, RZ, RZ, R30 ;  /* 0x000000ffff417224 */ /* 0x000fe400078e001e */
[----:B------:R-:W-:Y:S01]  /*68bc0*/  IMAD.MOV.U32 R64, RZ, RZ, R31 ;  /* 0x000000ffff407224 */ /* 0x000fe200078e001f */
[C---:B----4-:R-:W-:Y:S01]  /*68bd0*/  HMMA.1688.F32.TF32 R80, R100.reuse, R164, R248 ;  /* 0x000000a46450723c */ /* 0x050fe200000810f8 */
[----:B------:R-:W3:Y:S07]  /*68be0*/  LDL R16, [R1+0x17b4] ;  /* 0x0017b40001107983 */ /* 0x000eee0000100800 */
[C---:B-1----:R-:W-:Y:S11]  /*68bf0*/  HMMA.1688.F32.TF32 R28, R100.reuse, R152, R244 ;  /* 0x00000098641c723c */ /* 0x042ff600000810f4 */
[----:B------:R-:W-:Y:S11]  /*68c00*/  @!UPT UIADD3 URZ, URZ, URZ, URZ ;  /* 0x0000003f3f3ff290 */ /* 0x000ff6000fffe03f */
[----:B------:R-:W-:Y:S01]  /*68c10*/  @!UPT UIADD3 URZ, URZ, URZ, URZ ;  /* 0x0000003f3f3ff290 */ /* 0x000fe2000fffe03f */
[----:B------:R-:W-:Y:S04]  /*68c20*/  STL.64 [R1+0x850], R28 ;  /* 0x0008501c01007387 */ /* 0x000fe80000100a00 */
[----:B------:R1:W-:Y:S02]  /*68c30*/  STL.64 [R1+0x858], R30 ;  /* 0x0008581e01007387 */ /* 0x0003e40000100a00 */
[C---:B-1----:R-:W-:Y:S02]  /*68c40*/  HMMA.1688.F32.TF32 R28, R100.reuse, R160, R92 ;  /* 0x000000a0641c723c */ /* 0x042fe4000008105c */
[----:B------:R-:W-:Y:S04]  /*68c50*/  STL.64 [R1+0x860], R80 ;  /* 0x0008605001007387 */ /* 0x000fe80000100a00 */
[----:B------:R2:W-:Y:S04]  /*68c60*/  STL.64 [R1+0x868], R82 ;  /* 0x0008685201007387 */ /* 0x0005e80000100a00 */
[----:B------:R-:W4:Y:S01]  /*68c70*/  LDL R17, [R1+0x1674] ;  /* 0x0016740001117983 */ /* 0x000f220000100800 */
[C---:B--2---:R-:W-:Y:S11]  /*68c80*/  HMMA.1688.F32.TF32 R80, R100.reuse, R148, R88 ;  /* 0x000000946450723c */ /* 0x044ff60000081058 */
[----:B------:R-:W-:Y:S01]  /*68c90*/  @!UPT UIADD3 URZ, URZ, URZ, URZ ;  /* 0x0000003f3f3ff290 */ /* 0x000fe2000fffe03f */
[----:B------:R-:W-:Y:S04]  /*68ca0*/  STL.64 [R1+0x870], R28 ;  /* 0x0008701c01007387 */ /* 0x000fe80000100a00 */
[----:B------:R1:W-:Y:S02]  /*68cb0*/  STL.64 [R1+0x878], R30 ;  /* 0x0008781e01007387 */ /* 0x0003e40000100a00 */
[C---:B-1----:R-:W-:Y:S05]  /*68cc0*/  HMMA.1688.F32.TF32 R28, R100.reuse, R144, R180 ;  /* 0x00000090641c723c */ /* 0x042fea00000810b4 */
[----:B------:R-:W-:Y:S04]  /*68cd0*/  STL.64 [R1+0x880], R80 ;  /* 0x0008805001007387 */ /* 0x000fe80000100a00 */
[----:B------:R1:W-:Y:S01]  /*68ce0*/  STL.64 [R1+0x888], R82 ;  /* 0x0008885201007387 */ /* 0x0003e20000100a00 */
[C---:B------:R-:W-:Y:S08]  /*68cf0*/  HMMA.1688.F32.TF32 R84, R100.reuse, R140, R188 ;  /* 0x0000008c6454723c */ /* 0x040ff000000810bc */
[C---:B-1----:R-:W-:Y:S05]  /*68d00*/  HMMA.1688.F32.TF32 R80, R100.reuse, R136, R208 ;  /* 0x000000886450723c */ /* 0x042fea00000810d0 */
[----:B------:R-:W-:Y:S04]  /*68d10*/  STL.64 [R1+0x890], R28 ;  /* 0x0008901c01007387 */ /* 0x000fe80000100a00 */
[----:B------:R1:W-:Y:S02]  /*68d20*/  STL.64 [R1+0x898], R30 ;  /* 0x0008981e01007387 */ /* 0x0003e40000100a00 */
[C---:B-1----:R-:W-:Y:S04]  /*68d30*/  HMMA.1688.F32.TF32 R28, R100.reuse, R132, R224 ;  /* 0x00000084641c723c */ /* 0x042fe800000810e0 */
[----:B------:R-:W-:Y:S04]  /*68d40*/  STL.64 [R1+0x8a0], R84 ;  /* 0x0008a05401007387 */ /* 0x000fe80000100a00 */
[----:B------:R1:W-:Y:S04]  /*68d50*/  STL.64 [R1+0x8a8], R86 ;  /* 0x0008a85601007387 */ /* 0x0003e80000100a00 */
[----:B------:R-:W-:Y:S04]  /*68d60*/  STL.64 [R1+0x8b0], R80 ;  /* 0x0008b05001007387 */ /* 0x000fe80000100a00 */
[----:B------:R2:W-:Y:S01]  /*68d70*/  STL.64 [R1+0x8b8], R82 ;  /* 0x0008b85201007387 */ /* 0x0005e20000100a00 */
[C---:B-1----:R-:W-:Y:S06]  /*68d80*/  HMMA.1688.F32.TF32 R84, R100.reuse, R128, R184 ;  /* 0x000000806454723c */ /* 0x042fec00000810b8 */
[----:B------:R-:W-:Y:S02]  /*68d90*/  STL.64 [R1+0x8c0], R28 ;  /* 0x0008c01c01007387 */ /* 0x000fe40000100a00 */
[C---:B--2---:R-:W-:Y:S02]  /*68da0*/  HMMA.1688.F32.TF32 R80, R100.reuse, R124, R192 ;  /* 0x0000007c6450723c */ /* 0x044fe400000810c0 */
[----:B------:R1:W-:Y:S06]  /*68db0*/  STL.64 [R1+0x8c8], R30 ;  /* 0x0008c81e01007387 */ /* 0x0003ec0000100a00 */
[C---:B-1----:R-:W-:Y:S07]  /*68dc0*/  HMMA.1688.F32.TF32 R28, R100.reuse, R120, R212 ;  /* 0x00000078641c723c */ /* 0x042fee00000810d4 */
[----:B------:R-:W-:Y:S04]  /*68dd0*/  STL.64 [R1+0x8d0], R84 ;  /* 0x0008d05401007387 */ /* 0x000fe80000100a00 */
[----:B------:R1:W-:Y:S04]  /*68de0*/  STL.64 [R1+0x8d8], R86 ;  /* 0x0008d85601007387 */ /* 0x0003e80000100a00 */
        /* <DEDUP_REMOVED lines=24> */
[----:B-1----:R-:W-:Y:S07]  /*68f70*/  HMMA.1688.F32.TF32 R28, R100, R40, R168 ;  /* 0x00000028641c723c */ /* 0x002fee00000810a8 */
[----:B------:R-:W-:Y:S04]  /*68f80*/  STL.64 [R1+0x960], R84 ;  /* 0x0009605401007387 */ /* 0x000fe80000100a00 */
[----:B------:R-:W-:Y:S01]  /*68f90*/  STL.64 [R1+0x968], R86 ;  /* 0x0009685601007387 */ /* 0x000fe20000100a00 */
[----:B------:R-:W-:Y:S03]  /*68fa0*/  HMMA.1688.F32.TF32 R88, R76, R156, R176 ;  /* 0x0000009c4c58723c */ /* 0x000fe600000810b0 */
[----:B------:R-:W-:Y:S04]  /*68fb0*/  STL.64 [R1+0x9a0], R80 ;  /* 0x0009a05001007387 */ /* 0x000fe80000100a00 */
[----:B------:R-:W-:Y:S04]  /*68fc0*/  STL.64 [R1+0x9a8], R82 ;  /* 0x0009a85201007387 */ /* 0x000fe80000100a00 */
[----:B------:R1:W-:Y:S01]  /*68fd0*/  STL.64 [R1+0x990], R28 ;  /* 0x0009901c01007387 */ /* 0x0003e20000100a00 */
[----:B------:R-:W-:-:S02]  /*68fe0*/  IMAD.MOV.U32 R68, RZ, RZ, R30 ;  /* 0x000000ffff447224 */ /* 0x000fc400078e001e */
[----:B------:R-:W-:Y:S02]  /*68ff0*/  IMAD.MOV.U32 R69, RZ, RZ, R31 ;  /* 0x000000ffff457224 */ /* 0x000fe400078e001f */
[----:B-1----:R-:W-:Y:S07]  /*69000*/  HMMA.1688.F32.TF32 R28, R72, R156, R196 ;  /* 0x0000009c481c723c */ /* 0x002fee00000810c4 */
[----:B------:R-:W-:Y:S04]  /*69010*/  STL.64 [R1+0x43a8], R90 ;  /* 0x0043a85a01007387 */ /* 0x000fe80000100a00 */
[----:B------:R-:W-:Y:S04]  /*69020*/  STL.64 [R1+0x43a0], R88 ;  /* 0x0043a05801007387 */ /* 0x000fe80000100a00 */
[----:B------:R-:W2:Y:S08]  /*69030*/  LDL.LU R196, [R1+0x11d0] ;  /* 0x0011d00001c47983 */ /* 0x000eb00000300800 */
        /* <DEDUP_REMOVED lines=45> */
[----:B------:R-:W2:Y:S01]  /*69310*/  LDL.LU R199, [R1+0x12fc] ;  /* 0x0012fc0001c77983 */ /* 0x000ea20000300800 */
[C---:B---3--:R-:W-:Y:S08]  /*69320*/  HMMA.1688.F32.TF32 R176, R76.reuse, R144, R176 ;  /* 0x000000904cb0723c */ /* 0x048ff000000810b0 */
[----:B----4-:R-:W-:Y:S08]  /*69330*/  HMMA.1688.F32.TF32 R100, R76, R164, R216 ;  /* 0x000000a44c64723c */ /* 0x010ff000000810d8 */
[----:B-1----:R-:W-:Y:S08]  /*69340*/  HMMA.1688.F32.TF32 R28, R72, R152, R200 ;  /* 0x00000098481c723c */ /* 0x002ff000000810c8 */
[C---:B------:R-:W-:Y:S01]  /*69350*/  HMMA.1688.F32.TF32 R168, R76.reuse, R160, R168 ;  /* 0x000000a04ca8723c */ /* 0x040fe200000810a8 */
[----:B------:R-:W-:Y:S07]  /*69360*/  STL.64 [R1+0x43b8], R94 ;  /* 0x0043b85e01007387 */ /* 0x000fee0000100a00 */
[C---:B------:R-:W-:Y:S01]  /*69370*/  HMMA.1688.F32.TF32 R172, R76.reuse, R148, R172 ;  /* 0x000000944cac723c */ /* 0x040fe200000810ac */
[----:B------:R-:W-:Y:S07]  /*69380*/  STL.64 [R1+0x43b0], R92 ;  /* 0x0043b05c01007387 */ /* 0x000fee0000100a00 */
[C---:B------:R-:W-:Y:S01]  /*69390*/  HMMA.1688.F32.TF32 R180, R76.reuse, R140, R232 ;  /* 0x0000008c4cb4723c */ /* 0x040fe200000810e8 */
[----:B------:R-:W-:Y:S07]  /*693a0*/  STL.64 [R1+0x43c8], R102 ;  /* 0x0043c86601007387 */ /* 0x000fee0000100a00 */
[C---:B------:R-:W-:Y:S01]  /*693b0*/  HMMA.1688.F32.TF32 R184, R76.reuse, R136, R204 ;  /* 0x000000884cb8723c */ /* 0x040fe200000810cc */
[----:B------:R1:W-:Y:S04]  /*693c0*/  STL.64 [R1+0x9b0], R28 ;  /* 0x0009b01c01007387 */ /* 0x0003e80000100a00 */
[----:B------:R3:W-:Y:S03]  /*693d0*/  STL.64 [R1+0x9b8], R30 ;  /* 0x0009b81e01007387 */ /* 0x0007e60000100a00 */
[C---:B------:R-:W-:Y:S01]  /*693e0*/  HMMA.1688.F32.TF32 R188, R76.reuse, R132, R236 ;  /* 0x000000844cbc723c */ /* 0x040fe200000810ec */
[----:B------:R-:W-:Y:S04]  /*693f0*/  STL.64 [R1+0x43c0], R100 ;  /* 0x0043c06401007387 */ /* 0x000fe80000100a00 */
[----:B------:R-:W-:Y:S03]  /*69400*/  STL.64 [R1+0x4448], R170 ;  /* 0x004448aa01007387 */ /* 0x000fe60000100a00 */
[C---:B------:R-:W-:Y:S01]  /*69410*/  HMMA.1688.F32.TF32 R192, R76.reuse, R128, R220 ;  /* 0x000000804cc0723c */ /* 0x040fe200000810dc */
        /* <DEDUP_REMOVED lines=66> */
[----:B------:R-:W-:Y:S04]  /*69840*/  LDS R236, [R16+0x43000] ;  /* 0x0430000010ec7984 */ /* 0x000fe80000000800 */
[----:B------:R-:W-:Y:S04]  /*69850*/  LDS R238, [R16+0x43800] ;  /* 0x0438000010ee7984 */ /* 0x000fe80000000800 */
[----:B------:R-:W-:Y:S04]  /*69860*/  LDS R237, [R17+0x43000] ;  /* 0x0430000011ed7984 */ /* 0x000fe80000000800 */
[----:B------:R-:W1:Y:S08]  /*69870*/  LDS R239, [R17+0x43800] ;  /* 0x0438000011ef7984 */ /* 0x000e700000000800 */
[----:B------:R-:W-:Y:S04]  /*69880*/  STL.64 [R1+0x44b8], R198 ;  /* 0x0044b8c601007387 */ /* 0x000fe80000100a00 */
[----:B------:R-:W-:Y:S01]  /*69890*/  STL.64 [R1+0x44b0], R196 ;  /* 0x0044b0c401007387 */ /* 0x000fe20000100a00 */
[C---:B----4-:R-:W-:Y:S08]  /*698a0*/  HMMA.1688.F32.TF32 R80, R72.reuse, R160, R244 ;  /* 0x000000a04850723c */ /* 0x050ff000000810f4 */
[----:B------:R-:W-:Y:S08]  /*698b0*/  HMMA.1688.F32.TF32 R84, R72, R164, R240 ;  /* 0x000000a44854723c */ /* 0x000ff000000810f0 */
[C---:B---3--:R-:W-:Y:S08]  /*698c0*/  HMMA.1688.F32.TF32 R220, R76.reuse, R56, R220 ;  /* 0x000000384cdc723c */ /* 0x048ff000000810dc */
[C---:B------:R-:W-:Y:S08]  /*698d0*/  HMMA.1688.F32.TF32 R204, R76.reuse, R116, R204 ;  /* 0x000000744ccc723c */ /* 0x040ff000000810cc */
[C---:B------:R-:W-:Y:S08]  /*698e0*/  HMMA.1688.F32.TF32 R200, R76.reuse, R120, R200 ;  /* 0x000000784cc8723c */ /* 0x040ff000000810c8 */
[C---:B------:R-:W-:Y:S08]  /*698f0*/  HMMA.1688.F32.TF32 R208, R76.reuse, R112, R208 ;  /* 0x000000704cd0723c */ /* 0x040ff000000810d0 */
[C---:B------:R-:W-:Y:S07]  /*69900*/  HMMA.1688.F32.TF32 R212, R76.reuse, R108, R212 ;  /* 0x0000006c4cd4723c */ /* 0x040fee00000810d4 */
[----:B------:R-:W-:Y:S01]  /*69910*/  STL.64 [R1+0x44d0], R202 ;  /* 0x0044d0ca01007387 */ /* 0x000fe20000100a00 */
[C---:B------:R-:W-:Y:S03]  /*69920*/  HMMA.1688.F32.TF32 R216, R76.reuse, R104, R216 ;  /* 0x000000684cd8723c */ /* 0x040fe600000810d8 */
[----:B------:R-:W-:Y:S05]  /*69930*/  STL.64 [R1+0x44c8], R200 ;  /* 0x0044c8c801007387 */ /* 0x000fea0000100a00 */
[C---:B------:R-:W-:Y:S01]  /*69940*/  HMMA.1688.F32.TF32 R224, R76.reuse, R52, R224 ;  /* 0x000000344ce0723c */ /* 0x040fe200000810e0 */
[----:B------:R-:W-:Y:S07]  /*69950*/  STL.64 [R1+0x44e0], R206 ;  /* 0x0044e0ce01007387 */ /* 0x000fee0000100a00 */
        /* <DEDUP_REMOVED lines=17> */
[----:B------:R3:W-:Y:S04]  /*69a70*/  STL.64 [R1+0x978], R82 ;  /* 0x0009785201007387 */ /* 0x0007e80000100a00 */
[----:B--2---:R-:W2:Y:S04]  /*69a80*/  LDL.LU R80, [R1+0xa80] ;  /* 0x000a800001507983 */ /* 0x004ea80000300800 */
[----:B------:R-:W2:Y:S04]  /*69a90*/  LDL.LU R81, [R1+0xa84] ;  /* 0x000a840001517983 */ /* 0x000ea80000300800 */
[----:B---3--:R-:W2:Y:S04]  /*69aa0*/  LDL.LU R82, [R1+0xa88] ;  /* 0x000a880001527983 */ /* 0x008ea80000300800 */
        /* <DEDUP_REMOVED lines=33> */
[C---:B------:R-:W-:Y:S08]  /*69cc0*/  HMMA.1688.F32.TF32 R232, R76.reuse, R44, R232 ;  /* 0x0000002c4ce8723c */ /* 0x040ff000000810e8 */
[----:B------:R-:W-:Y:S08]  /*69cd0*/  HMMA.1688.F32.TF32 R76, R76, R40, R28 ;  /* 0x000000284c4c723c */ /* 0x000ff0000008101c */
[----:B------:R-:W-:Y:S01]  /*69ce0*/  HMMA.1688.F32.TF32 R28, R72, R148, R248 ;  /* 0x00000094481c723c */ /* 0x000fe200000810f8 */
[----:B------:R-:W3:Y:S04]  /*69cf0*/  LDL.LU R248, [R1+0xb60] ;  /* 0x000b600001f87983 */ /* 0x000ee80000300800 */
[----:B------:R-:W3:Y:S04]  /*69d00*/  LDL.LU R249, [R1+0xb64] ;  /* 0x000b640001f97983 */ /* 0x000ee80000300800 */
[----:B------:R-:W3:Y:S04]  /*69d10*/  LDL.LU R250, [R1+0xb68] ;  /* 0x000b680001fa7983 */ /* 0x000ee80000300800 */
[----:B------:R-:W3:Y:S11]  /*69d20*/  LDL.LU R251, [R1+0xb6c] ;  /* 0x000b6c0001fb7983 */ /* 0x000ef60000300800 */
[----:B------:R-:W-:-:S02]  /*69d30*/  IMAD.MOV.U32 R33, RZ, RZ, R28 ;  /* 0x000000ffff217224 */ /* 0x000fc400078e001c */
[----:B------:R-:W-:Y:S01]  /*69d40*/  IMAD.MOV.U32 R32, RZ, RZ, R29 ;  /* 0x000000ffff207224 */ /* 0x000fe200078e001d */
[----:B------:R-:W3:Y:S01]  /*69d50*/  LDL.LU R28, [R1+0xa60] ;  /* 0x000a6000011c7983 */ /* 0x000ee20000300800 */
[----:B------:R-:W-:-:S03]  /*69d60*/  IMAD.MOV.U32 R25, RZ, RZ, R30 ;  /* 0x000000ffff197224 */ /* 0x000fc600078e001e */
[----:B------:R-:W3:Y:S04]  /*69d70*/  LDL.LU R29, [R1+0xa64] ;  /* 0x000a6400011d7983 */ /* 0x000ee80000300800 */
[----:B------:R-:W3:Y:S01]  /*69d80*/  LDL.LU R30, [R1+0xa68] ;  /* 0x000a6800011e7983 */ /* 0x000ee20000300800 */
[C---:B----4-:R-:W-:Y:S08]  /*69d90*/  HMMA.1688.F32.TF32 R176, R72.reuse, R144, R244 ;  /* 0x0000009048b0723c */ /* 0x050ff000000810f4 */
[C---:B--2---:R-:W-:Y:S11]  /*69da0*/  HMMA.1688.F32.TF32 R80, R72.reuse, R112, R80 ;  /* 0x000000704850723c */ /* 0x044ff60000081050 */
[----:B------:R-:W-:Y:S04]  /*69db0*/  @!UPT UIADD3 URZ, URZ, URZ, URZ ;  /* 0x0000003f3f3ff290 */ /* 0x000fe8000fffe03f */
[----:B------:R-:W-:Y:S01]  /*69dc0*/  STL.64 [R1+0xb00], R176 ;  /* 0x000b00b001007387 */ /* 0x000fe20000100a00 */
[----:B---3--:R-:W-:Y:S03]  /*69dd0*/  HMMA.1688.F32.TF32 R172, R72, R140, R172 ;  /* 0x0000008c48ac723c */ /* 0x008fe600000810ac */
[----:B------:R-:W-:Y:S04]  /*69de0*/  STL [R1+0xb08], R178 ;  /* 0x000b08b201007387 */ /* 0x000fe80000100800 */
[----:B------:R-:W2:Y:S04]  /*69df0*/  LDL.LU R244, [R1+0xa40] ;  /* 0x000a400001f47983 */ /* 0x000ea80000300800 */
[----:B------:R-:W2:Y:S04]  /*69e00*/  LDL.LU R245, [R1+0xa44] ;  /* 0x000a440001f57983 */ /* 0x000ea80000300800 */
[----:B------:R-:W2:Y:S04]  /*69e10*/  LDL.LU R246, [R1+0xa48] ;  /* 0x000a480001f67983 */ /* 0x000ea80000300800 */
[----:B------:R-:W2:Y:S04]  /*69e20*/  LDL.LU R247, [R1+0xa4c] ;  /* 0x000a4c0001f77983 */ /* 0x000ea80000300800 */
[----:B------:R-:W3:Y:S01]  /*69e30*/  LDL.LU R240, [R1+0xa50] ;  /* 0x000a500001f07983 */ /* 0x000ee20000300800 */
[----:B------:R-:W-:-:S03]  /*69e40*/  IMAD.MOV.U32 R21, RZ, RZ, R172 ;  /* 0x000000ffff157224 */ /* 0x000fc600078e00ac */
[----:B------:R-:W3:Y:S01]  /*69e50*/  LDL.LU R241, [R1+0xa54] ;  /* 0x000a540001f17983 */ /* 0x000ee20000300800 */
[----:B------:R-:W-:Y:S02]  /*69e60*/  IMAD.MOV.U32 R20, RZ, RZ, R173 ;  /* 0x000000ffff147224 */ /* 0x000fe400078e00ad */
[----:B------:R-:W-:Y:S01]  /*69e70*/  IMAD.MOV.U32 R13, RZ, RZ, R174 ;  /* 0x000000ffff0d7224 */ /* 0x000fe200078e00ae */
[----:B------:R-:W3:Y:S01]  /*69e80*/  LDL.LU R242, [R1+0xa58] ;  /* 0x000a580001f27983 */ /* 0x000ee20000300800 */
[----:B------:R-:W-:Y:S02]  /*69e90*/  IMAD.MOV.U32 R12, RZ, RZ, R175 ;  /* 0x000000ffff0c7224 */ /* 0x000fe400078e00af */
[C---:B------:R-:W-:Y:S01]  /*69ea0*/  HMMA.1688.F32.TF32 R172, R72.reuse, R136, R168 ;  /* 0x0000008848ac723c */ /* 0x040fe200000810a8 */
[----:B------:R-:W3:Y:S07]  /*69eb0*/  LDL.LU R243, [R1+0xa5c] ;  /* 0x000a5c0001f37983 */ /* 0x000eee0000300800 */
[C---:B------:R-:W-:Y:S08]  /*69ec0*/  HMMA.1688.F32.TF32 R168, R72.reuse, R132, R100 ;  /* 0x0000008448a8723c */ /* 0x040ff00000081064 */
[C---:B------:R-:W-:Y:S08]  /*69ed0*/  HMMA.1688.F32.TF32 R100, R72.reuse, R128, R92 ;  /* 0x000000804864723c */ /* 0x040ff0000008105c */
[C---:B------:R-:W-:Y:S08]  /*69ee0*/  HMMA.1688.F32.TF32 R92, R72.reuse, R124, R88 ;  /* 0x0000007c485c723c */ /* 0x040ff00000081058 */
[C---:B------:R-:W-:Y:S08]  /*69ef0*/  HMMA.1688.F32.TF32 R88, R72.reuse, R120, R96 ;  /* 0x000000784858723c */ /* 0x040ff00000081060 */
[----:B------:R-:W-:Y:S01]  /*69f00*/  HMMA.1688.F32.TF32 R84, R72, R116, R84 ;  /* 0x000000744854723c */ /* 0x000fe20000081054 */
[----:B------:R-:W-:Y:S04]  /*69f10*/  STL.64 [R1+0xae0], R172 ;  /* 0x000ae0ac01007387 */ /* 0x000fe80000100a00 */
[----:B------:R-:W-:Y:S04]  /*69f20*/  STL.64 [R1+0xae8], R174 ;  /* 0x000ae8ae01007387 */ /* 0x000fe80000100a00 */
[----:B------:R-:W-:Y:S04]  /*69f30*/  STL.64 [R1+0xad0], R168 ;  /* 0x000ad0a801007387 */ /* 0x000fe80000100a00 */
[----:B------:R-:W-:Y:S03]  /*69f40*/  STL.64 [R1+0xad8], R170 ;  /* 0x000ad8aa01007387 */ /* 0x000fe60000100a00 */
[----:B------:R-:W-:Y:S01]  /*69f50*/  IMAD.MOV.U32 R165, RZ, RZ, R91 ;  /* 0x000000ffffa57224 */ /* 0x000fe200078e005b */
[----:B------:R-:W-:Y:S04]  /*69f60*/  STL.64 [R1+0xac0], R100 ;  /* 0x000ac06401007387 */ /* 0x000fe80000100a00 */
[----:B------:R-:W-:Y:S04]  /*69f70*/  STL.64 [R1+0xac8], R102 ;  /* 0x000ac86601007387 */ /* 0x000fe80000100a00 */
[----:B------:R-:W-:Y:S04]  /*69f80*/  STL.64 [R1+0xaa0], R88 ;  /* 0x000aa05801007387 */ /* 0x000fe80000100a00 */
[----:B------:R-:W-:Y:S04]  /*69f90*/  STL.64 [R1+0xab0], R92 ;  /* 0x000ab05c01007387 */ /* 0x000fe80000100a00 */
[----:B------:R-:W-:Y:S04]  /*69fa0*/  STL.64 [R1+0xab8], R94 ;  /* 0x000ab85e01007387 */ /* 0x000fe80000100a00 */
[----:B------:R-:W-:Y:S04]  /*69fb0*/  STL [R1+0xaa8], R90 ;  /* 0x000aa85a01007387 */ /* 0x000fe80000100800 */
[----:B------:R4:W-:Y:S04]  /*69fc0*/  STL [R1+0x4348], R165 ;  /* 0x004348a501007387 */ /* 0x0009e80000100800 */
[----:B------:R-:W-:Y:S04]  /*69fd0*/  STL.64 [R1+0xa80], R80 ;  /* 0x000a805001007387 */ /* 0x000fe80000100a00 */
[----:B------:R-:W-:Y:S01]  /*69fe0*/  STL.64 [R1+0xa90], R84 ;  /* 0x000a905401007387 */ /* 0x000fe20000100a00 */
[----:B----4-:R-:W-:-:S03]  /*69ff0*/  IMAD.MOV.U32 R165, RZ, RZ, R83 ;  /* 0x000000ffffa57224 */ /* 0x010fc600078e0053 */
[----:B------:R-:W-:Y:S04]  /*6a000*/  STL.64 [R1+0xa98], R86 ;  /* 0x000a985601007387 */ /* 0x000fe80000100a00 */
[----:B------:R4:W-:Y:S02]  /*6a010*/  STL [R1+0xa88], R82 ;  /* 0x000a885201007387 */ /* 0x0009e40000100800 */
[----:B----4-:R-:W-:Y:S02]  /*6a020*/  HMMA.1688.F32.TF32 R80, R72, R108, R248 ;  /* 0x0000006c4850723c */ /* 0x010fe400000810f8 */
[----:B------:R4:W-:Y:S04]  /*6a030*/  STL [R1+0x434c], R165 ;  /* 0x00434ca501007387 */ /* 0x0009e80000100800 */
[----:B------:R-:W2:Y:S11]  /*6a040*/  LDL.LU R248, [R1+0xb50] ;  /* 0x000b500001f87983 */ /* 0x000eb60000300800 */
[----:B------:R-:W-:Y:S06]  /*6a050*/  @!UPT UIADD3 URZ, URZ, URZ, URZ ;  /* 0x0000003f3f3ff290 */ /* 0x000fec000fffe03f */
[----:B------:R-:W-:Y:S04]  /*6a060*/  STL.64 [R1+0xa70], R80 ;  /* 0x000a705001007387 */ /* 0x000fe80000100a00 */
[----:B------:R-:W-:Y:S04]  /*6a070*/  STL.64 [R1+0xa78], R82 ;  /* 0x000a785201007387 */ /* 0x000fe80000100a00 */
[----:B------:R-:W2:Y:S04]  /*6a080*/  LDL.LU R249, [R1+0xb54] ;  /* 0x000b540001f97983 */ /* 0x000ea80000300800 */
[----:B------:R-:W2:Y:S04]  /*6a090*/  LDL.LU R250, [R1+0xb58] ;  /* 0x000b580001fa7983 */ /* 0x000ea80000300800 */
[----:B------:R-:W2:Y:S01]  /*6a0a0*/  LDL.LU R251, [R1+0xb5c] ;  /* 0x000b5c0001fb7983 */ /* 0x000ea20000300800 */
[----:B------:R-:W-:Y:S01]  /*6a0b0*/  MOV R24, R31 ;  /* 0x0000001f00187202 */ /* 0x000fe20000000f00 */
[----:B------:R-:W-:-:S07]  /*6a0c0*/  IMAD.MOV.U32 R31, RZ, RZ, R252 ;  /* 0x000000ffff1f7224 */ /* 0x000fce00078e00fc */
[----:B------:R-:W-:Y:S11]  /*6a0d0*/  HMMA.1688.F32.TF32 R28, R72, R104, R28 ;  /* 0x00000068481c723c */ /* 0x000ff6000008101c */
[----:B------:R-:W-:Y:S11]  /*6a0e0*/  @!UPT UIADD3 URZ, URZ, URZ, URZ ;  /* 0x0000003f3f3ff290 */ /* 0x000ff6000fffe03f */
[----:B------:R-:W-:Y:S02]  /*6a0f0*/  @!UPT UIADD3 URZ, URZ, URZ, URZ ;  /* 0x0000003f3f3ff290 */ /* 0x000fe4000fffe03f */
        /* <DEDUP_REMOVED lines=8> */
[----:B---3--:R-:W-:Y:S11]  /*6a180*/  HMMA.1688.F32.TF32 R28, R72, R56, R240 ;  /* 0x00000038481c723c */ /* 0x008ff600000810f0 */
[----:B------:R-:W-:Y:S11]  /*6a190*/  @!UPT UIADD3 URZ, URZ, URZ, URZ ;  /* 0x0000003f3f3ff290 */ /* 0x000ff6000fffe03f */
[----:B------:R-:W-:Y:S01]  /*6a1a0*/  @!UPT UIADD3 URZ, URZ, URZ, URZ ;  /* 0x0000003f3f3ff290 */ /* 0x000fe2000fffe03f */
[----:B------:R-:W-:Y:S01]  /*6a1b0*/  STL.64 [R1+0xa50], R28 ;  /* 0x000a501c01007387 */ /* 0x000fe20000100a00 */
[----:B----4-:R-:W-:-:S03]  /*6a1c0*/  IMAD.MOV.U32 R165, RZ, RZ, R31 ;  /* 0x000000ffffa57224 */ /* 0x010fc600078e001f */
[----:B------:R2:W-:Y:S02]  /*6a1d0*/  STL [R1+0xa58], R30 ;  /* 0x000a581e01007387 */ /* 0x0005e40000100800 */
[----:B--2---:R-:W-:Y:S02]  /*6a1e0*/  HMMA.1688.F32.TF32 R28, R72, R52, R244 ;  /* 0x00000034481c723c */ /* 0x004fe400000810f4 */
[----:B------:R-:W-:Y:S04]  /*6a1f0*/  STL [R1+0x4360], R165 ;  /* 0x004360a501007387 */ /* 0x000fe80000100800 */
[----:B------:R-:W2:Y:S04]  /*6a200*/  LDL.LU R80, [R1+0xa00] ;  /* 0x000a000001507983 */ /* 0x000ea80000300800 */
[----:B------:R-:W2:Y:S04]  /*6a210*/  LDL.LU R81, [R1+0xa04] ;  /* 0x000a040001517983 */ /* 0x000ea80000300800 */
[----:B------:R-:W2:Y:S04]  /*6a220*/  LDL.LU R82, [R1+0xa08] ;  /* 0x000a080001527983 */ /* 0x000ea80000300800 */
[----:B------:R-:W2:Y:S04]  /*6a230*/  LDL.LU R83, [R1+0xa0c] ;  /* 0x000a0c0001537983 */ /* 0x000ea80000300800 */
[----:B------:R-:W3:Y:S04]  /*6a240*/  LDL.LU R96, [R1+0xa20] ;  /* 0x000a200001607983 */ /* 0x000ee80000300800 */
[----:B------:R-:W3:Y:S01]  /*6a250*/  LDL.LU R97, [R1+0xa24] ;  /* 0x000a240001617983 */ /* 0x000ee20000300800 */
[----:B------:R-:W-:-:S03]  /*6a260*/  IMAD.MOV.U32 R149, RZ, RZ, R31 ;  /* 0x000000ffff957224 */ /* 0x000fc600078e001f */
[----:B------:R-:W3:Y:S01]  /*6a270*/  LDL.LU R98, [R1+0xa28] ;  /* 0x000a280001627983 */ /* 0x000ee20000300800 */
[----:B------:R-:W-:-:S03]  /*6a280*/  IMAD.MOV.U32 R152, RZ, RZ, R30 ;  /* 0x000000ffff987224 */ /* 0x000fc600078e001e */
[----:B------:R-:W3:Y:S01]  /*6a290*/  LDL.LU R99, [R1+0xa2c] ;  /* 0x000a2c0001637983 */ /* 0x000ee20000300800 */
[----:B------:R-:W-:-:S03]  /*6a2a0*/  IMAD.MOV.U32 R153, RZ, RZ, R29 ;  /* 0x000000ffff997224 */ /* 0x000fc600078e001d */
[----:B------:R-:W4:Y:S01]  /*6a2b0*/  LDL.LU R84, [R1+0xa10] ;  /* 0x000a100001547983 */ /* 0x000f220000300800 */
[----:B------:R-:W-:-:S03]  /*6a2c0*/  IMAD.MOV.U32 R156, RZ, RZ, R28 ;  /* 0x000000ffff9c7224 */ /* 0x000fc600078e001c */
[----:B------:R-:W4:Y:S04]  /*6a2d0*/  LDL.LU R85, [R1+0xa14] ;  /* 0x000a140001557983 */ /* 0x000f280000300800 */
[----:B------:R-:W4:Y:S04]  /*6a2e0*/  LDL.LU R86, [R1+0xa18] ;  /* 0x000a180001567983 */ /* 0x000f280000300800 */
[----:B------:R-:W4:Y:S04]  /*6a2f0*/  LDL.LU R87, [R1+0xa1c] ;  /* 0x000a1c0001577983 */ /* 0x000f280000300800 */
[----:B------:R-:W-:Y:S04]  /*6a300*/  STL [R1+0x4370], R149 ;  /* 0x0043709501007387 */ /* 0x000fe80000100800 */
[----:B------:R-:W-:Y:S04]  /*6a310*/  STL [R1+0x436c], R152 ;  /* 0x00436c9801007387 */ /* 0x000fe80000100800 */
[----:B------:R-:W-:Y:S04]  /*6a320*/  STL [R1+0x4368], R153 ;  /* 0x0043689901007387 */ /* 0x000fe80000100800 */
[----:B------:R-:W-:Y:S01]  /*6a330*/  STL [R1+0x4364], R156 ;  /* 0x0043649c01007387 */ /* 0x000fe20000100800 */
[----:B------:R-:W-:Y:S07]  /*6a340*/  HMMA.1688.F32.TF32 R28, R72, R48, R248 ;  /* 0x00000030481c723c */ /* 0x000fee00000810f8 */
[----:B------:R-:W-:-:S02]  /*6a350*/  IMAD.MOV.U32 R248, RZ, RZ, R67 ;  /* 0x000000fffff87224 */ /* 0x000fc400078e0043 */
[----:B------:R-:W2:Y:S01]  /*6a360*/  LDL.LU R67, [R1+0x46c4] ;  /* 0x0046c40001437983 */ /* 0x000ea20000300800 */
[----:B------:R-:W-:Y:S02]  /*6a370*/  IMAD.MOV.U32 R249, RZ, RZ, R66 ;  /* 0x000000fffff97224 */ /* 0x000fe400078e0042 */
[----:B------:R-:W-:Y:S01]  /*6a380*/  IMAD.MOV.U32 R250, RZ, RZ, R62 ;  /* 0x000000fffffa7224 */ /* 0x000fe200078e003e */
[----:B------:R-:W3:Y:S01]  /*6a390*/  LDL.LU R66, [R1+0x46c0] ;  /* 0x0046c00001427983 */ /* 0x000ee20000300800 */
[----:B------:R-:W-:-:S03]  /*6a3a0*/  IMAD.MOV.U32 R251, RZ, RZ, R63 ;  /* 0x000000fffffb7224 */ /* 0x000fc600078e003f */
[----:B------:R-:W4:Y:S04]  /*6a3b0*/  LDL.LU R62, [R1+0x46bc] ;  /* 0x0046bc00013e7983 */ /* 0x000f280000300800 */
[----:B------:R-:W4:Y:S03]  /*6a3c0*/  LDL.LU R63, [R1+0x46b8] ;  /* 0x0046b800013f7983 */ /* 0x000f260000300800 */
[----:B------:R-:W-:Y:S01]  /*6a3d0*/  MOV R157, R28 ;  /* 0x0000001c009d7202 */ /* 0x000fe20000000f00 */
[----:B------:R-:W-:Y:S01]  /*6a3e0*/  IMAD.MOV.U32 R160, RZ, RZ, R29 ;  /* 0x000000ffffa07224 */ /* 0x000fe200078e001d */
[----:B------:R-:W1:Y:S01]  /*6a3f0*/  LDL.LU R28, [R1+0x9f0] ;  /* 0x0009f000011c7983 */ /* 0x000e620000300800 */
[----:B------:R-:W-:-:S02]  /*6a400*/  IMAD.MOV.U32 R161, RZ, RZ, R30 ;  /* 0x000000ffffa17224 */ /* 0x000fc400078e001e */
[----:B------:R-:W-:Y:S01]  /*6a410*/  IMAD.MOV.U32 R164, RZ, RZ, R31 ;  /* 0x000000ffffa47224 */ /* 0x000fe200078e001f */
[----:B------:R-:W1:Y:S04]  /*6a420*/  LDL.LU R29, [R1+0x9f4] ;  /* 0x0009f400011d7983 */ /* 0x000e680000300800 */
[----:B------:R-:W1:Y:S04]  /*6a430*/  LDL.LU R30, [R1+0x9f8] ;  /* 0x0009f800011e7983 */ /* 0x000e680000300800 */
[----:B------:R-:W1:Y:S01]  /*6a440*/  LDL.LU R31, [R1+0x9fc] ;  /* 0x0009fc00011f7983 */ /* 0x000e620000300800 */
[----:B--2---:R-:W-:-:S02]  /*6a450*/  IMAD.MOV.U32 R243, RZ, RZ, R67 ;  /* 0x000000fffff37224 */ /* 0x004fc400078e0043 */
[----:B---3--:R-:W-:Y:S02]  /*6a460*/  IMAD.MOV.U32 R242, RZ, RZ, R66 ;  /* 0x000000fffff27224 */ /* 0x008fe400078e0042 */
[----:B----4-:R-:W-:Y:S02]  /*6a470*/  IMAD.MOV.U32 R240, RZ, RZ, R62 ;  /* 0x000000fffff07224 */ /* 0x010fe400078e003e */
[----:B------:R-:W2:Y:S01]  /*6a480*/  LDL.LU R62, [R1+0x46b4] ;  /* 0x0046b400013e7983 */ /* 0x000ea20000300800 */
[----:B------:R-:W-:-:S03]  /*6a490*/  MOV R241, R63 ;  /* 0x0000003f00f17202 */ /* 0x000fc60000000f00 */
[----:B------:R-:W2:Y:S04]  /*6a4a0*/  LDL.LU R63, [R1+0x46b0] ;  /* 0x0046b000013f7983 */ /* 0x000ea80000300800 */
[----:B------:R-:W1:Y:S04]  /*6a4b0*/  LDL.LU R66, [R1+0x46ac] ;  /* 0x0046ac0001427983 */ /* 0x000e680000300800 */
[----:B------:R-:W1:Y:S01]  /*6a4c0*/  LDL.LU R67, [R1+0x46a8] ;  /* 0x0046a80001437983 */ /* 0x000e620000300800 */
[----:B------:R-:W-:Y:S02]  /*6a4d0*/  IMAD.MOV.U32 R244, RZ, RZ, R70 ;  /* 0x000000fffff47224 */ /* 0x000fe400078e0046 */
[----:B------:R-:W-:Y:S01]  /*6a4e0*/  IMAD.MOV.U32 R245, RZ, RZ, R71 ;  /* 0x000000fffff57224 */ /* 0x000fe200078e0047 */
[----:B------:R-:W3:Y:S04]  /*6a4f0*/  LDL.LU R70, [R1+0x46a4] ;  /* 0x0046a40001467983 */ /* 0x000ee80000300800 */
[----:B------:R-:W3:Y:S04]  /*6a500*/  LDL.LU R71, [R1+0x46a0] ;  /* 0x0046a00001477983 */ /* 0x000ee80000300800 */
[----:B------:R4:W-:Y:S04]  /*6a510*/  STL [R1+0x437c], R161 ;  /* 0x00437ca101007387 */ /* 0x0009e80000100800 */
[----:B------:R1:W-:Y:S04]  /*6a520*/  STL [R1+0x4378], R160 ;  /* 0x004378a001007387 */ /* 0x0003e80000100800 */
[----:B------:R1:W-:Y:S01]  /*6a530*/  STL [R1+0x4374], R157 ;  /* 0x0043749d01007387 */ /* 0x0003e20000100800 */
[----:B------:R-:W-:-:S02]  /*6a540*/  IMAD.MOV.U32 R246, RZ, RZ, R2 ;  /* 0x000000fffff67224 */ /* 0x000fc400078e0002 */
[----:B------:R-:W-:Y:S02]  /*6a550*/  IMAD.MOV.U32 R247, RZ, RZ, R0 ;  /* 0x000000fffff77224 */ /* 0x000fe400078e0000 */
[----:B------:R-:W-:Y:S02]  /*6a560*/  IMAD.MOV.U32 R123, RZ, RZ, R5 ;  /* 0x000000ffff7b7224 */ /* 0x000fe400078e0005 */
[----:B------:R-:W-:Y:S01]  /*6a570*/  IMAD.MOV.U32 R122, RZ, RZ, R4 ;  /* 0x000000ffff7a7224 */ /* 0x000fe200078e0004 */
[C---:B-1----:R-:W-:Y:S11]  /*6a580*/  HMMA.1688.F32.TF32 R28, R236.reuse, R66, R28 ;  /* 0x00000042ec1c723c */ /* 0x042ff6000008101c */
[----:B------:R-:W-:Y:S11]  /*6a590*/  @!UPT UIADD3 URZ, URZ, URZ, URZ ;  /* 0x0000003f3f3ff290 */ /* 0x000ff6000fffe03f */
[----:B------:R-:W-:Y:S02]  /*6a5a0*/  @!UPT UIADD3 URZ, URZ, URZ, URZ ;  /* 0x0000003f3f3ff290 */ /* 0x000fe4000fffe03f */
[----:B----4-:R-:W-:Y:S02]  /*6a5b0*/  IMAD.MOV.U32 R161, RZ, RZ, R28 ;  /* 0x000000ffffa17224 */ /* 0x010fe400078e001c */
[----:B------:R-:W-:Y:S02]  /*6a5c0*/  IMAD.MOV.U32 R160, RZ, RZ, R29 ;  /* 0x000000ffffa07224 */ /* 0x000fe400078e001d */
[----:B------:R-:W-:Y:S02]  /*6a5d0*/  IMAD.MOV.U32 R157, RZ, RZ, R30 ;  /* 0x000000ffff9d7224 */ /* 0x000fe400078e001e */
        /* <DEDUP_REMOVED lines=8> */
[C---:B------:R-:W-:Y:S01]  /*6a660*/  HMMA.1688.F32.TF32 R28, R236.reuse, R18, R244 ;  /* 0x00000012ec1c723c */ /* 0x040fe200000810f4 */
[----:B------:R-:W-:Y:S11]  /*6a670*/  IMAD.MOV.U32 R240, RZ, RZ, R163 ;  /* 0x000000fffff07224 */ /* 0x000ff600078e00a3 */
[----:B------:R-:W-:Y:S11]  /*6a680*/  @!UPT UIADD3 URZ, URZ, URZ, URZ ;  /* 0x0000003f3f3ff290 */ /* 0x000ff6000fffe03f */
[----:B------:R-:W-:Y:S01]  /*6a690*/  @!UPT UIADD3 URZ, URZ, URZ, URZ ;  /* 0x0000003f3f3ff290 */ /* 0x000fe2000fffe03f */
[----:B------:R-:W-:Y:S01]  /*6a6a0*/  MOV R124, R28 ;  /* 0x0000001c007c7202 */ /* 0x000fe20000000f00 */
[----:B------:R-:W-:Y:S02]  /*6a6b0*/  IMAD.MOV.U32 R3, RZ, RZ, R29 ;  /* 0x000000ffff037224 */ /* 0x000fe400078e001d */
[----:B------:R-:W-:Y:S02]  /*6a6c0*/  IMAD.MOV.U32 R2, RZ, RZ, R30 ;  /* 0x000000ffff027224 */ /* 0x000fe400078e001e */
[----:B------:R-:W-:Y:S02]  /*6a6d0*/  IMAD.MOV.U32 R0, RZ, RZ, R31 ;  /* 0x000000ffff007224 */ /* 0x000fe400078e001f */
[----:B------:R-:W-:Y:S01]  /*6a6e0*/  HMMA.1688.F32.TF32 R28, R236, R14, R248 ;  /* 0x0000000eec1c723c */ /* 0x000fe200000810f8 */
[----:B------:R-:W-:-:S06]  /*6a6f0*/  IMAD.MOV.U32 R241, RZ, RZ, R162 ;  /* 0x000000fffff17224 */ /* 0x000fcc00078e00a2 */
[----:B------:R-:W-:Y:S01]  /*6a700*/  IMAD.MOV.U32 R248, RZ, RZ, R147 ;  /* 0x000000fffff87224 */ /* 0x000fe200078e0093 */
[----:B------:R-:W-:Y:S01]  /*6a710*/  MOV R249, R146 ;  /* 0x0000009200f97202 */ /* 0x000fe20000000f00 */
[----:B------:R-:W2:Y:S01]  /*6a720*/  LDL.LU R147, [R1+0x469c] ;  /* 0x00469c0001937983 */ /* 0x000ea20000300800 */
[----:B------:R-:W-:Y:S02]  /*6a730*/  IMAD.MOV.U32 R250, RZ, RZ, R167 ;  /* 0x000000fffffa7224 */ /* 0x000fe400078e00a7 */
[----:B------:R-:W-:Y:S01]  /*6a740*/  IMAD.MOV.U32 R251, RZ, RZ, R166 ;  /* 0x000000fffffb7224 */ /* 0x000fe200078e00a6 */
[----:B------:R-:W4:Y:S01]  /*6a750*/  LDL.LU R146, [R1+0x4698] ;  /* 0x0046980001927983 */ /* 0x000f220000300800 */
[----:B------:R-:W-:-:S03]  /*6a760*/  IMAD.MOV.U32 R242, RZ, RZ, R159 ;  /* 0x000000fffff27224 */ /* 0x000fc600078e009f */
[----:B------:R-:W4:Y:S01]  /*6a770*/  LDL.LU R167, [R1+0x4694] ;  /* 0x0046940001a77983 */ /* 0x000f220000300800 */
[----:B------:R-:W-:-:S03]  /*6a780*/  IMAD.MOV.U32 R243, RZ, RZ, R158 ;  /* 0x000000fffff37224 */ /* 0x000fc600078e009e */
[----:B------:R-:W4:Y:S04]  /*6a790*/  LDL.LU R166, [R1+0x4690] ;  /* 0x0046900001a67983 */ /* 0x000f280000300800 */
[----:B------:R-:W4:Y:S01]  /*6a7a0*/  LDL.LU R163, [R1+0x468c] ;  /* 0x00468c0001a37983 */ /* 0x000f220000300800 */
[----:B------:R-:W-:-:S03]  /*6a7b0*/  IMAD.MOV.U32 R9, RZ, RZ, R28 ;  /* 0x000000ffff097224 */ /* 0x000fc600078e001c */
[----:B------:R-:W4:Y:S01]  /*6a7c0*/  LDL.LU R162, [R1+0x4688] ;  /* 0x0046880001a27983 */ /* 0x000f220000300800 */
[----:B------:R-:W-:Y:S02]  /*6a7d0*/  IMAD.MOV.U32 R8, RZ, RZ, R29 ;  /* 0x000000ffff087224 */ /* 0x000fe400078e001d */
[----:B------:R-:W-:Y:S01]  /*6a7e0*/  IMAD.MOV.U32 R28, RZ, RZ, R155 ;  /* 0x000000ffff1c7224 */ /* 0x000fe200078e009b */
[----:B------:R-:W4:Y:S01]  /*6a7f0*/  LDL.LU R159, [R1+0x4684] ;  /* 0x00468400019f7983 */ /* 0x000f220000300800 */
[----:B------:R-:W-:-:S03]  /*6a800*/  IMAD.MOV.U32 R29, RZ, RZ, R154 ;  /* 0x000000ffff1d7224 */ /* 0x000fc600078e009a */
[----:B------:R-:W4:Y:S04]  /*6a810*/  LDL.LU R158, [R1+0x4680] ;  /* 0x00468000019e7983 */ /* 0x000f280000300800 */
[----:B------:R-:W4:Y:S04]  /*6a820*/  LDL.LU R155, [R1+0x467c] ;  /* 0x00467c00019b7983 */ /* 0x000f280000300800 */
[----:B------:R-:W4:Y:S01]  /*6a830*/  LDL.LU R154, [R1+0x4678] ;  /* 0x00467800019a7983 */ /* 0x000f220000300800 */
[----:B------:R-:W-:Y:S01]  /*6a840*/  IMAD.MOV.U32 R5, RZ, RZ, R30 ;  /* 0x000000ffff057224 */ /* 0x000fe200078e001e */
[----:B------:R-:W-:Y:S01]  /*6a850*/  MOV R30, R23 ;  /* 0x00000017001e7202 */ /* 0x000fe20000000f00 */
[----:B------:R-:W-:Y:S01]  /*6a860*/  IMAD.MOV.U32 R4, RZ, RZ, R31 ;  /* 0x000000ffff047224 */ /* 0x000fe200078e001f */
[----:B------:R-:W4:Y:S01]  /*6a870*/  LDL.LU R23, [R1+0x4674] ;  /* 0x0046740001177983 */ /* 0x000f220000300800 */
[----:B------:R-:W-:-:S03]  /*6a880*/  IMAD.MOV.U32 R31, RZ, RZ, R22 ;  /* 0x000000ffff1f7224 */ /* 0x000fc600078e0016 */
[----:B------:R-:W4:Y:S01]  /*6a890*/  LDL.LU R22, [R1+0x4670] ;  /* 0x0046700001167983 */ /* 0x000f220000300800 */
[C---:B------:R-:W-:Y:S08]  /*6a8a0*/  HMMA.1688.F32.TF32 R88, R72.reuse, R44, R96 ;  /* 0x0000002c4858723c */ /* 0x040ff00000081060 */
[----:B------:R-:W-:Y:S01]  /*6a8b0*/  HMMA.1688.F32.TF32 R72, R72, R40, R84 ;  /* 0x000000284848723c */ /* 0x000fe20000081054 */
[----:B------:R-:W-:-:S02]  /*6a8c0*/  IMAD.MOV.U32 R96, RZ, RZ, R122 ;  /* 0x000000ffff607224 */ /* 0x000fc400078e007a */
[----:B------:R-:W-:Y:S01]  /*6a8d0*/  IMAD.MOV.U32 R97, RZ, RZ, R123 ;  /* 0x000000ffff617224 */ /* 0x000fe200078e007b */
[----:B------:R-:W-:Y:S01]  /*6a8e0*/  MOV R99, R127 ;  /* 0x0000007f00637202 */ /* 0x000fe20000000f00 */
[----:B------:R-:W-:Y:S02]  /*6a8f0*/  IMAD.MOV.U32 R98, RZ, RZ, R126 ;  /* 0x000000ffff627224 */ /* 0x000fe400078e007e */
[----:B------:R-:W-:Y:S02]  /*6a900*/  IMAD.MOV.U32 R92, RZ, RZ, R138 ;  /* 0x000000ffff5c7224 */ /* 0x000fe400078e008a */
[----:B------:R-:W-:Y:S11]  /*6a910*/  IMAD.MOV.U32 R93, RZ, RZ, R139 ;  /* 0x000000ffff5d7224 */ /* 0x000ff600078e008b */
[----:B------:R-:W-:Y:S04]  /*6a920*/  @!UPT UIADD3 URZ, URZ, URZ, URZ ;  /* 0x0000003f3f3ff290 */ /* 0x000fe8000fffe03f */
[----:B------:R-:W-:Y:S02]  /*6a930*/  IMAD.MOV.U32 R152, RZ, RZ, R72 ;  /* 0x000000ffff987224 */ /* 0x000fe400078e0048 */
[----:B------:R-:W-:Y:S02]  /*6a940*/  IMAD.MOV.U32 R153, RZ, RZ, R73 ;  /* 0x000000ffff997224 */ /* 0x000fe400078e0049 */
[----:B------:R-:W-:Y:S02]  /*6a950*/  IMAD.MOV.U32 R156, RZ, RZ, R74 ;  /* 0x000000ffff9c7224 */ /* 0x000fe400078e004a */
[----:B------:R-:W-:Y:S02]  /*6a960*/  IMAD.MOV.U32 R165, RZ, RZ, R75 ;  /* 0x000000ffffa57224 */ /* 0x000fe400078e004b */
[----:B---3--:R-:W-:Y:S07]  /*6a970*/  HMMA.1688.F32.TF32 R72, R236, R70, R80 ;  /* 0x00000046ec48723c */ /* 0x008fee0000081050 */
[----:B------:R-:W-:-:S02]  /*6a980*/  IMAD.MOV.U32 R80, RZ, RZ, R114 ;  /* 0x000000ffff507224 */ /* 0x000fc400078e0072 */
[----:B------:R-:W3:Y:S01]  /*6a990*/  LDL.LU R114, [R1+0x466c] ;  /* 0x00466c0001727983 */ /* 0x000ee20000300800 */
[----:B------:R-:W-:Y:S02]  /*6a9a0*/  IMAD.MOV.U32 R81, RZ, RZ, R115 ;  /* 0x000000ffff517224 */ /* 0x000fe400078e0073 */
[----:B------:R-:W-:Y:S01]  /*6a9b0*/  IMAD.MOV.U32 R82, RZ, RZ, R118 ;  /* 0x000000ffff527224 */ /* 0x000fe200078e0076 */
        /* <DEDUP_REMOVED lines=8> */
[----:B------:R-:W3:Y:S01]  /*6aa40*/  LDL.LU R123, [R1+0x4658] ;  /* 0x00465800017b7983 */ /* 0x000ee20000300800 */
[----:B------:R-:W-:Y:S01]  /*6aa50*/  MOV R144, R90 ;  /* 0x0000005a00907202 */ /* 0x000fe20000000f00 */
[----:B------:R-:W-:Y:S02]  /*6aa60*/  IMAD.MOV.U32 R89, RZ, RZ, R131 ;  /* 0x000000ffff597224 */ /* 0x000fe400078e0083 */
        /* <DEDUP_REMOVED lines=12> */
[----:B------:R-:W3:Y:S01]  /*6ab30*/  LDL.LU R139, [R1+0x4638] ;  /* 0x00463800018b7983 */ /* 0x000ee20000300800 */
[----:B------:R-:W-:-:S03]  /*6ab40*/  IMAD.MOV.U32 R170, RZ, RZ, R150 ;  /* 0x000000ffffaa7224 */ /* 0x000fc600078e0096 */
[----:B------:R-:W3:Y:S01]  /*6ab50*/  LDL.LU R142, [R1+0x4634] ;  /* 0x00463400018e7983 */ /* 0x000ee20000300800 */
[----:B------:R-:W-:-:S03]  /*6ab60*/  IMAD.MOV.U32 R171, RZ, RZ, R151 ;  /* 0x000000ffffab7224 */ /* 0x000fc600078e0097 */
[----:B------:R-:W3:Y:S01]  /*6ab70*/  LDL.LU R143, [R1+0x4630] ;  /* 0x00463000018f7983 */ /* 0x000ee20000300800 */
[----:B------:R-:W-:Y:S02]  /*6ab80*/  IMAD.MOV.U32 R252, RZ, RZ, R179 ;  /* 0x000000fffffc7224 */ /* 0x000fe400078e00b3 */
[----:B------:R-:W-:Y:S02]  /*6ab90*/  IMAD.MOV.U32 R100, RZ, RZ, R26 ;  /* 0x000000ffff647224 */ /* 0x000fe400078e001a */
[----:B------:R-:W-:Y:S02]  /*6aba0*/  IMAD.MOV.U32 R101, RZ, RZ, R27 ;  /* 0x000000ffff657224 */ /* 0x000fe400078e001b */
[----:B------:R-:W-:Y:S01]  /*6abb0*/  IMAD.MOV.U32 R102, RZ, RZ, R34 ;  /* 0x000000ffff667224 */ /* 0x000fe200078e0022 */
[----:B------:R-:W-:Y:S01]  /*6abc0*/  MOV R84, R10 ;  /* 0x0000000a00547202 */ /* 0x000fe20000000f00 */
[----:B------:R-:W-:Y:S02]  /*6abd0*/  IMAD.MOV.U32 R103, RZ, RZ, R35 ;  /* 0x000000ffff677224 */ /* 0x000fe400078e0023 */
[----:B------:R-:W-:-:S02]  /*6abe0*/  IMAD.MOV.U32 R85, RZ, RZ, R11 ;  /* 0x000000ffff557224 */ /* 0x000fc400078e000b */
[----:B------:R-:W-:Y:S02]  /*6abf0*/  IMAD.MOV.U32 R86, RZ, RZ, R6 ;  /* 0x000000ffff567224 */ /* 0x000fe400078e0006 */
[----:B------:R-:W-:Y:S02]  /*6ac00*/  IMAD.MOV.U32 R87, RZ, RZ, R7 ;  /* 0x000000ffff577224 */ /* 0x000fe400078e0007 */
[----:B------:R-:W-:Y:S02]  /*6ac10*/  IMAD.MOV.U32 R244, RZ, RZ, R38 ;  /* 0x000000fffff47224 */ /* 0x000fe400078e0026 */
[----:B------:R-:W-:Y:S02]  /*6ac20*/  IMAD.MOV.U32 R245, RZ, RZ, R39 ;  /* 0x000000fffff57224 */ /* 0x000fe400078e0027 */
[----:B--2---:R-:W-:Y:S01]  /*6ac30*/  IMAD.MOV.U32 R169, RZ, RZ, R147 ;  /* 0x000000ffffa97224 */ /* 0x004fe200078e0093 */
[----:B----4-:R-:W-:Y:S02]  /*6ac40*/  MOV R168, R146 ;  /* 0x0000009200a87202 */ /* 0x010fe40000000f00 */
[----:B------:R-:W2:Y:S04]  /*6ac50*/  LDL.LU R146, [R1+0x462c] ;  /* 0x00462c0001927983 */ /* 0x000ea80000300800 */
[----:B------:R-:W2:Y:S04]  /*6ac60*/  LDL.LU R147, [R1+0x4628] ;  /* 0x0046280001937983 */ /* 0x000ea80000300800 */
[----:B------:R-:W4:Y:S01]  /*6ac70*/  LDL.LU R150, [R1+0x4624] ;  /* 0x0046240001967983 */ /* 0x000f220000300800 */
[----:B------:R-:W-:-:S02]  /*6ac80*/  IMAD.MOV.U32 R174, RZ, RZ, R166 ;  /* 0x000000ffffae7224 */ /* 0x000fc400078e00a6 */
[----:B------:R-:W-:Y:S01]  /*6ac90*/  IMAD.MOV.U32 R173, RZ, RZ, R163 ;  /* 0x000000ffffad7224 */ /* 0x000fe200078e00a3 */
[----:B------:R-:W4:Y:S01]  /*6aca0*/  LDL.LU R151, [R1+0x4620] ;  /* 0x0046200001977983 */ /* 0x000f220000300800 */
[----:B------:R-:W-:-:S03]  /*6acb0*/  IMAD.MOV.U32 R172, RZ, RZ, R162 ;  /* 0x000000ffffac7224 */ /* 0x000fc600078e00a2 */
[----:B------:R-:W2:Y:S01]  /*6acc0*/  LDL.LU R162, [R1+0x461c] ;  /* 0x00461c0001a27983 */ /* 0x000ea20000300800 */
[----:B------:R-:W-:-:S03]  /*6acd0*/  IMAD.MOV.U32 R175, RZ, RZ, R167 ;  /* 0x000000ffffaf7224 */ /* 0x000fc600078e00a7 */
[----:B------:R-:W2:Y:S04]  /*6ace0*/  LDL.LU R163, [R1+0x4618] ;  /* 0x0046180001a37983 */ /* 0x000ea80000300800 */
[----:B------:R-:W2:Y:S01]  /*6acf0*/  LDL.LU R166, [R1+0x4614] ;  /* 0x0046140001a67983 */ /* 0x000ea20000300800 */
[----:B------:R-:W-:Y:S01]  /*6ad00*/  IMAD.MOV.U32 R178, RZ, RZ, R158 ;  /* 0x000000ffffb27224 */ /* 0x000fe200078e009e */
[----:B------:R-:W-:Y:S02]  /*6ad10*/  MOV R177, R155 ;  /* 0x0000009b00b17202 */ /* 0x000fe40000000f00 */
        /* <DEDUP_REMOVED lines=47> */
[C---:B---3--:R-:W-:Y:S08]  /*6b010*/  HMMA.1688.F32.TF32 R84, R236.reuse, R134, R84 ;  /* 0x00000086ec54723c */ /* 0x048ff00000081054 */
[C---:B------:R-:W-:Y:S08]  /*6b020*/  HMMA.1688.F32.TF32 R80, R236.reuse, R130, R80 ;  /* 0x00000082ec50723c */ /* 0x040ff00000081050 */
[----:B------:R-:W-:Y:S01]  /*6b030*/  HMMA.1688.F32.TF32 R28, R236, R126, R28 ;  /* 0x0000007eec1c723c */ /* 0x000fe2000008101c */
[----:B------:R-:W-:-:S02]  /*6b040*/  IMAD.MOV.U32 R246, RZ, RZ, R37 ;  /* 0x000000fffff67224 */ /* 0x000fc400078e0025 */
[----:B------:R-:W-:-:S05]  /*6b050*/  IMAD.MOV.U32 R247, RZ, RZ, R36 ;  /* 0x000000fffff77224 */ /* 0x000fca00078e0024 */
[C---:B--2---:R-:W-:Y:S11]  /*6b060*/  HMMA.1688.F32.TF32 R196, R236.reuse, R38, R196 ;  /* 0x00000026ecc4723c */ /* 0x044ff600000810c4 */
[----:B------:R-:W-:Y:S11]  /*6b070*/  @!UPT UIADD3 URZ, URZ, URZ, URZ ;  /* 0x0000003f3f3ff290 */ /* 0x000ff6000fffe03f */
[----:B------:R-:W-:Y:S02]  /*6b080*/  @!UPT UIADD3 URZ, URZ, URZ, URZ ;  /* 0x0000003f3f3ff290 */ /* 0x000fe4000fffe03f */
[----:B------:R-:W-:Y:S01]  /*6b090*/  IMAD.MOV.U32 R121, RZ, RZ, R196 ;  /* 0x000000ffff797224 */ /* 0x000fe200078e00c4 */
[----:B------:R-:W-:Y:S01]  /*6b0a0*/  MOV R117, R198 ;  /* 0x000000c600757202 */ /* 0x000fe20000000f00 */
[----:B------:R-:W-:Y:S02]  /*6b0b0*/  IMAD.MOV.U32 R120, RZ, RZ, R197 ;  /* 0x000000ffff787224 */ /* 0x000fe400078e00c5 */
[----:B------:R-:W-:Y:S02]  /*6b0c0*/  IMAD.MOV.U32 R116, RZ, RZ, R199 ;  /* 0x000000ffff747224 */ /* 0x000fe400078e00c7 */
[C---:B------:R-:W-:Y:S08]  /*6b0d0*/  HMMA.1688.F32.TF32 R196, R236.reuse, R34, R192 ;  /* 0x00000022ecc4723c */ /* 0x040ff000000810c0 */
[C---:B------:R-:W-:Y:S08]  /*6b0e0*/  HMMA.1688.F32.TF32 R192, R236.reuse, R26, R188 ;  /* 0x0000001aecc0723c */ /* 0x040ff000000810bc */
[C---:B------:R-:W-:Y:S08]  /*6b0f0*/  HMMA.1688.F32.TF32 R188, R236.reuse, R22, R184 ;  /* 0x00000016ecbc723c */ /* 0x040ff000000810b8 */
[C---:B------:R-:W-:Y:S08]  /*6b100*/  HMMA.1688.F32.TF32 R184, R236.reuse, R158, R180 ;  /* 0x0000009eecb8723c */ /* 0x040ff000000810b4 */
[C---:B------:R-:W-:Y:S08]  /*6b110*/  HMMA.1688.F32.TF32 R180, R236.reuse, R154, R176 ;  /* 0x0000009aecb4723c */ /* 0x040ff000000810b0 */
[C---:B------:R-:W-:Y:S08]  /*6b120*/  HMMA.1688.F32.TF32 R176, R236.reuse, R166, R172 ;  /* 0x000000a6ecb0723c */ /* 0x040ff000000810ac */
[C---:B------:R-:W-:Y:S08]  /*6b130*/  HMMA.1688.F32.TF32 R172, R236.reuse, R162, R168 ;  /* 0x000000a2ecac723c */ /* 0x040ff000000810a8 */
[C---:B----4-:R-:W-:Y:S01]  /*6b140*/  HMMA.1688.F32.TF32 R168, R236.reuse, R150, R100 ;  /* 0x00000096eca8723c */ /* 0x050fe20000081064 */
[----:B------:R-:W-:Y:S07]  /*6b150*/  STL.64 [R1+0xc00], R196 ;  /* 0x000c00c401007387 */ /* 0x000fee0000100a00 */
[C---:B------:R-:W-:Y:S01]  /*6b160*/  HMMA.1688.F32.TF32 R100, R236.reuse, R146, R92 ;  /* 0x00000092ec64723c */ /* 0x040fe2000008105c */
[----:B------:R-:W-:Y:S07]  /*6b170*/  STL.64 [R1+0xc08], R198 ;  /* 0x000c08c601007387 */ /* 0x000fee0000100a00 */
        /* <DEDUP_REMOVED lines=30> */
[----:B-1----:R-:W-:Y:S01]  /*6b360*/  HMMA.1688.F32.TF32 R28, R236, R114, R248 ;  /* 0x00000072ec1c723c */ /* 0x002fe200000810f8 */
[----:B------:R-:W-:-:S06]  /*6b370*/  IMAD.MOV.U32 R244, RZ, RZ, R47 ;  /* 0x000000fffff47224 */ /* 0x000fcc00078e002f */
[----:B------:R-:W-:Y:S04]  /*6b380*/  STL.64 [R1+0x520], R84 ;  /* 0x0005205401007387 */ /* 0x000fe80000100a00 */
[----:B------:R-:W-:Y:S04]  /*6b390*/  STL.64 [R1+0x528], R86 ;  /* 0x0005285601007387 */ /* 0x000fe80000100a00 */
[----:B------:R-:W-:Y:S01]  /*6b3a0*/  STL.64 [R1+0x450], R80 ;  /* 0x0004505001007387 */ /* 0x000fe20000100a00 */
[----:B------:R-:W-:-:S03]  /*6b3b0*/  IMAD.MOV.U32 R245, RZ, RZ, R46 ;  /* 0x000000fffff57224 */ /* 0x000fc600078e002e */
[----:B------:R-:W-:Y:S04]  /*6b3c0*/  STL.64 [R1+0x458], R82 ;  /* 0x0004585201007387 */ /* 0x000fe80000100a00 */
[----:B------:R-:W2:Y:S01]  /*6b3d0*/  LDL.LU R47, [R1+0x45cc] ;  /* 0x0045cc00012f7983 */ /* 0x000ea20000300800 */
[----:B------:R-:W-:-:S03]  /*6b3e0*/  IMAD.MOV.U32 R246, RZ, RZ, R106 ;  /* 0x000000fffff67224 */ /* 0x000fc600078e006a */
[----:B------:R-:W-:Y:S01]  /*6b3f0*/  STL.64 [R1+0x3f0], R28 ;  /* 0x0003f01c01007387 */ /* 0x000fe20000100a00 */
[----:B------:R-:W-:-:S03]  /*6b400*/  IMAD.MOV.U32 R247, RZ, RZ, R111 ;  /* 0x000000fffff77224 */ /* 0x000fc600078e006f */
[----:B------:R1:W-:Y:S01]  /*6b410*/  STL.64 [R1+0x3f8], R30 ;  /* 0x0003f81e01007387 */ /* 0x0003e20000100a00 */
[----:B------:R-:W-:-:S03]  /*6b420*/  IMAD.MOV.U32 R240, RZ, RZ, R110 ;  /* 0x000000fffff07224 */ /* 0x000fc600078e006e */
[----:B------:R-:W3:Y:S01]  /*6b430*/  LDL.LU R46, [R1+0x45c8] ;  /* 0x0045c800012e7983 */ /* 0x000ee20000300800 */
[----:B------:R-:W-:-:S03]  /*6b440*/  IMAD.MOV.U32 R241, RZ, RZ, R54 ;  /* 0x000000fffff17224 */ /* 0x000fc600078e0036 */
[----:B------:R-:W4:Y:S01]  /*6b450*/  LDL.LU R106, [R1+0x45c4] ;  /* 0x0045c400016a7983 */ /* 0x000f220000300800 */
[----:B------:R-:W-:-:S03]  /*6b460*/  IMAD.MOV.U32 R242, RZ, RZ, R43 ;  /* 0x000000fffff27224 */ /* 0x000fc600078e002b */
[----:B------:R-:W4:Y:S01]  /*6b470*/  LDL.LU R111, [R1+0x45c0] ;  /* 0x0045c000016f7983 */ /* 0x000f220000300800 */
[----:B------:R-:W-:-:S03]  /*6b480*/  MOV R243, R42 ;  /* 0x0000002a00f37202 */ /* 0x000fc60000000f00 */
[----:B------:R-:W4:Y:S04]  /*6b490*/  LDL.LU R110, [R1+0x45bc] ;  /* 0x0045bc00016e7983 */ /* 0x000f280000300800 */
[----:B------:R-:W4:Y:S04]  /*6b4a0*/  LDL.LU R54, [R1+0x45b8] ;  /* 0x0045b80001367983 */ /* 0x000f280000300800 */
[----:B------:R-:W4:Y:S04]  /*6b4b0*/  LDL.LU R43, [R1+0x45b4] ;  /* 0x0045b400012b7983 */ /* 0x000f280000300800 */
[----:B------:R-:W4:Y:S01]  /*6b4c0*/  LDL.LU R42, [R1+0x45b0] ;  /* 0x0045b000012a7983 */ /* 0x000f220000300800 */
[----:B-1----:R-:W-:-:S02]  /*6b4d0*/  IMAD.MOV.U32 R30, RZ, RZ, R51 ;  /* 0x000000ffff1e7224 */ /* 0x002fc400078e0033 */
[----:B------:R-:W-:Y:S02]  /*6b4e0*/  IMAD.MOV.U32 R31, RZ, RZ, R50 ;  /* 0x000000ffff1f7224 */ /* 0x000fe400078e0032 */
[----:B--2---:R-:W-:Y:S02]  /*6b4f0*/  IMAD.MOV.U32 R29, RZ, RZ, R47 ;  /* 0x000000ffff1d7224 */ /* 0x004fe400078e002f */
[----:B---3--:R-:W-:Y:S02]  /*6b500*/  IMAD.MOV.U32 R28, RZ, RZ, R46 ;  /* 0x000000ffff1c7224 */ /* 0x008fe400078e002e */
[----:B------:R-:W2:Y:S04]  /*6b510*/  LDL.LU R46, [R1+0x45ac] ;  /* 0x0045ac00012e7983 */ /* 0x000ea80000300800 */
        /* <DEDUP_REMOVED lines=8> */
[----:B------:R-:W4:Y:S01]  /*6b5a0*/  LDL.LU R43, [R1+0x4598] ;  /* 0x00459800012b7983 */ /* 0x000f220000300800 */
[----:B--2---:R-:W-:Y:S01]  /*6b5b0*/  IMAD.MOV.U32 R99, RZ, RZ, R46 ;  /* 0x000000ffff637224 */ /* 0x004fe200078e002e */
[----:B---3--:R-:W-:Y:S01]  /*6b5c0*/  MOV R98, R47 ;  /* 0x0000002f00627202 */ /* 0x008fe20000000f00 */
[----:B------:R-:W-:Y:S02]  /*6b5d0*/  IMAD.MOV.U32 R96, RZ, RZ, R51 ;  /* 0x000000ffff607224 */ /* 0x000fe400078e0033 */
[----:B------:R-:W2:Y:S01]  /*6b5e0*/  LDL.LU R51, [R1+0x4594] ;  /* 0x0045940001337983 */ /* 0x000ea20000300800 */
[----:B------:R-:W-:-:S03]  /*6b5f0*/  IMAD.MOV.U32 R97, RZ, RZ, R50 ;  /* 0x000000ffff617224 */ /* 0x000fc600078e0032 */
[----:B------:R-:W3:Y:S04]  /*6b600*/  LDL.LU R50, [R1+0x4590] ;  /* 0x0045900001327983 */ /* 0x000ee80000300800 */
[----:B------:R-:W3:Y:S04]  /*6b610*/  LDL.LU R47, [R1+0x458c] ;  /* 0x00458c00012f7983 */ /* 0x000ee80000300800 */
[----:B------:R-:W3:Y:S01]  /*6b620*/  LDL.LU R46, [R1+0x4588] ;  /* 0x00458800012e7983 */ /* 0x000ee20000300800 */
[----:B----4-:R-:W-:-:S03]  /*6b630*/  IMAD.MOV.U32 R91, RZ, RZ, R42 ;  /* 0x000000ffff5b7224 */ /* 0x010fc600078e002a */
[----:B------:R-:W4:Y:S01]  /*6b640*/  LDL.LU R88, [R1+0x210] ;  /* 0x0002100001587983 */ /* 0x000f220000300800 */
[----:B------:R-:W-:-:S03]  /*6b650*/  IMAD.MOV.U32 R90, RZ, RZ, R43 ;  /* 0x000000ffff5a7224 */ /* 0x000fc600078e002b */
        /* <DEDUP_REMOVED lines=27> */
[C---:B------:R-:W-:Y:S03]  /*6b810*/  HMMA.1688.F32.TF32 R204, R236.reuse, R10, R204 ;  /* 0x0000000aeccc723c */ /* 0x040fe600000810cc */
[----:B------:R-:W4:Y:S04]  /*6b820*/  LDL.LU R196, [R1+0xca0] ;  /* 0x000ca00001c47983 */ /* 0x000f280000300800 */
[----:B------:R-:W4:Y:S04]  /*6b830*/  LDL.LU R197, [R1+0xca4] ;  /* 0x000ca40001c57983 */ /* 0x000f280000300800 */
[----:B------:R-:W4:Y:S04]  /*6b840*/  LDL.LU R198, [R1+0xca8] ;  /* 0x000ca80001c67983 */ /* 0x000f280000300800 */
[----:B------:R-:W4:Y:S01]  /*6b850*/  LDL.LU R199, [R1+0xcac] ;  /* 0x000cac0001c77983 */ /* 0x000f220000300800 */
[----:B------:R-:W-:Y:S03]  /*6b860*/  HMMA.1688.F32.TF32 R200, R236, R6, R200 ;  /* 0x00000006ecc8723c */ /* 0x000fe600000810c8 */
        /* <DEDUP_REMOVED lines=20> */
[----:B------:R-:W-:-:S03]  /*6b9b0*/  IMAD.MOV.U32 R105, RZ, RZ, R204 ;  /* 0x000000ffff697224 */ /* 0x000fc600078e00cc */
[----:B------:R-:W4:Y:S01]  /*6b9c0*/  LDL.LU R220, [R1+0x270] ;  /* 0x0002700001dc7983 */ /* 0x000f220000300800 */
[----:B------:R-:W-:-:S03]  /*6b9d0*/  MOV R104, R205 ;  /* 0x000000cd00687202 */ /* 0x000fc60000000f00 */
        /* <DEDUP_REMOVED lines=8> */
[----:B------:R-:W4:Y:S01]  /*6ba60*/  LDL.LU R205, [R1+0x234] ;  /* 0x0002340001cd7983 */ /* 0x000f220000300800 */
[----:B------:R-:W-:Y:S02]  /*6ba70*/  IMAD.MOV.U32 R109, RZ, RZ, R202 ;  /* 0x000000ffff6d7224 */ /* 0x000fe400078e00ca */
[----:B------:R-:W-:Y:S02]  /*6ba80*/  IMAD.MOV.U32 R108, RZ, RZ, R203 ;  /* 0x000000ffff6c7224 */ /* 0x000fe400078e00cb */
[----:B------:R-:W-:Y:S02]  /*6ba90*/  IMAD.MOV.U32 R80, RZ, RZ, R54 ;  /* 0x000000ffff507224 */ /* 0x000fe400078e0036 */
[----:B------:R-:W-:Y:S02]  /*6baa0*/  IMAD.MOV.U32 R81, RZ, RZ, R110 ;  /* 0x000000ffff517224 */ /* 0x000fe400078e006e */
[----:B------:R-:W-:Y:S02]  /*6bab0*/  IMAD.MOV.U32 R82, RZ, RZ, R111 ;  /* 0x000000ffff527224 */ /* 0x000fe400078e006f */
[----:B------:R-:W-:-:S02]  /*6bac0*/  IMAD.MOV.U32 R83, RZ, RZ, R106 ;  /* 0x000000ffff537224 */ /* 0x000fc400078e006a */
[----:B------:R-:W-:Y:S02]  /*6bad0*/  IMAD.MOV.U32 R248, RZ, RZ, R107 ;  /* 0x000000fffff87224 */ /* 0x000fe400078e006b */
[----:B------:R-:W-:Y:S02]  /*6bae0*/  IMAD.MOV.U32 R249, RZ, RZ, R55 ;  /* 0x000000fffff97224 */ /* 0x000fe400078e0037 */
[----:B------:R-:W-:Y:S02]  /*6baf0*/  IMAD.MOV.U32 R250, RZ, RZ, R58 ;  /* 0x000000fffffa7224 */ /* 0x000fe400078e003a */
[----:B------:R-:W-:Y:S01]  /*6bb00*/  IMAD.MOV.U32 R251, RZ, RZ, R59 ;  /* 0x000000fffffb7224 */ /* 0x000fe200078e003b */
[----:B--2---:R-:W-:Y:S01]  /*6bb10*/  MOV R95, R51 ;  /* 0x00000033005f7202 */ /* 0x004fe20000000f00 */
[----:B---3--:R-:W-:Y:S02]  /*6bb20*/  IMAD.MOV.U32 R94, RZ, RZ, R50 ;  /* 0x000000ffff5e7224 */ /* 0x008fe400078e0032 */
[----:B------:R-:W-:-:S02]  /*6bb30*/  IMAD.MOV.U32 R93, RZ, RZ, R47 ;  /* 0x000000ffff5d7224 */ /* 0x000fc400078e002f */
[----:B----4-:R-:W-:Y:S02]  /*6bb40*/  IMAD.MOV.U32 R207, RZ, RZ, R43 ;  /* 0x000000ffffcf7224 */ /* 0x010fe400078e002b */
[----:B------:R-:W-:Y:S02]  /*6bb50*/  IMAD.MOV.U32 R206, RZ, RZ, R42 ;  /* 0x000000ffffce7224 */ /* 0x000fe400078e002a */
        /* <DEDUP_REMOVED lines=10> */
[----:B------:R-:W-:-:S03]  /*6bc00*/  IMAD.MOV.U32 R92, RZ, RZ, R46 ;  /* 0x000000ffff5c7224 */ /* 0x000fc600078e002e */
        /* <DEDUP_REMOVED lines=15> */
[----:B------:R-:W4:Y:S01]  /*6bd00*/  LDL.LU R59, [R1+0x4548] ;  /* 0x00454800013b7983 */ /* 0x000f220000300800 */
[C---:B--2---:R-:W-:Y:S08]  /*6bd10*/  HMMA.1688.F32.TF32 R208, R236.reuse, R46, R208 ;  /* 0x0000002eecd0723c */ /* 0x044ff000000810d0 */
[C---:B---3--:R-:W-:Y:S08]  /*6bd20*/  HMMA.1688.F32.TF32 R228, R236.reuse, R110, R228 ;  /* 0x0000006eece4723c */ /* 0x048ff000000810e4 */
[C---:B----4-:R-:W-:Y:S08]  /*6bd30*/  HMMA.1688.F32.TF32 R224, R236.reuse, R106, R224 ;  /* 0x0000006aece0723c */ /* 0x050ff000000810e0 */
[C---:B------:R-:W-:Y:S08]  /*6bd40*/  HMMA.1688.F32.TF32 R216, R236.reuse, R54, R216 ;  /* 0x00000036ecd8723c */ /* 0x040ff000000810d8 */
[C---:B------:R-:W-:Y:S01]  /*6bd50*/  HMMA.1688.F32.TF32 R220, R236.reuse, R58, R220 ;  /* 0x0000003aecdc723c */ /* 0x040fe200000810dc */
[----:B------:R-:W-:Y:S07]  /*6bd60*/  STL.64 [R1+0x3b0], R228 ;  /* 0x0003b0e401007387 */ /* 0x000fee0000100a00 */
[C---:B------:R-:W-:Y:S01]  /*6bd70*/  HMMA.1688.F32.TF32 R212, R236.reuse, R50, R212 ;  /* 0x00000032ecd4723c */ /* 0x040fe200000810d4 */
[----:B------:R1:W-:Y:S07]  /*6bd80*/  STL.64 [R1+0x3b8], R230 ;  /* 0x0003b8e601007387 */ /* 0x0003ee0000100a00 */
[----:B------:R-:W-:Y:S01]  /*6bd90*/  HMMA.1688.F32.TF32 R236, R236, R42, R204 ;  /* 0x0000002aecec723c */ /* 0x000fe200000810cc */
        /* <DEDUP_REMOVED lines=22> */
[----:B------:R-:W2:Y:S04]  /*6bf00*/  LDL.LU.64 R206, [R1+0x44e0] ;  /* 0x0044e00001ce7983 */ /* 0x000ea80000300a00 */
[----:B------:R-:W2:Y:S04]  /*6bf10*/  LDL.LU.64 R204, [R1+0x44d8] ;  /* 0x0044d80001cc7983 */ /* 0x000ea80000300a00 */
[----:B------:R1:W-:Y:S04]  /*6bf20*/  STL.64 [R1+0x320], R236 ;  /* 0x000320ec01007387 */ /* 0x0003e80000100a00 */
[----:B------:R1:W-:Y:S04]  /*6bf30*/  STL.64 [R1+0x328], R238 ;  /* 0x000328ee01007387 */ /* 0x0003e80000100a00 */
[----:B-1----:R-:W2:Y:S04]  /*6bf40*/  LDL.LU R236, [R1+0xd80] ;  /* 0x000d800001ec7983 */ /* 0x002ea80000300800 */
[----:B------:R-:W2:Y:S04]  /*6bf50*/  LDL.LU R237, [R1+0xd84] ;  /* 0x000d840001ed7983 */ /* 0x000ea80000300800 */
[----:B------:R-:W2:Y:S04]  /*6bf60*/  LDL.LU R238, [R1+0xd88] ;  /* 0x000d880001ee7983 */ /* 0x000ea80000300800 */
[----:B------:R-:W2:Y:S01]  /*6bf70*/  LDL.LU R239, [R1+0xd8c] ;  /* 0x000d8c0001ef7983 */ /* 0x000ea20000300800 */
[----:B------:R-:W-:Y:S01]  /*6bf80*/  IMAD.MOV.U32 R140, RZ, RZ, R72 ;  /* 0x000000ffff8c7224 */ /* 0x000fe200078e0048 */
[----:B------:R-:W-:Y:S01]  /*6bf90*/  MOV R133, R75 ;  /* 0x0000004b00857202 */ /* 0x000fe20000000f00 */
[----:B------:R-:W-:Y:S01]  /*6bfa0*/  IMAD.MOV.U32 R137, RZ, RZ, R73 ;  /* 0x000000ffff897224 */ /* 0x000fe200078e0049 */
[----:B------:R-:W-:Y:S01]  /*6bfb0*/  LDS R72, [R16+0x43080] ;  /* 0x0430800010487984 */ /* 0x000fe20000000800 */
[----:B------:R-:W-:-:S03]  /*6bfc0*/  IMAD.MOV.U32 R136, RZ, RZ, R74 ;  /* 0x000000ffff887224 */ /* 0x000fc600078e004a */
[----:B------:R-:W-:Y:S04]  /*6bfd0*/  LDS R74, [R16+0x43880] ;  /* 0x04388000104a7984 */ /* 0x000fe80000000800 */
[----:B------:R-:W-:Y:S04]  /*6bfe0*/  LDS R73, [R17+0x43080] ;  /* 0x0430800011497984 */ /* 0x000fe80000000800 */
[----:B------:R-:W1:Y:S02]  /*6bff0*/  LDS R75, [R17+0x43880] ;  /* 0x04388000114b7984 */ /* 0x000e640000000800 */
[C---:B-1----:R-:W-:Y:S08]  /*6c000*/  HMMA.1688.F32.TF32 R200, R72.reuse, R66, R200 ;  /* 0x0000004248c8723c */ /* 0x042ff000000810c8 */
[C---:B------:R-:W-:Y:S08]  /*6c010*/  HMMA.1688.F32.TF32 R84, R72.reuse, R162, R84 ;  /* 0x000000a24854723c */ /* 0x040ff00000081054 */
[C---:B------:R-:W-:Y:S08]  /*6c020*/  HMMA.1688.F32.TF32 R80, R72.reuse, R150, R80 ;  /* 0x000000964850723c */ /* 0x040ff00000081050 */
[C---:B------:R-:W-:Y:S08]  /*6c030*/  HMMA.1688.F32.TF32 R28, R72.reuse, R146, R28 ;  /* 0x00000092481c723c */ /* 0x040ff0000008101c */
[C---:B--2---:R-:W-:Y:S11]  /*6c040*/  HMMA.1688.F32.TF32 R236, R72.reuse, R70, R236 ;  /* 0x0000004648ec723c */ /* 0x044ff600000810ec */
[----:B------:R-:W-:Y:S11]  /*6c050*/  @!UPT UIADD3 URZ, URZ, URZ, URZ ;  /* 0x0000003f3f3ff290 */ /* 0x000ff6000fffe03f */
[----:B------:R-:W-:Y:S01]  /*6c060*/  @!UPT UIADD3 URZ, URZ, URZ, URZ ;  /* 0x0000003f3f3ff290 */ /* 0x000fe2000fffe03f */
[----:B------:R-:W-:Y:S04]  /*6c070*/  STL.64 [R1+0x10c0], R236 ;  /* 0x0010c0ec01007387 */ /* 0x000fe80000100a00 */
[----:B------:R-:W-:Y:S04]  /*6c080*/  STL.64 [R1+0x10c8], R238 ;  /* 0x0010c8ee01007387 */ /* 0x000fe80000100a00 */
[----:B------:R-:W-:Y:S04]  /*6c090*/  STL.64 [R1+0x1250], R200 ;  /* 0x001250c801007387 */ /* 0x000fe80000100a00 */
[----:B------:R1:W-:Y:S04]  /*6c0a0*/  STL.64 [R1+0x1258], R202 ;  /* 0x001258ca01007387 */ /* 0x0003e80000100a00 */
[----:B------:R-:W-:Y:S04]  /*6c0b0*/  LDS R236, [R16+0x43100] ;  /* 0x0431000010ec7984 */ /* 0x000fe80000000800 */
[----:B------:R-:W-:Y:S01]  /*6c0c0*/  LDS R238, [R16+0x43900] ;  /* 0x0439000010ee7984 */ /* 0x000fe20000000800 */
[C---:B-1----:R-:W-:Y:S03]  /*6c0d0*/  HMMA.1688.F32.TF32 R200, R72.reuse, R62, R196 ;  /* 0x0000003e48c8723c */ /* 0x042fe600000810c4 */
[----:B------:R-:W-:Y:S04]  /*6c0e0*/  LDS R237, [R17+0x43100] ;  /* 0x0431000011ed7984 */ /* 0x000fe80000000800 */
[----:B------:R-:W1:Y:S01]  /*6c0f0*/  LDS R239, [R17+0x43900] ;  /* 0x0439000011ef7984 */ /* 0x000e620000000800 */
[C---:B------:R-:W-:Y:S08]  /*6c100*/  HMMA.1688.F32.TF32 R196, R72.reuse, R18, R192 ;  /* 0x0000001248c4723c */ /* 0x040ff000000810c0 */
[C---:B------:R-:W-:Y:S08]  /*6c110*/  HMMA.1688.F32.TF32 R192, R72.reuse, R14, R188 ;  /* 0x0000000e48c0723c */ /* 0x040ff000000810bc */
[C---:B------:R-:W-:Y:S08]  /*6c120*/  HMMA.1688.F32.TF32 R188, R72.reuse, R10, R184 ;  /* 0x0000000a48bc723c */ /* 0x040ff000000810b8 */
[C---:B------:R-:W-:Y:S08]  /*6c130*/  HMMA.1688.F32.TF32 R184, R72.reuse, R6, R180 ;  /* 0x0000000648b8723c */ /* 0x040ff000000810b4 */
[C---:B------:R-:W-:Y:S08]  /*6c140*/  HMMA.1688.F32.TF32 R180, R72.reuse, R38, R176 ;  /* 0x0000002648b4723c */ /* 0x040ff000000810b0 */
[C---:B------:R-:W-:Y:S08]  /*6c150*/  HMMA.1688.F32.TF32 R176, R72.reuse, R34, R172 ;  /* 0x0000002248b0723c */ /* 0x040ff000000810ac */
[C---:B------:R-:W-:Y:S01]  /*6c160*/  HMMA.1688.F32.TF32 R172, R72.reuse, R26, R168 ;  /* 0x0000001a48ac723c */ /* 0x040fe200000810a8 */
[----:B------:R-:W-:Y:S07]  /*6c170*/  STL.64 [R1+0x1240], R200 ;  /* 0x001240c801007387 */ /* 0x000fee0000100a00 */
[C---:B------:R-:W-:Y:S01]  /*6c180*/  HMMA.1688.F32.TF32 R168, R72.reuse, R22, R100 ;  /* 0x0000001648a8723c */ /* 0x040fe20000081064 */
        /* <DEDUP_REMOVED lines=33> */
[C---:B-1----:R-:W-:Y:S08]  /*6c3a0*/  HMMA.1688.F32.TF32 R80, R72.reuse, R138, R244 ;  /* 0x0000008a4850723c */ /* 0x042ff000000810f4 */
        /* <DEDUP_REMOVED lines=87> */
[C---:B------:R-:W-:Y:S08]  /*6c920*/  HMMA.1688.F32.TF32 R184, R72.reuse, R114, R184 ;  /* 0x0000007248b8723c */ /* 0x040ff000000810b8 */
[C---:B------:R-:W-:Y:S08]  /*6c930*/  HMMA.1688.F32.TF32 R188, R72.reuse, R118, R188 ;  /* 0x0000007648bc723c */ /* 0x040ff000000810bc */
[C---:B------:R-:W-:Y:S08]  /*6c940*/  HMMA.1688.F32.TF32 R196, R72.reuse, R126, R196 ;  /* 0x0000007e48c4723c */ /* 0x040ff000000810c4 */
[C---:B------:R-:W-:Y:S08]  /*6c950*/  HMMA.1688.F32.TF32 R200, R72.reuse, R130, R200 ;  /* 0x0000008248c8723c */ /* 0x040ff000000810c8 */
[C---:B------:R-:W-:Y:S11]  /*6c960*/  HMMA.1688.F32.TF32 R192, R72.reuse, R122, R192 ;  /* 0x0000007a48c0723c */ /* 0x040ff600000810c0 */
[----:B------:R-:W-:Y:S04]  /*6c970*/  @!UPT UIADD3 URZ, URZ, URZ, URZ ;  /* 0x0000003f3f3ff290 */ /* 0x000fe8000fffe03f */
[----:B------:R-:W-:Y:S01]  /*6c980*/  STL.64 [R1+0x1120], R200 ;  /* 0x001120c801007387 */ /* 0x000fe20000100a00 */
[C---:B------:R-:W-:Y:S03]  /*6c990*/  HMMA.1688.F32.TF32 R176, R72.reuse, R106, R176 ;  /* 0x0000006a48b0723c */ /* 0x040fe600000810b0 */
[----:B------:R1:W-:Y:S04]  /*6c9a0*/  STL.64 [R1+0x1128], R202 ;  /* 0x001128ca01007387 */ /* 0x0003e80000100a00 */
[----:B-1----:R-:W2:Y:S01]  /*6c9b0*/  LDL.LU.64 R202, [R1+0x44d0] ;  /* 0x0044d00001ca7983 */ /* 0x002ea20000300a00 */
[C---:B------:R-:W-:Y:S03]  /*6c9c0*/  HMMA.1688.F32.TF32 R92, R72.reuse, R46, R92 ;  /* 0x0000002e485c723c */ /* 0x040fe6000008105c */
[----:B------:R-:W2:Y:S04]  /*6c9d0*/  LDL.LU.64 R200, [R1+0x44c8] ;  /* 0x0044c80001c87983 */ /* 0x000ea80000300a00 */
[----:B------:R-:W-:Y:S01]  /*6c9e0*/  STL.64 [R1+0x1110], R196 ;  /* 0x001110c401007387 */ /* 0x000fe20000100a00 */
[----:B------:R-:W-:Y:S03]  /*6c9f0*/  HMMA.1688.F32.TF32 R72, R72, R42, R88 ;  /* 0x0000002a4848723c */ /* 0x000fe60000081058 */
[----:B------:R-:W-:Y:S05]  /*6ca00*/  STL.64 [R1+0x1118], R198 ;  /* 0x001118c601007387 */ /* 0x000fea0000100a00 */
[----:B------:R-:W-:Y:S01]  /*6ca10*/  HMMA.1688.F32.TF32 R88, R236, R70, R96 ;  /* 0x00000046ec58723c */ /* 0x000fe20000081060 */
        /* <DEDUP_REMOVED lines=16> */
[----:B------:R-:W-:Y:S01]  /*6cb20*/  STL.64 [R1+0x3e0], R92 ;  /* 0x0003e05c01007387 */ /* 0x000fe20000100a00 */
[----:B------:R-:W-:-:S03]  /*6cb30*/  MOV R40, R88 ;  /* 0x0000005800287202 */ /* 0x000fc60000000f00 */
[----:B------:R-:W-:Y:S01]  /*6cb40*/  STL.64 [R1+0x3e8], R94 ;  /* 0x0003e85e01007387 */ /* 0x000fe20000100a00 */
[----:B------:R-:W-:-:S03]  /*6cb50*/  IMAD.MOV.U32 R41, RZ, RZ, R89 ;  /* 0x000000ffff297224 */ /* 0x000fc600078e0059 */
        /* <DEDUP_REMOVED lines=10> */
[----:B------:R-:W-:Y:S01]  /*6cc00*/  HMMA.1688.F32.TF32 R28, R236, R14, R240 ;  /* 0x0000000eec1c723c */ /* 0x000fe200000810f0 */
[----:B------:R3:W-:Y:S04]  /*6cc10*/  STL [R1+0x41b4], R41 ;  /* 0x0041b42901007387 */ /* 0x0007e80000100800 */
[----:B------:R4:W-:Y:S04]  /*6cc20*/  STL [R1+0x41b0], R40 ;  /* 0x0041b02801007387 */ /* 0x0009e80000100800 */
[----:B------:R-:W-:Y:S04]  /*6cc30*/  STL.64 [R1+0x1410], R88 ;  /* 0x0014105801007387 */ /* 0x000fe80000100a00 */
[----:B------:R-:W-:Y:S04]  /*6cc40*/  STL.64 [R1+0x1418], R90 ;  /* 0x0014185a01007387 */ /* 0x000fe80000100a00 */
[----:B------:R-:W-:Y:S04]  /*6cc50*/  STL.64 [R1+0x1400], R84 ;  /* 0x0014005401007387 */ /* 0x000fe80000100a00 */
[----:B------:R-:W-:Y:S04]  /*6cc60*/  STL.64 [R1+0x1408], R86 ;  /* 0x0014085601007387 */ /* 0x000fe80000100a00 */
[----:B------:R-:W-:Y:S01]  /*6cc70*/  STL.64 [R1+0x13f0], R80 ;  /* 0x0013f05001007387 */ /* 0x000fe20000100a00 */
[----:B---3--:R-:W-:-:S03]  /*6cc80*/  IMAD.MOV.U32 R41, RZ, RZ, R29 ;  /* 0x000000ffff297224 */ /* 0x008fc600078e001d */
[----:B------:R3:W-:Y:S01]  /*6cc90*/  STL.64 [R1+0x13f8], R82 ;  /* 0x0013f85201007387 */ /* 0x0007e20000100a00 */
[----:B----4-:R-:W-:-:S03]  /*6cca0*/  IMAD.MOV.U32 R40, RZ, RZ, R30 ;  /* 0x000000ffff287224 */ /* 0x010fc600078e001e */
[----:B------:R-:W-:Y:S04]  /*6ccb0*/  STL [R1+0x13e0], R28 ;  /* 0x0013e01c01007387 */ /* 0x000fe80000100800 */
[----:B------:R4:W-:Y:S01]  /*6ccc0*/  STL [R1+0x13ec], R31 ;  /* 0x0013ec1f01007387 */ /* 0x0009e20000100800 */
[C---:B---3--:R-:W-:Y:S08]  /*6ccd0*/  HMMA.1688.F32.TF32 R80, R236.reuse, R10, R244 ;  /* 0x0000000aec50723c */ /* 0x048ff000000810f4 */
[----:B----4-:R-:W-:Y:S01]  /*6cce0*/  HMMA.1688.F32.TF32 R28, R236, R6, R248 ;  /* 0x00000006ec1c723c */ /* 0x010fe200000810f8 */
[----:B------:R-:W-:Y:S04]  /*6ccf0*/  STL [R1+0x41bc], R41 ;  /* 0x0041bc2901007387 */ /* 0x000fe80000100800 */
[----:B------:R3:W-:Y:S11]  /*6cd00*/  STL [R1+0x41b8], R40 ;  /* 0x0041b82801007387 */ /* 0x0007f60000100800 */
[----:B------:R-:W-:Y:S07]  /*6cd10*/  @!UPT UIADD3 URZ, URZ, URZ, URZ ;  /* 0x0000003f3f3ff290 */ /* 0x000fee000fffe03f */
[----:B------:R4:W-:Y:S04]  /*6cd20*/  STL [R1+0x13c4], R29 ;  /* 0x0013c41d01007387 */ /* 0x0009e80000100800 */
[----:B------:R-:W-:Y:S04]  /*6cd30*/  STL.64 [R1+0x13d0], R80 ;  /* 0x0013d05001007387 */ /* 0x000fe80000100a00 */
        /* <DEDUP_REMOVED lines=14> */
[----:B---3--:R-:W-:-:S03]  /*6ce20*/  IMAD.MOV.U32 R40, RZ, RZ, R28 ;  /* 0x000000ffff287224 */ /* 0x008fc600078e001c */
[----:B------:R-:W3:Y:S04]  /*6ce30*/  LDL.LU R240, [R1+0x50] ;  /* 0x0000500001f07983 */ /* 0x000ee80000300800 */
[----:B------:R-:W3:Y:S04]  /*6ce40*/  LDL.LU R241, [R1+0x54] ;  /* 0x0000540001f17983 */ /* 0x000ee80000300800 */
[----:B------:R-:W3:Y:S04]  /*6ce50*/  LDL.LU R242, [R1+0x58] ;  /* 0x0000580001f27983 */ /* 0x000ee80000300800 */
[----:B------:R-:W3:Y:S04]  /*6ce60*/  LDL.LU R243, [R1+0x5c] ;  /* 0x00005c0001f37983 */ /* 0x000ee80000300800 */
[----:B------:R-:W3:Y:S04]  /*6ce70*/  LDL.LU R28, [R1+0x60] ;  /* 0x00006000011c7983 */ /* 0x000ee80000300800 */
[----:B----4-:R-:W4:Y:S04]  /*6ce80*/  LDL.LU R29, [R1+0x64] ;  /* 0x00006400011d7983 */ /* 0x010f280000300800 */
        /* <DEDUP_REMOVED lines=51> */
[----:B------:R-:W4:Y:S01]  /*6d1c0*/  LDL.LU R88, [R1] ;  /* 0x0000000001587983 */ /* 0x000f220000300800 */
[----:B------:R-:W-:-:S03]  /*6d1d0*/  IMAD.MOV.U32 R91, RZ, RZ, R61 ;  /* 0x000000ffff5b7224 */ /* 0x000fc600078e003d */
[----:B------:R-:W4:Y:S04]  /*6d1e0*/  LDL.LU R89, [R1+0x4] ;  /* 0x0000040001597983 */ /* 0x000f280000300800 */
[----:B------:R-:W4:Y:S04]  /*6d1f0*/  LDL.LU R60, [R1+0x44c4] ;  /* 0x0044c400013c7983 */ /* 0x000f280000300800 */
[----:B------:R-:W4:Y:S04]  /*6d200*/  LDL.LU R61, [R1+0x44c0] ;  /* 0x0044c000013d7983 */ /* 0x000f280000300800 */
[----:B------:R1:W-:Y:S01]  /*6d210*/  STL [R1+0x41c0], R40 ;  /* 0x0041c02801007387 */ /* 0x0003e20000100800 */
        /* <DEDUP_REMOVED lines=8> */
[C---:B------:R-:W-:Y:S08]  /*6d2a0*/  HMMA.1688.F32.TF32 R188, R236.reuse, R26, R188 ;  /* 0x0000001aecbc723c */ /* 0x040ff000000810bc */
[----:B------:R-:W-:Y:S01]  /*6d2b0*/  IMAD.MOV.U32 R41, RZ, RZ, R199 ;  /* 0x000000ffff297224 */ /* 0x000fe200078e00c7 */
[----:B------:R-:W-:Y:S04]  /*6d2c0*/  STL.64 [R1+0x13b0], R196 ;  /* 0x0013b0c401007387 */ /* 0x000fe80000100a00 */
[----:B------:R2:W-:Y:S03]  /*6d2d0*/  STL [R1+0x13b8], R198 ;  /* 0x0013b8c601007387 */ /* 0x0005e60000100800 */
[----:B-1----:R-:W-:Y:S01]  /*6d2e0*/  IMAD.MOV.U32 R40, RZ, RZ, R194 ;  /* 0x000000ffff287224 */ /* 0x002fe200078e00c2 */
[C---:B------:R-:W-:Y:S01]  /*6d2f0*/  HMMA.1688.F32.TF32 R180, R236.reuse, R158, R180 ;  /* 0x0000009eecb4723c */ /* 0x040fe200000810b4 */
[----:B--2---:R-:W2:Y:S04]  /*6d300*/  LDL.LU.64 R198, [R1+0x44b8] ;  /* 0x0044b80001c67983 */ /* 0x004ea80000300a00 */
[----:B------:R-:W2:Y:S04]  /*6d310*/  LDL.LU.64 R196, [R1+0x44b0] ;  /* 0x0044b00001c47983 */ /* 0x000ea80000300a00 */
[----:B------:R-:W-:Y:S01]  /*6d320*/  STL [R1+0x41c4], R41 ;  /* 0x0041c42901007387 */ /* 0x000fe20000100800 */
[C---:B------:R-:W-:Y:S03]  /*6d330*/  HMMA.1688.F32.TF32 R176, R236.reuse, R154, R176 ;  /* 0x0000009aecb0723c */ /* 0x040fe600000810b0 */
[----:B------:R-:W-:Y:S04]  /*6d340*/  STL.64 [R1+0x4c0], R192 ;  /* 0x0004c0c001007387 */ /* 0x000fe80000100a00 */
[----:B------:R1:W-:Y:S01]  /*6d350*/  STL [R1+0x4cc], R195 ;  /* 0x0004ccc301007387 */ /* 0x0003e20000100800 */
[C---:B------:R-:W-:Y:S03]  /*6d360*/  HMMA.1688.F32.TF32 R168, R236.reuse, R162, R168 ;  /* 0x000000a2eca8723c */ /* 0x040fe600000810a8 */
[----:B-1----:R-:W3:Y:S05]  /*6d370*/  LDL.LU.64 R194, [R1+0x44a8] ;  /* 0x0044a80001c27983 */ /* 0x002eea0000300a00 */
[----:B------:R-:W-:Y:S01]  /*6d380*/  HMMA.1688.F32.TF32 R172, R236, R166, R172 ;  /* 0x000000a6ecac723c */ /* 0x000fe200000810ac */
[----:B------:R-:W3:Y:S04]  /*6d390*/  LDL.LU.64 R192, [R1+0x44a0] ;  /* 0x0044a00001c07983 */ /* 0x000ee80000300a00 */
[----:B------:R1:W-:Y:S04]  /*6d3a0*/  STL [R1+0x41c8], R40 ;  /* 0x0041c82801007387 */ /* 0x0003e80000100800 */
[----:B------:R-:W-:Y:S01]  /*6d3b0*/  STL.64 [R1+0x13a0], R188 ;  /* 0x0013a0bc01007387 */ /* 0x000fe20000100a00 */
[----:B------:R-:W-:-:S03]  /*6d3c0*/  IMAD.MOV.U32 R41, RZ, RZ, R187 ;  /* 0x000000ffff297224 */ /* 0x000fc600078e00bb */
[----:B------:R4:W-:Y:S01]  /*6d3d0*/  STL.64 [R1+0x13a8], R190 ;  /* 0x0013a8be01007387 */ /* 0x0009e20000100a00 */
[----:B-1----:R-:W-:Y:S01]  /*6d3e0*/  MOV R40, R184 ;  /* 0x000000b800287202 */ /* 0x002fe20000000f00 */
[----:B------:R-:W-:Y:S02]  /*6d3f0*/  HMMA.1688.F32.TF32 R84, R236, R146, R84 ;  /* 0x00000092ec54723c */ /* 0x000fe40000081054 */
[----:B----4-:R-:W4:Y:S04]  /*6d400*/  LDL.LU.64 R190, [R1+0x4498] ;  /* 0x0044980001be7983 */ /* 0x010f280000300a00 */
[----:B------:R-:W4:Y:S04]  /*6d410*/  LDL.LU.64 R188, [R1+0x4490] ;  /* 0x0044900001bc7983 */ /* 0x000f280000300a00 */
[----:B------:R-:W-:Y:S04]  /*6d420*/  STL [R1+0x1394], R185 ;  /* 0x001394b901007387 */ /* 0x000fe80000100800 */
[----:B------:R1:W-:Y:S04]  /*6d430*/  STL [R1+0x1398], R186 ;  /* 0x001398ba01007387 */ /* 0x0003e80000100800 */
[----:B-1----:R-:W2:Y:S04]  /*6d440*/  LDL.LU.64 R186, [R1+0x4488] ;  /* 0x0044880001ba7983 */ /* 0x002ea80000300a00 */
[----:B------:R-:W2:Y:S04]  /*6d450*/  LDL.LU.64 R184, [R1+0x4480] ;  /* 0x0044800001b87983 */ /* 0x000ea80000300a00 */
[----:B------:R1:W-:Y:S04]  /*6d460*/  STL [R1+0x41d0], R40 ;  /* 0x0041d02801007387 */ /* 0x0003e80000100800 */
[----:B------:R1:W-:Y:S04]  /*6d470*/  STL [R1+0x41cc], R41 ;  /* 0x0041cc2901007387 */ /* 0x0003e80000100800 */
[----:B------:R-:W-:Y:S01]  /*6d480*/  STL.64 [R1+0x1380], R180 ;  /* 0x001380b401007387 */ /* 0x000fe20000100a00 */
[----:B-1----:R-:W-:-:S03]  /*6d490*/  IMAD.MOV.U32 R40, RZ, RZ, R178 ;  /* 0x000000ffff287224 */ /* 0x002fc600078e00b2 */
[----:B------:R1:W-:Y:S01]  /*6d4a0*/  STL.64 [R1+0x1388], R182 ;  /* 0x001388b601007387 */ /* 0x0003e20000100a00 */
[----:B------:R-:W-:-:S03]  /*6d4b0*/  IMAD.MOV.U32 R41, RZ, RZ, R179 ;  /* 0x000000ffff297224 */ /* 0x000fc600078e00b3 */
[----:B-1----:R-:W2:Y:S04]  /*6d4c0*/  LDL.LU.64 R182, [R1+0x4478] ;  /* 0x0044780001b67983 */ /* 0x002ea80000300a00 */
[----:B------:R-:W2:Y:S04]  /*6d4d0*/  LDL.LU.64 R180, [R1+0x4470] ;  /* 0x0044700001b47983 */ /* 0x000ea80000300a00 */
[----:B------:R1:W-:Y:S04]  /*6d4e0*/  STL.64 [R1+0x1370], R176 ;  /* 0x001370b001007387 */ /* 0x0003e80000100a00 */
[----:B------:R-:W2:Y:S04]  /*6d4f0*/  LDL.LU.64 R178, [R1+0x4468] ;  /* 0x0044680001b27983 */ /* 0x000ea80000300a00 */
[----:B-1----:R-:W2:Y:S04]  /*6d500*/  LDL.LU.64 R176, [R1+0x4460] ;  /* 0x0044600001b07983 */ /* 0x002ea80000300a00 */
        /* <DEDUP_REMOVED lines=38> */
[----:B------:R-:W4:Y:S01]  /*6d770*/  LDL.LU.64 R248, [R1+0x43d0] ;  /* 0x0043d00001f87983 */ /* 0x000f220000300a00 */
[C---:B------:R-:W-:Y:S08]  /*6d780*/  HMMA.1688.F32.TF32 R100, R236.reuse, R122, R100 ;  /* 0x0000007aec64723c */ /* 0x040ff00000081064 */
[C---:B------:R-:W-:Y:S11]  /*6d790*/  HMMA.1688.F32.TF32 R92, R236.reuse, R118, R92 ;  /* 0x00000076ec5c723c */ /* 0x040ff6000008105c */
[----:B------:R-:W-:Y:S04]  /*6d7a0*/  @!UPT UIADD3 URZ, URZ, URZ, URZ ;  /* 0x0000003f3f3ff290 */ /* 0x000fe8000fffe03f */
[----:B------:R-:W-:Y:S04]  /*6d7b0*/  STL.64 [R1+0x12e0], R100 ;  /* 0x0012e06401007387 */ /* 0x000fe80000100a00 */
[----:B------:R1:W-:Y:S04]  /*6d7c0*/  STL.64 [R1+0x12e8], R102 ;  /* 0x0012e86601007387 */ /* 0x0003e80000100a00 */
[----:B------:R-:W-:Y:S04]  /*6d7d0*/  STL.64 [R1+0x3d0], R92 ;  /* 0x0003d05c01007387 */ /* 0x000fe80000100a00 */
[----:B------:R-:W-:Y:S01]  /*6d7e0*/  STL.64 [R1+0x3d8], R94 ;  /* 0x0003d85e01007387 */ /* 0x000fe20000100a00 */
[C---:B-1----:R-:W-:Y:S11]  /*6d7f0*/  HMMA.1688.F32.TF32 R100, R236.reuse, R114, R88 ;  /* 0x00000072ec64723c */ /* 0x042ff60000081058 */
[----:B------:R-:W-:Y:S11]  /*6d800*/  @!UPT UIADD3 URZ, URZ, URZ, URZ ;  /* 0x0000003f3f3ff290 */ /* 0x000ff6000fffe03f */
[----:B------:R-:W-:Y:S01]  /*6d810*/  @!UPT UIADD3 URZ, URZ, URZ, URZ ;  /* 0x0000003f3f3ff290 */ /* 0x000fe2000fffe03f */
[----:B------:R-:W-:Y:S04]  /*6d820*/  STL.64 [R1+0x12d0], R100 ;  /* 0x0012d06401007387 */ /* 0x000fe80000100a00 */
[----:B------:R2:W-:Y:S02]  /*6d830*/  STL.64 [R1+0x12d8], R102 ;  /* 0x0012d86601007387 */ /* 0x0005e40000100a00 */
[C---:B--2---:R-:W-:Y:S08]  /*6d840*/  HMMA.1688.F32.TF32 R100, R236.reuse, R58, R240 ;  /* 0x0000003aec64723c */ /* 0x044ff000000810f0 */
[C---:B---3--:R-:W-:Y:S08]  /*6d850*/  HMMA.1688.F32.TF32 R88, R236.reuse, R106, R244 ;  /* 0x0000006aec58723c */ /* 0x048ff000000810f4 */
[C---:B----4-:R-:W-:Y:S11]  /*6d860*/  HMMA.1688.F32.TF32 R92, R236.reuse, R110, R248 ;  /* 0x0000006eec5c723c */ /* 0x050ff600000810f8 */
[----:B------:R-:W-:Y:S11]  /*6d870*/  @!UPT UIADD3 URZ, URZ, URZ, URZ ;  /* 0x0000003f3f3ff290 */ /* 0x000ff6000fffe03f */
[----:B------:R-:W-:Y:S01]  /*6d880*/  @!UPT UIADD3 URZ, URZ, URZ, URZ ;  /* 0x0000003f3f3ff290 */ /* 0x000fe2000fffe03f */
[----:B------:R-:W-:Y:S04]  /*6d890*/  STL.64 [R1+0x12c0], R92 ;  /* 0x0012c05c01007387 */ /* 0x000fe80000100a00 */
[----:B------:R1:W-:Y:S04]  /*6d8a0*/  STL.64 [R1+0x12c8], R94 ;  /* 0x0012c85e01007387 */ /* 0x0003e80000100a00 */
[----:B------:R-:W-:Y:S04]  /*6d8b0*/  STL.64 [R1+0x12b0], R88 ;  /* 0x0012b05801007387 */ /* 0x000fe80000100a00 */
[----:B------:R2:W-:Y:S01]  /*6d8c0*/  STL.64 [R1+0x12b8], R90 ;  /* 0x0012b85a01007387 */ /* 0x0005e20000100a00 */
[C---:B-1----:R-:W-:Y:S08]  /*6d8d0*/  HMMA.1688.F32.TF32 R92, R236.reuse, R54, R28 ;  /* 0x00000036ec5c723c */ /* 0x042ff0000008101c */
[C---:B--2---:R-:W-:Y:S08]  /*6d8e0*/  HMMA.1688.F32.TF32 R88, R236.reuse, R50, R80 ;  /* 0x00000032ec58723c */ /* 0x044ff00000081050 */
[C---:B------:R-:W-:Y:S01]  /*6d8f0*/  HMMA.1688.F32.TF32 R28, R236.reuse, R46, R84 ;  /* 0x0000002eec1c723c */ /* 0x040fe20000081054 */
[----:B------:R-:W-:Y:S04]  /*6d900*/  STL.64 [R1+0x390], R100 ;  /* 0x0003906401007387 */ /* 0x000fe80000100a00 */
[----:B------:R-:W-:Y:S04]  /*6d910*/  STL.64 [R1+0x398], R102 ;  /* 0x0003986601007387 */ /* 0x000fe80000100a00 */
[----:B------:R-:W-:Y:S04]  /*6d920*/  STL.64 [R1+0x12a0], R92 ;  /* 0x0012a05c01007387 */ /* 0x000fe80000100a00 */
[----:B------:R-:W-:Y:S04]  /*6d930*/  STL.64 [R1+0x12a8], R94 ;  /* 0x0012a85e01007387 */ /* 0x000fe80000100a00 */
[----:B------:R-:W2:Y:S04]  /*6d940*/  LDL.LU R80, [R1+0x4a0] ;  /* 0x0004a00001507983 */ /* 0x000ea80000300800 */
[----:B------:R1:W-:Y:S04]  /*6d950*/  STL.64 [R1+0x1290], R88 ;  /* 0x0012905801007387 */ /* 0x0003e80000100a00 */
[----:B------:R3:W-:Y:S04]  /*6d960*/  STL.64 [R1+0x1298], R90 ;  /* 0x0012985a01007387 */ /* 0x0007e80000100a00 */
        /* <DEDUP_REMOVED lines=13> */
[----:B----4-:R-:W3:Y:S04]  /*6da40*/  LDL.LU R28, [R1+0xd40] ;  /* 0x000d4000011c7983 */ /* 0x010ee80000300800 */
[----:B------:R-:W3:Y:S04]  /*6da50*/  LDL.LU R29, [R1+0xd44] ;  /* 0x000d4400011d7983 */ /* 0x000ee80000300800 */
[----:B------:R-:W3:Y:S04]  /*6da60*/  LDL.LU R30, [R1+0xd48] ;  /* 0x000d4800011e7983 */ /* 0x000ee80000300800 */
[----:B------:R-:W3:Y:S04]  /*6da70*/  LDL.LU R31, [R1+0xd4c] ;  /* 0x000d4c00011f7983 */ /* 0x000ee80000300800 */
[----:B------:R-:W4:Y:S04]  /*6da80*/  LDL.LU R92, [R1+0xc80] ;  /* 0x000c8000015c7983 */ /* 0x000f280000300800 */
[----:B------:R-:W4:Y:S04]  /*6da90*/  LDL.LU R93, [R1+0xc84] ;  /* 0x000c8400015d7983 */ /* 0x000f280000300800 */
[----:B------:R-:W4:Y:S04]  /*6daa0*/  LDL.LU R94, [R1+0xc88] ;  /* 0x000c8800015e7983 */ /* 0x000f280000300800 */
[----:B------:R-:W4:Y:S04]  /*6dab0*/  LDL.LU R95, [R1+0xc8c] ;  /* 0x000c8c00015f7983 */ /* 0x000f280000300800 */
[----:B------:R-:W4:Y:S04]  /*6dac0*/  LDL R56, [R1+0x1678] ;  /* 0x0016780001387983 */ /* 0x000f280000100800 */
[----:B------:R-:W4:Y:S04]  /*6dad0*/  LDL R57, [R1+0x167c] ;  /* 0x00167c0001397983 */ /* 0x000f280000100800 */
        /* <DEDUP_REMOVED lines=30> */
[----:B------:R-:W-:Y:S05]  /*6dcc0*/  @!UPT UIADD3 URZ, URZ, URZ, URZ ;  /* 0x0000003f3f3ff290 */ /* 0x000fea000fffe03f */
[----:B------:R-:W-:Y:S01]  /*6dcd0*/  IMAD.MOV.U32 R45, RZ, RZ, R29 ;  /* 0x000000ffff2d7224 */ /* 0x000fe200078e001d */
[C---:B------:R-:W-:Y:S01]  /*6dce0*/  HMMA.1688.F32.TF32 R100, R72.reuse, R66, R100 ;  /* 0x000000424864723c */ /* 0x040fe20000081064 */
[----:B------:R-:W-:Y:S01]  /*6dcf0*/  IMAD.MOV.U32 R44, RZ, RZ, R28 ;  /* 0x000000ffff2c7224 */ /* 0x000fe200078e001c */
[----:B------:R-:W-:Y:S04]  /*6dd00*/  STL.64 [R1+0x1438], R30 ;  /* 0x0014381e01007387 */ /* 0x000fe80000100a00 */
[----:B------:R-:W-:Y:S04]  /*6dd10*/  STL [R1+0x4140], R45 ;  /* 0x0041402d01007387 */ /* 0x000fe80000100800 */
[----:B------:R-:W-:Y:S01]  /*6dd20*/  STL [R1+0x413c], R44 ;  /* 0x00413c2c01007387 */ /* 0x000fe20000100800 */
[C---:B------:R-:W-:Y:S03]  /*6dd30*/  HMMA.1688.F32.TF32 R84, R72.reuse, R6, R84 ;  /* 0x000000064854723c */ /* 0x040fe60000081054 */
[----:B------:R-:W-:Y:S04]  /*6dd40*/  LDS R28, [R56+0x43000] ;  /* 0x04300000381c7984 */ /* 0x000fe80000000800 */
[----:B------:R-:W-:Y:S01]  /*6dd50*/  LDS R30, [R56+0x43800] ;  /* 0x04380000381e7984 */ /* 0x000fe20000000800 */
[C---:B------:R-:W-:Y:S03]  /*6dd60*/  HMMA.1688.F32.TF32 R80, R72.reuse, R38, R80 ;  /* 0x000000264850723c */ /* 0x040fe60000081050 */
[----:B------:R-:W-:Y:S04]  /*6dd70*/  LDS R29, [R57+0x43000] ;  /* 0x04300000391d7984 */ /* 0x000fe80000000800 */
[----:B------:R-:W-:Y:S04]  /*6dd80*/  STL.64 [R1+0x1610], R100 ;  /* 0x0016106401007387 */ /* 0x000fe80000100a00 */
[----:B------:R1:W-:Y:S04]  /*6dd90*/  STL.64 [R1+0x1618], R102 ;  /* 0x0016186601007387 */ /* 0x0003e80000100a00 */
[----:B------:R-:W2:Y:S04]  /*6dda0*/  LDS R31, [R57+0x43800] ;  /* 0x04380000391f7984 */ /* 0x000ea80000000800 */
        /* <DEDUP_REMOVED lines=9> */
[----:B------:R-:W2:Y:S01]  /*6de40*/  LDL.LU.64 R88, [R1+0x43a0] ;  /* 0x0043a00001587983 */ /* 0x000ea20000300a00 */
[C---:B------:R-:W-:Y:S08]  /*6de50*/  HMMA.1688.F32.TF32 R96, R72.reuse, R10, R96 ;  /* 0x0000000a4860723c */ /* 0x040ff00000081060 */
[----:B------:R-:W-:Y:S11]  /*6de60*/  HMMA.1688.F32.TF32 R236, R72, R14, R236 ;  /* 0x0000000e48ec723c */ /* 0x000ff600000810ec */
[----:B------:R-:W-:Y:S05]  /*6de70*/  @!UPT UIADD3 URZ, URZ, URZ, URZ ;  /* 0x0000003f3f3ff290 */ /* 0x000fea000fffe03f */
[----:B------:R-:W-:Y:S02]  /*6de80*/  IMAD.MOV.U32 R44, RZ, RZ, R98 ;  /* 0x000000ffff2c7224 */ /* 0x000fe400078e0062 */
[----:B------:R-:W-:-:S05]  /*6de90*/  IMAD.MOV.U32 R45, RZ, RZ, R97 ;  /* 0x000000ffff2d7224 */ /* 0x000fca00078e0061 */
[----:B------:R-:W-:Y:S04]  /*6dea0*/  STL.64 [R1+0x15e0], R236 ;  /* 0x0015e0ec01007387 */ /* 0x000fe80000100a00 */
[----:B------:R-:W-:Y:S04]  /*6deb0*/  STL.64 [R1+0x15e8], R238 ;  /* 0x0015e8ee01007387 */ /* 0x000fe80000100a00 */
[----:B------:R-:W-:Y:S04]  /*6dec0*/  STL [R1+0x15d0], R96 ;  /* 0x0015d06001007387 */ /* 0x000fe80000100800 */
[----:B------:R-:W-:Y:S04]  /*6ded0*/  STL [R1+0x15dc], R99 ;  /* 0x0015dc6301007387 */ /* 0x000fe80000100800 */
[----:B------:R1:W-:Y:S04]  /*6dee0*/  STL [R1+0x4148], R44 ;  /* 0x0041482c01007387 */ /* 0x0003e80000100800 */
[----:B------:R1:W-:Y:S04]  /*6def0*/  STL [R1+0x4144], R45 ;  /* 0x0041442d01007387 */ /* 0x0003e80000100800 */
[----:B------:R-:W-:Y:S01]  /*6df00*/  STL.64 [R1+0x15c0], R84 ;  /* 0x0015c05401007387 */ /* 0x000fe20000100a00 */
[----:B-1----:R-:W-:-:S03]  /*6df10*/  IMAD.MOV.U32 R44, RZ, RZ, R82 ;  /* 0x000000ffff2c7224 */ /* 0x002fc600078e0052 */
[----:B------:R1:W-:Y:S01]  /*6df20*/  STL.64 [R1+0x15c8], R86 ;  /* 0x0015c85601007387 */ /* 0x0003e20000100a00 */
[----:B------:R-:W-:-:S03]  /*6df30*/  MOV R45, R83 ;  /* 0x00000053002d7202 */ /* 0x000fc60000000f00 */
[----:B------:R1:W-:Y:S02]  /*6df40*/  STL.64 [R1+0x15b0], R80 ;  /* 0x0015b05001007387 */ /* 0x0003e40000100a00 */
[C---:B-1----:R-:W-:Y:S08]  /*6df50*/  HMMA.1688.F32.TF32 R84, R72.reuse, R34, R240 ;  /* 0x000000224854723c */ /* 0x042ff000000810f0 */
[----:B------:R-:W-:Y:S01]  /*6df60*/  HMMA.1688.F32.TF32 R80, R72, R26, R244 ;  /* 0x0000001a4850723c */ /* 0x000fe200000810f4 */
[----:B------:R1:W-:Y:S04]  /*6df70*/  STL [R1+0x4150], R44 ;  /* 0x0041502c01007387 */ /* 0x0003e80000100800 */
[----:B------:R1:W-:Y:S10]  /*6df80*/  STL [R1+0x414c], R45 ;  /* 0x00414c2d01007387 */ /* 0x0003f40000100800 */
[----:B------:R-:W-:Y:S04]  /*6df90*/  STL.64 [R1+0x15a0], R84 ;  /* 0x0015a05401007387 */ /* 0x000fe80000100a00 */
[----:B------:R1:W-:Y:S04]  /*6dfa0*/  STL.64 [R1+0x15a8], R86 ;  /* 0x0015a85601007387 */ /* 0x0003e80000100a00 */
[----:B------:R-:W-:Y:S01]  /*6dfb0*/  STL.64 [R1+0x1598], R82 ;  /* 0x0015985201007387 */ /* 0x000fe20000100a00 */
[----:B-1----:R-:W-:-:S02]  /*6dfc0*/  IMAD.MOV.U32 R44, RZ, RZ, R80 ;  /* 0x000000ffff2c7224 */ /* 0x002fc400078e0050 */
[----:B------:R-:W-:Y:S01]  /*6dfd0*/  IMAD.MOV.U32 R45, RZ, RZ, R81 ;  /* 0x000000ffff2d7224 */ /* 0x000fe200078e0051 */
[C---:B------:R-:W-:Y:S02]  /*6dfe0*/  HMMA.1688.F32.TF32 R84, R72.reuse, R22, R248 ;  /* 0x000000164854723c */ /* 0x040fe400000810f8 */
[----:B------:R-:W-:Y:S04]  /*6dff0*/  STL [R1+0x4158], R44 ;  /* 0x0041582c01007387 */ /* 0x000fe80000100800 */
[----:B------:R-:W-:Y:S11]  /*6e000*/  STL [R1+0x4154], R45 ;  /* 0x0041542d01007387 */ /* 0x000ff60000100800 */
[----:B------:R-:W-:Y:S06]  /*6e010*/  @!UPT UIADD3 URZ, URZ, URZ, URZ ;  /* 0x0000003f3f3ff290 */ /* 0x000fec000fffe03f */
[----:B------:R-:W-:Y:S04]  /*6e020*/  STL.64 [R1+0x1580], R84 ;  /* 0x0015805401007387 */ /* 0x000fe80000100a00 */
[----:B------:R4:W-:Y:S02]  /*6e030*/  STL.64 [R1+0x1588], R86 ;  /* 0x0015885601007387 */ /* 0x0009e40000100a00 */
[C---:B----4-:R-:W-:Y:S08]  /*6e040*/  HMMA.1688.F32.TF32 R84, R72.reuse, R154, R92 ;  /* 0x0000009a4854723c */ /* 0x050ff0000008105c */
[C---:B--2---:R-:W-:Y:S11]  /*6e050*/  HMMA.1688.F32.TF32 R80, R72.reuse, R158, R88 ;  /* 0x0000009e4850723c */ /* 0x044ff60000081058 */
[----:B------:R-:W-:Y:S11]  /*6e060*/  @!UPT UIADD3 URZ, URZ, URZ, URZ ;  /* 0x0000003f3f3ff290 */ /* 0x000ff6000fffe03f */
[----:B------:R-:W-:Y:S01]  /*6e070*/  @!UPT UIADD3 URZ, URZ, URZ, URZ ;  /* 0x0000003f3f3ff290 */ /* 0x000fe2000fffe03f */
[----:B------:R3:W-:Y:S01]  /*6e080*/  STL.64 [R1+0x1570], R80 ;  /* 0x0015705001007387 */ /* 0x0007e20000100a00 */
[----:B------:R-:W-:Y:S02]  /*6e090*/  IMAD.MOV.U32 R44, RZ, RZ, R82 ;  /* 0x000000ffff2c7224 */ /* 0x000fe400078e0052 */
[----:B------:R-:W-:Y:S02]  /*6e0a0*/  IMAD.MOV.U32 R45, RZ, RZ, R83 ;  /* 0x000000ffff2d7224 */ /* 0x000fe400078e0053 */
[C---:B---3--:R-:W-:Y:S01]  /*6e0b0*/  HMMA.1688.F32.TF32 R80, R72.reuse, R166, R100 ;  /* 0x000000a64850723c */ /* 0x048fe20000081064 */
[----:B------:R1:W-:Y:S04]  /*6e0c0*/  STL [R1+0x4160], R44 ;  /* 0x0041602c01007387 */ /* 0x0003e80000100800 */
[----:B------:R-:W-:Y:S03]  /*6e0d0*/  STL [R1+0x415c], R45 ;  /* 0x00415c2d01007387 */ /* 0x000fe60000100800 */
[C---:B------:R-:W-:Y:S01]  /*6e0e0*/  HMMA.1688.F32.TF32 R88, R72.reuse, R162, R168 ;  /* 0x000000a24858723c */ /* 0x040fe200000810a8 */
[----:B------:R-:W-:Y:S04]  /*6e0f0*/  STL.64 [R1+0x1560], R84 ;  /* 0x0015605401007387 */ /* 0x000fe80000100a00 */
[----:B------:R2:W-:Y:S10]  /*6e100*/  STL.64 [R1+0x1568], R86 ;  /* 0x0015685601007387 */ /* 0x0005f40000100a00 */
[----:B------:R3:W-:Y:S01]  /*6e110*/  STL.64 [R1+0x1558], R82 ;  /* 0x0015585201007387 */ /* 0x0007e20000100a00 */
[----:B-1----:R-:W-:Y:S01]  /*6e120*/  IMAD.MOV.U32 R44, RZ, RZ, R80 ;  /* 0x000000ffff2c7224 */ /* 0x002fe200078e0050 */
[----:B--2---:R-:W-:Y:S01]  /*6e130*/  HMMA.1688.F32.TF32 R84, R72, R150, R172 ;  /* 0x000000964854723c */ /* 0x004fe200000810ac */
[----:B------:R-:W-:-:S07]  /*6e140*/  IMAD.MOV.U32 R45, RZ, RZ, R81 ;  /* 0x000000ffff2d7224 */ /* 0x000fce00078e0051 */
[C---:B---3--:R-:W-:Y:S01]  /*6e150*/  HMMA.1688.F32.TF32 R80, R72.reuse, R146, R176 ;  /* 0x000000924850723c */ /* 0x048fe200000810b0 */
[----:B------:R1:W-:Y:S04]  /*6e160*/  STL [R1+0x4168], R44 ;  /* 0x0041682c01007387 */ /* 0x0003e80000100800 */
[----:B------:R2:W-:Y:S04]  /*6e170*/  STL [R1+0x4164], R45 ;  /* 0x0041642d01007387 */ /* 0x0005e80000100800 */
[----:B------:R-:W-:Y:S04]  /*6e180*/  STL.64 [R1+0x1540], R88 ;  /* 0x0015405801007387 */ /* 0x000fe80000100a00 */
[----:B------:R-:W-:Y:S04]  /*6e190*/  STL.64 [R1+0x1548], R90 ;  /* 0x0015485a01007387 */ /* 0x000fe80000100a00 */
[----:B------:R-:W-:Y:S04]  /*6e1a0*/  STL.64 [R1+0x1530], R84 ;  /* 0x0015305401007387 */ /* 0x000fe80000100a00 */
[----:B------:R3:W-:Y:S03]  /*6e1b0*/  STL.64 [R1+0x1538], R86 ;  /* 0x0015385601007387 */ /* 0x0007e60000100a00 */
[----:B-1----:R-:W-:Y:S01]  /*6e1c0*/  IMAD.MOV.U32 R44, RZ, RZ, R82 ;  /* 0x000000ffff2c7224 */ /* 0x002fe200078e0052 */
[----:B------:R1:W-:Y:S01]  /*6e1d0*/  STL.64 [R1+0x1520], R80 ;  /* 0x0015205001007387 */ /* 0x0003e20000100a00 */
[----:B--2---:R-:W-:Y:S01]  /*6e1e0*/  IMAD.MOV.U32 R45, RZ, RZ, R83 ;  /* 0x000000ffff2d7224 */ /* 0x004fe200078e0053 */
[C---:B---3--:R-:W-:Y:S08]  /*6e1f0*/  HMMA.1688.F32.TF32 R84, R72.reuse, R142, R180 ;  /* 0x0000008e4854723c */ /* 0x048ff000000810b4 */
[C---:B-1----:R-:W-:Y:S01]  /*6e200*/  HMMA.1688.F32.TF32 R80, R72.reuse, R138, R184 ;  /* 0x0000008a4850723c */ /* 0x042fe200000810b8 */
[----:B------:R-:W-:Y:S04]  /*6e210*/  STL [R1+0x4194], R45 ;  /* 0x0041942d01007387 */ /* 0x000fe80000100800 */
[----:B------:R-:W-:Y:S03]  /*6e220*/  STL [R1+0x4190], R44 ;  /* 0x0041902c01007387 */ /* 0x000fe60000100800 */
[C---:B------:R-:W-:Y:S07]  /*6e230*/  HMMA.1688.F32.TF32 R88, R72.reuse, R134, R188 ;  /* 0x000000864858723c */ /* 0x040fee00000810bc */
        /* <DEDUP_REMOVED lines=23> */
[----:B--2---:R-:W-:Y:S03]  /*6e3b0*/  HMMA.1688.F32.TF32 R80, R72, R58, R220 ;  /* 0x0000003a4850723c */ /* 0x004fe600000810dc */
[----:B------:R-:W-:Y:S04]  /*6e3c0*/  STL.64 [R1+0x1490], R88 ;  /* 0x0014905801007387 */ /* 0x000fe80000100a00 */
[----:B------:R-:W-:Y:S01]  /*6e3d0*/  STL.64 [R1+0x1498], R90 ;  /* 0x0014985a01007387 */ /* 0x000fe20000100a00 */
[----:B------:R-:W-:-:S02]  /*6e3e0*/  IMAD.MOV.U32 R250, RZ, RZ, R61 ;  /* 0x000000fffffa7224 */ /* 0x000fc400078e003d */
[----:B------:R-:W-:-:S05]  /*6e3f0*/  IMAD.MOV.U32 R251, RZ, RZ, R60 ;  /* 0x000000fffffb7224 */ /* 0x000fca00078e003c */
[----:B------:R-:W-:Y:S04]  /*6e400*/  STL.64 [R1+0x1480], R84 ;  /* 0x0014805401007387 */ /* 0x000fe80000100a00 */
[----:B------:R-:W-:Y:S04]  /*6e410*/  STL.64 [R1+0x1488], R86 ;  /* 0x0014885601007387 */ /* 0x000fe80000100a00 */
[----:B------:R1:W-:Y:S04]  /*6e420*/  STL.64 [R1+0x1478], R82 ;  /* 0x0014785201007387 */ /* 0x0003e80000100a00 */
[----:B------:R-:W2:Y:S04]  /*6e430*/  LDL.LU R248, [R1+0x460] ;  /* 0x0004600001f87983 */ /* 0x000ea80000300800 */
[----:B------:R-:W2:Y:S04]  /*6e440*/  LDL.LU R249, [R1+0x464] ;  /* 0x0004640001f97983 */ /* 0x000ea80000300800 */
[----:B------:R-:W1:Y:S04]  /*6e450*/  LDL.LU R61, [R1+0x4398] ;  /* 0x00439800013d7983 */ /* 0x000e680000300800 */
[----:B------:R-:W3:Y:S01]  /*6e460*/  LDL.LU R60, [R1+0x4394] ;  /* 0x00439400013c7983 */ /* 0x000ee20000300800 */
[----:B------:R-:W-:-:S03]  /*6e470*/  MOV R48, R80 ;  /* 0x0000005000307202 */ /* 0x000fc60000000f00 */
[----:B------:R-:W4:Y:S01]  /*6e480*/  LDL.LU R240, [R1+0x440] ;  /* 0x0004400001f07983 */ /* 0x000f220000300800 */
[----:B------:R-:W-:-:S03]  /*6e490*/  IMAD.MOV.U32 R49, RZ, RZ, R81 ;  /* 0x000000ffff317224 */ /* 0x000fc600078e0051 */
[----:B------:R-:W4:Y:S04]  /*6e4a0*/  LDL.LU R241, [R1+0x444] ;  /* 0x0004440001f17983 */ /* 0x000f280000300800 */
[----:B------:R-:W4:Y:S04]  /*6e4b0*/  LDL.LU R242, [R1+0x448] ;  /* 0x0004480001f27983 */ /* 0x000f280000300800 */
[----:B------:R-:W4:Y:S04]  /*6e4c0*/  LDL.LU R243, [R1+0x44c] ;  /* 0x00044c0001f37983 */ /* 0x000f280000300800 */
[----:B------:R-:W2:Y:S04]  /*6e4d0*/  LDL.LU R80, [R1+0x410] ;  /* 0x0004100001507983 */ /* 0x000ea80000300800 */
[----:B------:R-:W2:Y:S01]  /*6e4e0*/  LDL.LU R81, [R1+0x414] ;  /* 0x0004140001517983 */ /* 0x000ea20000300800 */
[----:B-1----:R-:W-:-:S02]  /*6e4f0*/  IMAD.MOV.U32 R83, RZ, RZ, R61 ;  /* 0x000000ffff537224 */ /* 0x002fc400078e003d */
[----:B---3--:R-:W-:Y:S02]  /*6e500*/  IMAD.MOV.U32 R82, RZ, RZ, R60 ;  /* 0x000000ffff527224 */ /* 0x008fe400078e003c */
[----:B------:R-:W3:Y:S04]  /*6e510*/  LDL.LU R60, [R1+0x4390] ;  /* 0x00439000013c7983 */ /* 0x000ee80000300800 */
        /* <DEDUP_REMOVED lines=44> */
[----:B------:R1:W-:Y:S04]  /*6e7e0*/  STL [R1+0x4138], R49 ;  /* 0x0041383101007387 */ /* 0x0003e80000100800 */
[----:B-1----:R-:W4:Y:S04]  /*6e7f0*/  LDL R49, [R1+0x1678] ;  /* 0x0016780001317983 */ /* 0x002f280000100800 */
[----:B------:R1:W-:Y:S11]  /*6e800*/  STL [R1+0x4134], R48 ;  /* 0x0041343001007387 */ /* 0x0003f60000100800 */
[----:B------:R-:W-:Y:S02]  /*6e810*/  @!UPT UIADD3 URZ, URZ, URZ, URZ ;  /* 0x0000003f3f3ff290 */ /* 0x000fe4000fffe03f */
[----:B------:R-:W-:Y:S01]  /*6e820*/  IMAD.MOV.U32 R52, RZ, RZ, R184 ;  /* 0x000000ffff347224 */ /* 0x000fe200078e00b8 */
[----:B------:R-:W-:Y:S01]  /*6e830*/  MOV R53, R185 ;  /* 0x000000b900357202 */ /* 0x000fe20000000f00 */
[----:B-1----:R-:W4:Y:S04]  /*6e840*/  LDL R48, [R1+0x167c] ;  /* 0x00167c0001307983 */ /* 0x002f280000100800 */
[----:B------:R1:W-:Y:S02]  /*6e850*/  STL.64 [R1+0x1468], R186 ;  /* 0x001468ba01007387 */ /* 0x0003e40000100a00 */
[C---:B-1----:R-:W-:Y:S02]  /*6e860*/  HMMA.1688.F32.TF32 R184, R72.reuse, R50, R228 ;  /* 0x0000003248b8723c */ /* 0x042fe400000810e4 */
[----:B------:R-:W-:Y:S04]  /*6e870*/  STL [R1+0x419c], R53 ;  /* 0x00419c3501007387 */ /* 0x000fe80000100800 */
[----:B------:R-:W-:Y:S02]  /*6e880*/  STL [R1+0x4198], R52 ;  /* 0x0041983401007387 */ /* 0x000fe40000100800 */
[C---:B------:R-:W-:Y:S11]  /*6e890*/  HMMA.1688.F32.TF32 R76, R72.reuse, R42, R76 ;  /* 0x0000002a484c723c */ /* 0x040ff6000008104c */
[----:B------:R-:W-:Y:S04]  /*6e8a0*/  @!UPT UIADD3 URZ, URZ, URZ, URZ ;  /* 0x0000003f3f3ff290 */ /* 0x000fe8000fffe03f */
[----:B------:R1:W-:Y:S01]  /*6e8b0*/  STL.64 [R1+0x1458], R186 ;  /* 0x001458ba01007387 */ /* 0x0003e20000100a00 */
[----:B------:R-:W-:Y:S02]  /*6e8c0*/  IMAD.MOV.U32 R56, RZ, RZ, R184 ;  /* 0x000000ffff387224 */ /* 0x000fe400078e00b8 */
[----:B------:R-:W-:Y:S02]  /*6e8d0*/  IMAD.MOV.U32 R57, RZ, RZ, R185 ;  /* 0x000000ffff397224 */ /* 0x000fe400078e00b9 */
[----:B-1----:R-:W-:Y:S11]  /*6e8e0*/  HMMA.1688.F32.TF32 R184, R72, R46, R232 ;  /* 0x0000002e48b8723c */ /* 0x002ff600000810e8 */
[----:B------:R-:W-:Y:S11]  /*6e8f0*/  @!UPT UIADD3 URZ, URZ, URZ, URZ ;  /* 0x0000003f3f3ff290 */ /* 0x000ff6000fffe03f */
[----:B------:R-:W-:Y:S01]  /*6e900*/  @!UPT UIADD3 URZ, URZ, URZ, URZ ;  /* 0x0000003f3f3ff290 */ /* 0x000fe2000fffe03f */
[----:B------:R-:W-:Y:S04]  /*6e910*/  STL.64 [R1+0x1448], R186 ;  /* 0x001448ba01007387 */ /* 0x000fe80000100a00 */
[----:B------:R-:W-:Y:S04]  /*6e920*/  STL.64 [R1+0x1420], R76 ;  /* 0x0014204c01007387 */ /* 0x000fe80000100a00 */
[----:B------:R-:W-:Y:S01]  /*6e930*/  STL.64 [R1+0x1428], R78 ;  /* 0x0014284e01007387 */ /* 0x000fe20000100a00 */
[----:B---3--:R-:W-:Y:S02]  /*6e940*/  IMAD.MOV.U32 R87, RZ, RZ, R60 ;  /* 0x000000ffff577224 */ /* 0x008fe400078e003c */
[----:B--2---:R-:W-:Y:S01]  /*6e950*/  IMAD.MOV.U32 R86, RZ, RZ, R61 ;  /* 0x000000ffff567224 */ /* 0x004fe200078e003d */
[C---:B----4-:R-:W-:Y:S11]  /*6e960*/  HMMA.1688.F32.TF32 R72, R28.reuse, R70, R244 ;  /* 0x000000461c48723c */ /* 0x050ff600000810f4 */
[----:B------:R-:W-:Y:S11]  /*6e970*/  @!UPT UIADD3 URZ, URZ, URZ, URZ ;  /* 0x0000003f3f3ff290 */ /* 0x000ff6000fffe03f */
[----:B------:R-:W-:Y:S01]  /*6e980*/  @!UPT UIADD3 URZ, URZ, URZ, URZ ;  /* 0x0000003f3f3ff290 */ /* 0x000fe2000fffe03f */
[----:B------:R-:W-:Y:S04]  /*6e990*/  STL.64 [R1+0x50], R72 ;  /* 0x0000504801007387 */ /* 0x000fe80000100a00 */
[----:B------:R1:W-:Y:S02]  /*6e9a0*/  STL.64 [R1+0x58], R74 ;  /* 0x0000584a01007387 */ /* 0x0003e40000100a00 */
[C---:B-1----:R-:W-:Y:S08]  /*6e9b0*/  HMMA.1688.F32.TF32 R72, R28.reuse, R66, R180 ;  /* 0x000000421c48723c */ /* 0x042ff000000810b4 */
[C---:B------:R-:W-:Y:S08]  /*6e9c0*/  HMMA.1688.F32.TF32 R176, R28.reuse, R62, R176 ;  /* 0x0000003e1cb0723c */ /* 0x040ff000000810b0 */
[C---:B------:R-:W-:Y:S07]  /*6e9d0*/  HMMA.1688.F32.TF32 R76, R28.reuse, R18, R172 ;  /* 0x000000121c4c723c */ /* 0x040fee00000810ac */
[----:B------:R-:W-:Y:S04]  /*6e9e0*/  STL.64 [R1+0x230], R72 ;  /* 0x0002304801007387 */ /* 0x000fe80000100a00 */
[----:B------:R1:W-:Y:S01]  /*6e9f0*/  STL.64 [R1+0x238], R74 ;  /* 0x0002384a01007387 */ /* 0x0003e20000100a00 */
[C---:B------:R-:W-:Y:S08]  /*6ea00*/  HMMA.1688.F32.TF32 R100, R28.reuse, R10, R100 ;  /* 0x0000000a1c64723c */ /* 0x040ff00000081064 */
[----:B------:R-:W-:Y:S01]  /*6ea10*/  HMMA.1688.F32.TF32 R80, R28, R158, R80 ;  /* 0x0000009e1c50723c */ /* 0x000fe20000081050 */
[----:B------:R-:W-:Y:S01]  /*6ea20*/  IMAD.MOV.U32 R60, RZ, RZ, R184 ;  /* 0x000000ffff3c7224 */ /* 0x000fe200078e00b8 */
[----:B------:R-:W-:Y:S01]  /*6ea30*/  LDS R244, [R49+0x43080] ;  /* 0x0430800031f47984 */ /* 0x000fe20000000800 */
[----:B------:R-:W-:-:S03]  /*6ea40*/  IMAD.MOV.U32 R61, RZ, RZ, R185 ;  /* 0x000000ffff3d7224 */ /* 0x000fc600078e00b9 */
[----:B------:R-:W-:Y:S02]  /*6ea50*/  LDS R246, [R49+0x43880] ;  /* 0x0438800031f67984 */ /* 0x000fe40000000800 */
[C---:B-1----:R-:W-:Y:S02]  /*6ea60*/  HMMA.1688.F32.TF32 R72, R28.reuse, R14, R168 ;  /* 0x0000000e1c48723c */ /* 0x042fe400000810a8 */
[----:B------:R-:W-:Y:S04]  /*6ea70*/  STL.64 [R1+0x220], R176 ;  /* 0x000220b001007387 */ /* 0x000fe80000100a00 */
[----:B------:R-:W-:Y:S04]  /*6ea80*/  STL.64 [R1+0x228], R178 ;  /* 0x000228b201007387 */ /* 0x000fe80000100a00 */
[----:B------:R-:W-:Y:S04]  /*6ea90*/  STL.64 [R1+0x210], R76 ;  /* 0x0002104c01007387 */ /* 0x000fe80000100a00 */
[----:B------:R1:W-:Y:S04]  /*6eaa0*/  STL.64 [R1+0x218], R78 ;  /* 0x0002184e01007387 */ /* 0x0003e80000100a00 */
[----:B------:R-:W-:Y:S04]  /*6eab0*/  LDS R245, [R48+0x43080] ;  /* 0x0430800030f57984 */ /* 0x000fe80000000800 */
[----:B------:R-:W2:Y:S01]  /*6eac0*/  LDS R247, [R48+0x43880] ;  /* 0x0438800030f77984 */ /* 0x000ea20000000800 */
[C---:B-1----:R-:W-:Y:S03]  /*6ead0*/  HMMA.1688.F32.TF32 R76, R28.reuse, R6, R92 ;  /* 0x000000061c4c723c */ /* 0x042fe6000008105c */
[----:B------:R-:W-:Y:S04]  /*6eae0*/  STL.64 [R1+0x200], R72 ;  /* 0x0002004801007387 */ /* 0x000fe80000100a00 */
[----:B------:R1:W-:Y:S02]  /*6eaf0*/  STL.64 [R1+0x208], R74 ;  /* 0x0002084a01007387 */ /* 0x0003e40000100a00 */
[C---:B-1----:R-:W-:Y:S02]  /*6eb00*/  HMMA.1688.F32.TF32 R72, R28.reuse, R38, R88 ;  /* 0x000000261c48723c */ /* 0x042fe40000081058 */
[----:B------:R-:W-:Y:S04]  /*6eb10*/  STL.64 [R1+0x1f0], R100 ;  /* 0x0001f06401007387 */ /* 0x000fe80000100a00 */
[----:B------:R-:W-:Y:S02]  /*6eb20*/  STL.64 [R1+0x1f8], R102 ;  /* 0x0001f86601007387 */ /* 0x000fe40000100a00 */
[C---:B------:R-:W-:Y:S06]  /*6eb30*/  HMMA.1688.F32.TF32 R88, R28.reuse, R34, R236 ;  /* 0x000000221c58723c */ /* 0x040fec00000810ec */
[----:B------:R-:W-:Y:S04]  /*6eb40*/  STL.64 [R1+0x1e0], R76 ;  /* 0x0001e04c01007387 */ /* 0x000fe80000100a00 */
[----:B------:R1:W-:Y:S05]  /*6eb50*/  STL.64 [R1+0x1e8], R78 ;  /* 0x0001e84e01007387 */ /* 0x0003ea0000100a00 */
[----:B------:R-:W-:Y:S01]  /*6eb60*/  STL.64 [R1+0x1d0], R72 ;  /* 0x0001d04801007387 */ /* 0x000fe20000100a00 */
[C---:B-1----:R-:W-:Y:S03]  /*6eb70*/  HMMA.1688.F32.TF32 R76, R28.reuse, R26, R96 ;  /* 0x0000001a1c4c723c */ /* 0x042fe60000081060 */
[----:B------:R1:W-:Y:S05]  /*6eb80*/  STL.64 [R1+0x1d8], R74 ;  /* 0x0001d84a01007387 */ /* 0x0003ea0000100a00 */
[C---:B-1----:R-:W-:Y:S01]  /*6eb90*/  HMMA.1688.F32.TF32 R72, R28.reuse, R22, R84 ;  /* 0x000000161c48723c */ /* 0x042fe20000081054 */
[----:B------:R-:W-:Y:S04]  /*6eba0*/  STL.64 [R1+0x1c0], R88 ;  /* 0x0001c05801007387 */ /* 0x000fe80000100a00 */
[----:B------:R-:W-:Y:S10]  /*6ebb0*/  STL.64 [R1+0x1c8], R90 ;  /* 0x0001c85a01007387 */ /* 0x000ff40000100a00 */
[----:B------:R-:W-:Y:S04]  /*6ebc0*/  STL.64 [R1+0x1b0], R76 ;  /* 0x0001b04c01007387 */ /* 0x000fe80000100a00 */
[----:B------:R1:W-:Y:S04]  /*6ebd0*/  STL.64 [R1+0x1b8], R78 ;  /* 0x0001b84e01007387 */ /* 0x0003e80000100a00 */
[----:B------:R-:W-:Y:S01]  /*6ebe0*/  STL.64 [R1+0x1a0], R72 ;  /* 0x0001a04801007387 */ /* 0x000fe20000100a00 */
[C---:B-1----:R-:W-:Y:S03]  /*6ebf0*/  HMMA.1688.F32.TF32 R76, R28.reuse, R154, R240 ;  /* 0x0000009a1c4c723c */ /* 0x042fe600000810f0 */
[----:B------:R1:W-:Y:S05]  /*6ec00*/  STL.64 [R1+0x1a8], R74 ;  /* 0x0001a84a01007387 */ /* 0x0003ea0000100a00 */
[C---:B-1----:R-:W-:Y:S01]  /*6ec10*/  HMMA.1688.F32.TF32 R72, R28.reuse, R166, R248 ;  /* 0x000000a61c48723c */ /* 0x042fe200000810f8 */
[----:B------:R1:W-:Y:S04]  /*6ec20*/  STL.64 [R1+0x190], R80 ;  /* 0x0001905001007387 */ /* 0x0003e80000100a00 */
[----:B------:R3:W-:Y:S04]  /*6ec30*/  STL.64 [R1+0x198], R82 ;  /* 0x0001985201007387 */ /* 0x0007e80000100a00 */
[----:B------:R-:W4:Y:S06]  /*6ec40*/  LDL.LU R240, [R1+0x1640] ;  /* 0x0016400001f07983 */ /* 0x000f2c0000300800 */
[----:B------:R-:W-:Y:S04]  /*6ec50*/  STL.64 [R1+0x180], R76 ;  /* 0x0001804c01007387 */ /* 0x000fe80000100a00 */
[----:B------:R1:W-:Y:S04]  /*6ec60*/  STL.64 [R1+0x188], R78 ;  /* 0x0001884e01007387 */ /* 0x0003e80000100a00 */
[----:B------:R-:W-:Y:S04]  /*6ec70*/  STL.64 [R1+0x170], R72 ;  /* 0x0001704801007387 */ /* 0x000fe80000100a00 */
[----:B------:R1:W-:Y:S04]  /*6ec80*/  STL.64 [R1+0x178], R74 ;  /* 0x0001784a01007387 */ /* 0x0003e80000100a00 */
        /* <DEDUP_REMOVED lines=91> */
[C---:B--2---:R-:W-:Y:S08]  /*6f240*/  HMMA.1688.F32.TF32 R176, R28.reuse, R110, R176 ;  /* 0x0000006e1cb0723c */ /* 0x044ff000000810b0 */
[C---:B----4-:R-:W-:Y:S08]  /*6f250*/  HMMA.1688.F32.TF32 R188, R28.reuse, R122, R188 ;  /* 0x0000007a1cbc723c */ /* 0x050ff000000810bc */
[C---:B------:R-:W-:Y:S08]  /*6f260*/  HMMA.1688.F32.TF32 R200, R28.reuse, R134, R200 ;  /* 0x000000861cc8723c */ /* 0x040ff000000810c8 */
[C---:B------:R-:W-:Y:S08]  /*6f270*/  HMMA.1688.F32.TF32 R76, R28.reuse, R150, R216 ;  /* 0x000000961c4c723c */ /* 0x040ff000000810d8 */
[C---:B------:R-:W-:Y:S08]  /*6f280*/  HMMA.1688.F32.TF32 R72, R28.reuse, R162, R220 ;  /* 0x000000a21c48723c */ /* 0x040ff000000810dc */
[C---:B------:R-:W-:Y:S11]  /*6f290*/  HMMA.1688.F32.TF32 R212, R28.reuse, R146, R212 ;  /* 0x000000921cd4723c */ /* 0x040ff600000810d4 */
[----:B------:R-:W-:Y:S04]  /*6f2a0*/  @!UPT UIADD3 URZ, URZ, URZ, URZ ;  /* 0x0000003f3f3ff290 */ /* 0x000fe8000fffe03f */
[----:B------:R-:W-:Y:S04]  /*6f2b0*/  STL.64 [R1+0x160], R72 ;  /* 0x0001604801007387 */ /* 0x000fe80000100a00 */
[----:B------:R1:W-:Y:S04]  /*6f2c0*/  STL.64 [R1+0x168], R74 ;  /* 0x0001684a01007387 */ /* 0x0003e80000100a00 */
[----:B------:R-:W-:Y:S01]  /*6f2d0*/  STL.64 [R1+0x150], R76 ;  /* 0x0001504c01007387 */ /* 0x000fe20000100a00 */
[C---:B-1----:R-:W-:Y:S03]  /*6f2e0*/  HMMA.1688.F32.TF32 R72, R28.reuse, R142, R208 ;  /* 0x0000008e1c48723c */ /* 0x042fe600000810d0 */
[----:B------:R1:W-:Y:S05]  /*6f2f0*/  STL.64 [R1+0x158], R78 ;  /* 0x0001584e01007387 */ /* 0x0003ea0000100a00 */
[C---:B-1----:R-:W-:Y:S01]  /*6f300*/  HMMA.1688.F32.TF32 R76, R28.reuse, R138, R204 ;  /* 0x0000008a1c4c723c */ /* 0x042fe200000810cc */
[----:B------:R-:W-:Y:S04]  /*6f310*/  STL.64 [R1+0x140], R212 ;  /* 0x000140d401007387 */ /* 0x000fe80000100a00 */
[----:B------:R-:W-:Y:S10]  /*6f320*/  STL.64 [R1+0x148], R214 ;  /* 0x000148d601007387 */ /* 0x000ff40000100a00 */
[----:B------:R-:W-:Y:S04]  /*6f330*/  STL.64 [R1+0x130], R72 ;  /* 0x0001304801007387 */ /* 0x000fe80000100a00 */
[----:B------:R1:W-:Y:S02]  /*6f340*/  STL.64 [R1+0x138], R74 ;  /* 0x0001384a01007387 */ /* 0x0003e40000100a00 */
[C---:B-1----:R-:W-:Y:S02]  /*6f350*/  HMMA.1688.F32.TF32 R72, R28.reuse, R130, R196 ;  /* 0x000000821c48723c */ /* 0x042fe400000810c4 */
[----:B------:R-:W-:Y:S04]  /*6f360*/  STL.64 [R1+0x120], R76 ;  /* 0x0001204c01007387 */ /* 0x000fe80000100a00 */
[----:B------:R1:W-:Y:S02]  /*6f370*/  STL.64 [R1+0x128], R78 ;  /* 0x0001284e01007387 */ /* 0x0003e40000100a00 */
[C---:B-1----:R-:W-:Y:S02]  /*6f380*/  HMMA.1688.F32.TF32 R76, R28.reuse, R126, R192 ;  /* 0x0000007e1c4c723c */ /* 0x042fe400000810c0 */
[----:B------:R-:W-:Y:S04]  /*6f390*/  STL.64 [R1+0x110], R200 ;  /* 0x000110c801007387 */ /* 0x000fe80000100a00 */
[----:B------:R-:W-:Y:S09]  /*6f3a0*/  STL.64 [R1+0x118], R202 ;  /* 0x000118ca01007387 */ /* 0x000ff20000100a00 */
        /* <DEDUP_REMOVED lines=15> */
[----:B------:R-:W-:Y:S02]  /*6f4a0*/  STL.64 [R1+0xb8], R178 ;  /* 0x0000b8b201007387 */ /* 0x000fe40000100a00 */
[C---:B------:R-:W-:Y:S07]  /*6f4b0*/  HMMA.1688.F32.TF32 R100, R28.reuse, R54, R100 ;  /* 0x000000361c64723c */ /* 0x040fee0000081064 */
[----:B------:R-:W-:Y:S04]  /*6f4c0*/  STL.64 [R1+0xa0], R72 ;  /* 0x0000a04801007387 */ /* 0x000fe80000100a00 */
[----:B------:R1:W-:Y:S02]  /*6f4d0*/  STL.64 [R1+0xa8], R74 ;  /* 0x0000a84a01007387 */ /* 0x0003e40000100a00 */
[C---:B-1----:R-:W-:Y:S02]  /*6f4e0*/  HMMA.1688.F32.TF32 R72, R28.reuse, R50, R92 ;  /* 0x000000321c48723c */ /* 0x042fe4000008105c */
[----:B------:R-:W-:Y:S04]  /*6f4f0*/  STL.64 [R1+0x90], R76 ;  /* 0x0000904c01007387 */ /* 0x000fe80000100a00 */
[----:B------:R1:W-:Y:S02]  /*6f500*/  STL.64 [R1+0x98], R78 ;  /* 0x0000984e01007387 */ /* 0x0003e40000100a00 */
[C---:B-1----:R-:W-:Y:S08]  /*6f510*/  HMMA.1688.F32.TF32 R76, R28.reuse, R46, R88 ;  /* 0x0000002e1c4c723c */ /* 0x042ff00000081058 */
[----:B------:R-:W-:Y:S01]  /*6f520*/  HMMA.1688.F32.TF32 R28, R28, R42, R236 ;  /* 0x0000002a1c1c723c */ /* 0x000fe200000810ec */
[----:B------:R-:W-:Y:S04]  /*6f530*/  STL.64 [R1+0x80], R100 ;  /* 0x0000806401007387 */ /* 0x000fe80000100a00 */
[----:B------:R-:W-:Y:S04]  /*6f540*/  STL.64 [R1+0x88], R102 ;  /* 0x0000886601007387 */ /* 0x000fe80000100a00 */
[----:B------:R-:W-:Y:S04]  /*6f550*/  STL.64 [R1+0x70], R72 ;  /* 0x0000704801007387 */ /* 0x000fe80000100a00 */
[----:B------:R1:W-:Y:S04]  /*6f560*/  STL.64 [R1+0x78], R74 ;  /* 0x0000784a01007387 */ /* 0x0003e80000100a00 */
[----:B------:R-:W-:Y:S01]  /*6f570*/  STL.64 [R1+0x60], R76 ;  /* 0x0000604c01007387 */ /* 0x000fe20000100a00 */
[C---:B-1----:R-:W-:Y:S03]  /*6f580*/  HMMA.1688.F32.TF32 R72, R244.reuse, R70, R96 ;  /* 0x00000046f448723c */ /* 0x042fe60000081060 */
[----:B------:R-:W-:Y:S04]  /*6f590*/  STL.64 [R1+0x68], R78 ;  /* 0x0000684e01007387 */ /* 0x000fe80000100a00 */
[----:B------:R-:W-:Y:S04]  /*6f5a0*/  STL.64 [R1+0x40], R28 ;  /* 0x0000401c01007387 */ /* 0x000fe80000100a00 */
[----:B------:R3:W-:Y:S04]  /*6f5b0*/  STL.64 [R1+0x48], R30 ;  /* 0x0000481e01007387 */ /* 0x0007e80000100a00 */
[----:B------:R-:W-:Y:S04]  /*6f5c0*/  LDS R96, [R49+0x43100] ;  /* 0x0431000031607984 */ /* 0x000fe80000000800 */
[----:B------:R-:W-:Y:S01]  /*6f5d0*/  LDS R98, [R49+0x43900] ;  /* 0x0439000031627984 */ /* 0x000fe20000000800 */
[----:B---3--:R-:W-:Y:S03]  /*6f5e0*/  HMMA.1688.F32.TF32 R28, R244, R66, R84 ;  /* 0x00000042f41c723c */ /* 0x008fe60000081054 */
[----:B------:R-:W-:Y:S01]  /*6f5f0*/  LDS R97, [R48+0x43100] ;  /* 0x0431000030617984 */ /* 0x000fe20000000800 */
[----:B------:R-:W-:-:S02]  /*6f600*/  IMAD.MOV.U32 R40, RZ, RZ, R75 ;  /* 0x000000ffff287224 */ /* 0x000fc400078e004b */
[----:B------:R-:W-:Y:S01]  /*6f610*/  IMAD.MOV.U32 R41, RZ, RZ, R74 ;  /* 0x000000ffff297224 */ /* 0x000fe200078e004a */
[----:B------:R1:W-:Y:S01]  /*6f620*/  STL.64 [R1+0x30], R72 ;  /* 0x0000304801007387 */ /* 0x0003e20000100a00 */
[C---:B------:R-:W-:Y:S03]  /*6f630*/  HMMA.1688.F32.TF32 R76, R244.reuse, R62, R80 ;  /* 0x0000003ef44c723c */ /* 0x040fe60000081050 */
[----:B------:R-:W-:Y:S04]  /*6f640*/  STL [R1+0x433c], R40 ;  /* 0x00433c2801007387 */ /* 0x000fe80000100800 */
[----:B------:R-:W-:Y:S01]  /*6f650*/  STL [R1+0x4338], R41 ;  /* 0x0043382901007387 */ /* 0x000fe20000100800 */
[C---:B-1----:R-:W-:Y:S03]  /*6f660*/  HMMA.1688.F32.TF32 R72, R244.reuse, R18, R240 ;  /* 0x00000012f448723c */ /* 0x042fe600000810f0 */
[----:B------:R-:W1:Y:S04]  /*6f670*/  LDS R99, [R48+0x43900] ;  /* 0x0439000030637984 */ /* 0x000e680000000800 */
[----:B------:R-:W-:Y:S04]  /*6f680*/  STL.64 [R1+0x2b0], R28 ;  /* 0x0002b01c01007387 */ /* 0x000fe80000100a00 */
[----:B------:R2:W-:Y:S02]  /*6f690*/  STL.64 [R1+0x2b8], R30 ;  /* 0x0002b81e01007387 */ /* 0x0005e40000100a00 */
[C---:B--2---:R-:W-:Y:S02]  /*6f6a0*/  HMMA.1688.F32.TF32 R28, R244.reuse, R14, R248 ;  /* 0x0000000ef41c723c */ /* 0x044fe400000810f8 */
[----:B------:R-:W-:Y:S04]  /*6f6b0*/  STL.64 [R1+0x2a0], R76 ;  /* 0x0002a04c01007387 */ /* 0x000fe80000100a00 */
[----:B------:R-:W-:Y:S04]  /*6f6c0*/  STL.64 [R1+0x2a8], R78 ;  /* 0x0002a84e01007387 */ /* 0x000fe80000100a00 */
[----:B------:R-:W2:Y:S04]  /*6f6d0*/  LDL.LU R92, [R1+0x690] ;  /* 0x00069000015c7983 */ /* 0x000ea80000300800 */
[----:B------:R-:W-:Y:S04]  /*6f6e0*/  STL.64 [R1+0x290], R72 ;  /* 0x0002904801007387 */ /* 0x000fe80000100a00 */
[----:B------:R-:W-:Y:S05]  /*6f6f0*/  STL.64 [R1+0x298], R74 ;  /* 0x0002984a01007387 */ /* 0x000fea0000100a00 */
[----:B------:R-:W-:Y:S04]  /*6f700*/  STL.64 [R1+0x280], R28 ;  /* 0x0002801c01007387 */ /* 0x000fe80000100a00 */
[----:B------:R3:W-:Y:S04]  /*6f710*/  STL.64 [R1+0x288], R30 ;  /* 0x0002881e01007387 */ /* 0x0007e80000100a00 */
[----:B------:R-:W2:Y:S04]  /*6f720*/  LDL.LU R93, [R1+0x694] ;  /* 0x00069400015d7983 */ /* 0x000ea80000300800 */
[----:B------:R-:W2:Y:S04]  /*6f730*/  LDL.LU R94, [R1+0x698] ;  /* 0x00069800015e7983 */ /* 0x000ea80000300800 */
        /* <DEDUP_REMOVED lines=59> */
[C---:B---3--:R-:W-:Y:S08]  /*6faf0*/  HMMA.1688.F32.TF32 R28, R244.reuse, R10, R192 ;  /* 0x0000000af41c723c */ /* 0x048ff000000810c0 */
[C---:B------:R-:W-:Y:S08]  /*6fb00*/  HMMA.1688.F32.TF32 R76, R244.reuse, R6, R188 ;  /* 0x00000006f44c723c */ /* 0x040ff000000810bc */
[C---:B------:R-:W-:Y:S07]  /*6fb10*/  HMMA.1688.F32.TF32 R72, R244.reuse, R38, R184 ;  /* 0x00000026f448723c */ /* 0x040fee00000810b8 */
[----:B------:R-:W-:Y:S04]  /*6fb20*/  STL.64 [R1+0x270], R28 ;  /* 0x0002701c01007387 */ /* 0x000fe80000100a00 */
[----:B------:R2:W-:Y:S02]  /*6fb30*/  STL.64 [R1+0x278], R30 ;  /* 0x0002781e01007387 */ /* 0x0005e40000100a00 */
[C---:B--2---:R-:W-:Y:S02]  /*6fb40*/  HMMA.1688.F32.TF32 R28, R244.reuse, R34, R180 ;  /* 0x00000022f41c723c */ /* 0x044fe400000810b4 */
[----:B------:R-:W-:Y:S04]  /*6fb50*/  STL.64 [R1+0x260], R76 ;  /* 0x0002604c01007387 */ /* 0x000fe80000100a00 */
[----:B------:R2:W-:Y:S04]  /*6fb60*/  STL.64 [R1+0x268], R78 ;  /* 0x0002684e01007387 */ /* 0x0005e80000100a00 */
[----:B------:R-:W-:Y:S04]  /*6fb70*/  STL.64 [R1+0x250], R72 ;  /* 0x0002504801007387 */ /* 0x000fe80000100a00 */
[----:B------:R3:W-:Y:S01]  /*6fb80*/  STL.64 [R1+0x258], R74 ;  /* 0x0002584a01007387 */ /* 0x0007e20000100a00 */
[C---:B--2---:R-:W-:Y:S08]  /*6fb90*/  HMMA.1688.F32.TF32 R76, R244.reuse, R26, R176 ;  /* 0x0000001af44c723c */ /* 0x044ff000000810b0 */
[----:B------:R-:W-:Y:S01]  /*6fba0*/  STL.64 [R1+0x240], R28 ;  /* 0x0002401c01007387 */ /* 0x000fe20000100a00 */
[C---:B---3--:R-:W-:Y:S03]  /*6fbb0*/  HMMA.1688.F32.TF32 R72, R244.reuse, R22, R172 ;  /* 0x00000016f448723c */ /* 0x048fe600000810ac */
[----:B------:R2:W-:Y:S05]  /*6fbc0*/  STL.64 [R1+0x248], R30 ;  /* 0x0002481e01007387 */ /* 0x0005ea0000100a00 */
[C---:B------:R-:W-:Y:S08]  /*6fbd0*/  HMMA.1688.F32.TF32 R240, R244.reuse, R166, R240 ;  /* 0x000000a6f4f0723c */ /* 0x040ff000000810f0 */
[C---:B--2---:R-:W-:Y:S08]  /*6fbe0*/  HMMA.1688.F32.TF32 R28, R244.reuse, R158, R168 ;  /* 0x0000009ef41c723c */ /* 0x044ff000000810a8 */
[C---:B------:R-:W-:Y:S08]  /*6fbf0*/  HMMA.1688.F32.TF32 R236, R244.reuse, R162, R236 ;  /* 0x000000a2f4ec723c */ /* 0x040ff000000810ec */
[C---:B------:R-:W-:Y:S08]  /*6fc00*/  HMMA.1688.F32.TF32 R232, R244.reuse, R150, R100 ;  /* 0x00000096f4e8723c */ /* 0x040ff00000081064 */
[C---:B------:R-:W-:Y:S01]  /*6fc10*/  HMMA.1688.F32.TF32 R224, R244.reuse, R142, R88 ;  /* 0x0000008ef4e0723c */ /* 0x040fe20000081058 */
[----:B------:R-:W-:Y:S07]  /*6fc20*/  STL.64 [R1+0x20], R76 ;  /* 0x0000204c01007387 */ /* 0x000fee0000100a00 */
[C---:B------:R-:W-:Y:S01]  /*6fc30*/  HMMA.1688.F32.TF32 R220, R244.reuse, R138, R84 ;  /* 0x0000008af4dc723c */ /* 0x040fe20000081054 */
[----:B------:R-:W-:Y:S04]  /*6fc40*/  STL.64 [R1+0x28], R78 ;  /* 0x0000284e01007387 */ /* 0x000fe80000100a00 */
[----:B------:R-:W-:Y:S04]  /*6fc50*/  STL.64 [R1+0x10], R72 ;  /* 0x0000104801007387 */ /* 0x000fe80000100a00 */
[----:B------:R2:W-:Y:S04]  /*6fc60*/  STL.64 [R1+0x18], R74 ;  /* 0x0000184a01007387 */ /* 0x0005e80000100a00 */
[----:B------:R3:W-:Y:S04]  /*6fc70*/  STL.64 [R1], R28 ;  /* 0x0000001c01007387 */ /* 0x0007e80000100a00 */
        /* <DEDUP_REMOVED lines=12> */
[----:B------:R-:W-:Y:S04]  /*6fd40*/  STL.64 [R1+0x4240], R222 ;  /* 0x004240de01007387 */ /* 0x000fe80000100a00 */
        /* <DEDUP_REMOVED lines=47> */
[----:B------:R-:W-:Y:S01]  /*70040*/  STL.64 [R1+0x4248], R216 ;  /* 0x004248d801007387 */ /* 0x000fe20000100a00 */
[----:B------:R-:W-:-:S02]  /*70050*/  IMAD.MOV.U32 R40, RZ, RZ, R30 ;  /* 0x000000ffff287224 */ /* 0x000fc400078e001e */
[----:B------:R-:W-:Y:S01]  /*70060*/  IMAD.MOV.U32 R41, RZ, RZ, R31 ;  /* 0x000000ffff297224 */ /* 0x000fe200078e001f */
[C---:B--2---:R-:W-:Y:S08]  /*70070*/  HMMA.1688.F32.TF32 R72, R244.reuse, R50, R100 ;  /* 0x00000032f448723c */ /* 0x044ff00000081064 */
[C---:B---3--:R-:W-:Y:S08]  /*70080*/  HMMA.1688.F32.TF32 R88, R244.reuse, R110, R88 ;  /* 0x0000006ef458723c */ /* 0x048ff00000081058 */
[C---:B----4-:R-:W-:Y:S08]  /*70090*/  HMMA.1688.F32.TF32 R208, R244.reuse, R126, R184 ;  /* 0x0000007ef4d0723c */ /* 0x050ff000000810b8 */
        /* <DEDUP_REMOVED lines=83> */
[----:B------:R1:W-:Y:S01]  /*705d0*/  STL.64 [R1+0x4300], R28 ;  /* 0x0043001c01007387 */ /* 0x0003e20000100a00 */
[----:B------:R-:W-:Y:S01]  /*705e0*/  MOV R170, R65 ;  /* 0x0000004100aa7202 */ /* 0x000fe20000000f00 */
[----:B------:R-:W-:Y:S01]  /*705f0*/  IMAD.MOV.U32 R171, RZ, RZ, R64 ;  /* 0x000000ffffab7224 */ /* 0x000fe200078e0040 */
[----:B-1----:R-:W-:Y:S01]  /*70600*/  HMMA.1688.F32.TF32 R28, R96, R70, R92 ;  /* 0x00000046601c723c */ /* 0x002fe2000008105c */
[----:B------:R-:W-:Y:S04]  /*70610*/  LDS R92, [R49+0x43180] ;  /* 0x04318000315c7984 */ /* 0x000fe80000000800 */
[----:B------:R-:W-:Y:S04]  /*70620*/  LDS R94, [R49+0x43980] ;  /* 0x04398000315e7984 */ /* 0x000fe80000000800 */
[----:B------:R-:W-:Y:S04]  /*70630*/  LDS R93, [R48+0x43180] ;  /* 0x04318000305d7984 */ /* 0x000fe80000000800 */
[----:B------:R-:W1:Y:S01]  /*70640*/  LDS R95, [R48+0x43980] ;  /* 0x04398000305f7984 */ /* 0x000e620000000800 */
[----:B--2---:R-:W-:Y:S10]  /*70650*/  HMMA.1688.F32.TF32 R244, R244, R42, R228 ;  /* 0x0000002af4f4723c */ /* 0x004ff400000810e4 */
[----:B------:R-:W-:-:S02]  /*70660*/  IMAD.MOV.U32 R64, RZ, RZ, R28 ;  /* 0x000000ffff407224 */ /* 0x000fc400078e001c */
[----:B------:R-:W-:-:S11]  /*70670*/  IMAD.MOV.U32 R65, RZ, RZ, R29 ;  /* 0x000000ffff417224 */ /* 0x000fd600078e001d */
[----:B------:R-:W-:Y:S04]  /*70680*/  STL.64 [R1+0x4318], R246 ;  /* 0x004318f601007387 */ /* 0x000fe80000100a00 */
[----:B------:R-:W-:Y:S04]  /*70690*/  STL.64 [R1+0x4310], R244 ;  /* 0x004310f401007387 */ /* 0x000fe80000100a00 */
[----:B------:R2:W-:Y:S01]  /*706a0*/  STL.64 [R1+0x2c8], R30 ;  /* 0x0002c81e01007387 */ /* 0x0005e20000100a00 */
[C---:B---3--:R-:W-:Y:S08]  /*706b0*/  HMMA.1688.F32.TF32 R72, R96.reuse, R62, R236 ;  /* 0x0000003e6048723c */ /* 0x048ff000000810ec */
[C---:B--2---:R-:W-:Y:S08]  /*706c0*/  HMMA.1688.F32.TF32 R28, R96.reuse, R18, R240 ;  /* 0x00000012601c723c */ /* 0x044ff000000810f0 */
[----:B----4-:R-:W-:Y:S01]  /*706d0*/  HMMA.1688.F32.TF32 R76, R96, R66, R232 ;  /* 0x00000042604c723c */ /* 0x010fe200000810e8 */
[----:B------:R2:W-:Y:S04]  /*706e0*/  STL [R1+0x41a4], R65 ;  /* 0x0041a44101007387 */ /* 0x0005e80000100800 */
[----:B------:R3:W-:Y:S11]  /*706f0*/  STL [R1+0x41a0], R64 ;  /* 0x0041a04001007387 */ /* 0x0007f60000100800 */
[----:B--2---:R-:W-:-:S02]  /*70700*/  IMAD.MOV.U32 R65, RZ, RZ, R30 ;  /* 0x000000ffff417224 */ /* 0x004fc400078e001e */
[----:B---3--:R-:W-:-:S05]  /*70710*/  IMAD.MOV.U32 R64, RZ, RZ, R31 ;  /* 0x000000ffff407224 */ /* 0x008fca00078e001f */
[----:B------:R-:W-:Y:S04]  /*70720*/  STL.64 [R1+0x2d0], R76 ;  /* 0x0002d04c01007387 */ /* 0x000fe80000100a00 */
[----:B------:R-:W-:Y:S04]  /*70730*/  STL.64 [R1+0x2d8], R78 ;  /* 0x0002d84e01007387 */ /* 0x000fe80000100a00 */
[----:B------:R-:W-:Y:S04]  /*70740*/  STL.64 [R1+0x2e0], R72 ;  /* 0x0002e04801007387 */ /* 0x000fe80000100a00 */
[----:B------:R2:W-:Y:S04]  /*70750*/  STL.64 [R1+0x2e8], R74 ;  /* 0x0002e84a01007387 */ /* 0x0005e80000100a00 */
[----:B------:R3:W-:Y:S01]  /*70760*/  STL.64 [R1+0x2f0], R28 ;  /* 0x0002f01c01007387 */ /* 0x0007e20000100a00 */
[C---:B--2---:R-:W-:Y:S08]  /*70770*/  HMMA.1688.F32.TF32 R72, R96.reuse, R14, R248 ;  /* 0x0000000e6048723c */ /* 0x044ff000000810f8 */
[----:B---3--:R-:W-:Y:S01]  /*70780*/  HMMA.1688.F32.TF32 R28, R96, R10, R192 ;  /* 0x0000000a601c723c */ /* 0x008fe200000810c0 */
[----:B------:R2:W-:Y:S04]  /*70790*/  STL [R1+0x41ac], R64 ;  /* 0x0041ac4001007387 */ /* 0x0005e80000100800 */
[----:B------:R3:W-:Y:S10]  /*707a0*/  STL [R1+0x41a8], R65 ;  /* 0x0041a84101007387 */ /* 0x0007f40000100800 */
[----:B------:R-:W-:Y:S04]  /*707b0*/  STL.64 [R1+0x300], R72 ;  /* 0x0003004801007387 */ /* 0x000fe80000100a00 */
[----:B------:R-:W-:Y:S04]  /*707c0*/  STL.64 [R1+0x308], R74 ;  /* 0x0003084a01007387 */ /* 0x000fe80000100a00 */
[----:B------:R4:W-:Y:S01]  /*707d0*/  STL.64 [R1+0x310], R28 ;  /* 0x0003101c01007387 */ /* 0x0009e20000100a00 */
[----:B--2---:R-:W-:-:S02]  /*707e0*/  IMAD.MOV.U32 R64, RZ, RZ, R30 ;  /* 0x000000ffff407224 */ /* 0x004fc400078e001e */
[----:B---3--:R-:W-:Y:S02]  /*707f0*/  IMAD.MOV.U32 R65, RZ, RZ, R31 ;  /* 0x000000ffff417224 */ /* 0x008fe400078e001f */
[C---:B----4-:R-:W-:Y:S08]  /*70800*/  HMMA.1688.F32.TF32 R28, R96.reuse, R6, R188 ;  /* 0x00000006601c723c */ /* 0x050ff000000810bc */
        /* <DEDUP_REMOVED lines=13> */
[----:B--2---:R-:W-:Y:S06]  /*708e0*/  HMMA.1688.F32.TF32 R28, R96, R154, R100 ;  /* 0x0000009a601c723c */ /* 0x004fec0000081064 */
[----:B------:R-:W-:Y:S04]  /*708f0*/  STL.64 [R1+0x5b0], R76 ;  /* 0x0005b04c01007387 */ /* 0x000fe80000100a00 */
[----:B------:R2:W-:Y:S04]  /*70900*/  STL.64 [R1+0x5b8], R78 ;  /* 0x0005b84e01007387 */ /* 0x0005e80000100a00 */
[----:B------:R-:W3:Y:S04]  /*70910*/  LDL.LU R180, [R1+0x9a0] ;  /* 0x0009a00001b47983 */ /* 0x000ee80000300800 */
[----:B------:R-:W-:Y:S04]  /*70920*/  STL.64 [R1+0x5c0], R72 ;  /* 0x0005c04801007387 */ /* 0x000fe80000100a00 */
[----:B------:R-:W-:Y:S04]  /*70930*/  STL.64 [R1+0x5c8], R74 ;  /* 0x0005c84a01007387 */ /* 0x000fe80000100a00 */
[----:B------:R-:W-:Y:S04]  /*70940*/  STL.64 [R1+0x5d0], R28 ;  /* 0x0005d01c01007387 */ /* 0x000fe80000100a00 */
[----:B------:R4:W-:Y:S04]  /*70950*/  STL.64 [R1+0x5d8], R30 ;  /* 0x0005d81e01007387 */ /* 0x0009e80000100a00 */
        /* <DEDUP_REMOVED lines=72> */
[----:B------:R-:W-:-:S02]  /*70de0*/  MOV R179, R69 ;  /* 0x0000004500b37202 */ /* 0x000fc40000000f00 */
[----:B------:R-:W3:Y:S04]  /*70df0*/  LDL.LU R176, [R1+0x990] ;  /* 0x0009900001b07983 */ /* 0x000ee80000300800 */
[----:B------:R-:W3:Y:S04]  /*70e00*/  LDL.LU R177, [R1+0x994] ;  /* 0x0009940001b17983 */ /* 0x000ee80000300800 */
[----:B------:R-:W3:Y:S04]  /*70e10*/  LDL.LU R68, [R1+0x4388] ;  /* 0x0043880001447983 */ /* 0x000ee80000300800 */
[----:B------:R-:W3:Y:S04]  /*70e20*/  LDL.LU R69, [R1+0x4384] ;  /* 0x0043840001457983 */ /* 0x000ee80000300800 */
        /* <DEDUP_REMOVED lines=12> */
[C---:B---3--:R-:W-:Y:S11]  /*70ef0*/  HMMA.1688.F32.TF32 R72, R96.reuse, R150, R200 ;  /* 0x000000966048723c */ /* 0x048ff600000810c8 */
[----:B------:R-:W-:Y:S04]  /*70f00*/  @!UPT UIADD3 URZ, URZ, URZ, URZ ;  /* 0x0000003f3f3ff290 */ /* 0x000fe8000fffe03f */
        /* <DEDUP_REMOVED lines=8> */
[C---:B---3--:R-:W-:Y:S01]  /*70f90*/  HMMA.1688.F32.TF32 R72, R96.reuse, R138, R212 ;  /* 0x0000008a6048723c */ /* 0x048fe200000810d4 */
[----:B------:R-:W-:Y:S04]  /*70fa0*/  STL.64 [R1+0x620], R28 ;  /* 0x0006201c01007387 */ /* 0x000fe80000100a00 */
[----:B------:R2:W-:Y:S03]  /*70fb0*/  STL.64 [R1+0x628], R30 ;  /* 0x0006281e01007387 */ /* 0x0005e60000100a00 */
[C---:B--2---:R-:W-:Y:S07]  /*70fc0*/  HMMA.1688.F32.TF32 R28, R96.reuse, R134, R216 ;  /* 0x00000086601c723c */ /* 0x044fee00000810d8 */
        /* <DEDUP_REMOVED lines=26> */
[----:B--2---:R-:W-:Y:S07]  /*71170*/  HMMA.1688.F32.TF32 R28, R96, R54, R188 ;  /* 0x00000036601c723c */ /* 0x004fee00000810bc */
[----:B------:R-:W-:Y:S04]  /*71180*/  STL.64 [R1+0x6d0], R76 ;  /* 0x0006d04c01007387 */ /* 0x000fe80000100a00 */
[----:B------:R2:W-:Y:S01]  /*71190*/  STL.64 [R1+0x6d8], R78 ;  /* 0x0006d84e01007387 */ /* 0x0005e20000100a00 */
[----:B------:R-:W-:-:S03]  /*711a0*/  IMAD.MOV.U32 R102, RZ, RZ, R69 ;  /* 0x000000ffff667224 */ /* 0x000fc600078e0045 */
[----:B------:R-:W-:Y:S01]  /*711b0*/  STL.64 [R1+0x800], R72 ;  /* 0x0008004801007387 */ /* 0x000fe20000100a00 */
[----:B------:R-:W-:-:S03]  /*711c0*/  IMAD.MOV.U32 R103, RZ, RZ, R68 ;  /* 0x000000ffff677224 */ /* 0x000fc600078e0044 */
[----:B------:R3:W-:Y:S01]  /*711d0*/  STL.64 [R1+0x808], R74 ;  /* 0x0008084a01007387 */ /* 0x0007e20000100a00 */
[C---:B--2---:R-:W-:Y:S08]  /*711e0*/  HMMA.1688.F32.TF32 R76, R96.reuse, R50, R184 ;  /* 0x00000032604c723c */ /* 0x044ff000000810b8 */
[----:B---3--:R-:W-:Y:S01]  /*711f0*/  HMMA.1688.F32.TF32 R72, R96, R46, R180 ;  /* 0x0000002e6048723c */ /* 0x008fe200000810b4 */
[----:B------:R-:W-:Y:S07]  /*71200*/  STL.64 [R1+0x820], R28 ;  /* 0x0008201c01007387 */ /* 0x000fee0000100a00 */
[----:B-1----:R-:W-:Y:S01]  /*71210*/  HMMA.1688.F32.TF32 R68, R92, R70, R172 ;  /* 0x000000465c44723c */ /* 0x002fe200000810ac */
[----:B------:R1:W-:Y:S07]  /*71220*/  STL.64 [R1+0x828], R30 ;  /* 0x0008281e01007387 */ /* 0x0003ee0000100a00 */
[----:B-1----:R-:W-:Y:S01]  /*71230*/  HMMA.1688.F32.TF32 R28, R96, R42, R176 ;  /* 0x0000002a601c723c */ /* 0x002fe200000810b0 */
[----:B------:R-:W-:Y:S04]  /*71240*/  STL.64 [R1+0x840], R76 ;  /* 0x0008404c01007387 */ /* 0x000fe80000100a00 */
[----:B------:R-:W-:Y:S04]  /*71250*/  STL.64 [R1+0x848], R78 ;  /* 0x0008484e01007387 */ /* 0x000fe80000100a00 */
[----:B------:R-:W-:Y:S04]  /*71260*/  STL.64 [R1+0x870], R72 ;  /* 0x0008704801007387 */ /* 0x000fe80000100a00 */
[----:B------:R-:W-:Y:S04]  /*71270*/  STL.64 [R1+0x878], R74 ;  /* 0x0008784a01007387 */ /* 0x000fe80000100a00 */
[----:B------:R-:W-:Y:S04]  /*71280*/  STL [R1+0x4130], R68 ;  /* 0x0041304401007387 */ /* 0x000fe80000100800 */
[----:B------:R-:W-:Y:S04]  /*71290*/  STL [R1+0x412c], R69 ;  /* 0x00412c4501007387 */ /* 0x000fe80000100800 */
[----:B------:R-:W-:Y:S01]  /*712a0*/  STL [R1+0x4128], R70 ;  /* 0x0041284601007387 */ /* 0x000fe20000100800 */
[----:B------:R-:W-:-:S03]  /*712b0*/  IMAD.MOV.U32 R53, RZ, RZ, R28 ;  /* 0x000000ffff357224 */ /* 0x000fc600078e001c */
[----:B------:R1:W-:Y:S01]  /*712c0*/  STL [R1+0x4124], R71 ;  /* 0x0041244701007387 */ /* 0x0003e20000100800 */
[----:B------:R-:W-:Y:S02]  /*712d0*/  IMAD.MOV.U32 R52, RZ, RZ, R29 ;  /* 0x000000ffff347224 */ /* 0x000fe400078e001d */
[----:B------:R-:W-:Y:S02]  /*712e0*/  IMAD.MOV.U32 R45, RZ, RZ, R30 ;  /* 0x000000ffff2d7224 */ /* 0x000fe400078e001e */
[----:B------:R-:W-:Y:S02]  /*712f0*/  IMAD.MOV.U32 R44, RZ, RZ, R31 ;  /* 0x000000ffff2c7224 */ /* 0x000fe400078e001f */
[C---:B------:R-:W-:Y:S08]  /*71300*/  HMMA.1688.F32.TF32 R28, R92.reuse, R62, R100 ;  /* 0x0000003e5c1c723c */ /* 0x040ff00000081064 */
[C---:B-1----:R-:W-:Y:S01]  /*71310*/  HMMA.1688.F32.TF32 R68, R92.reuse, R66, R168 ;  /* 0x000000425c44723c */ /* 0x042fe200000810a8 */
[----:B------:R-:W-:Y:S11]  /*71320*/  STL.64 [R1+0x4320], R64 ;  /* 0x0043204001007387 */ /* 0x000ff60000100a00 */
[----:B------:R-:W-:Y:S11]  /*71330*/  @!UPT UIADD3 URZ, URZ, URZ, URZ ;  /* 0x0000003f3f3ff290 */ /* 0x000ff6000fffe03f */
[----:B------:R-:W-:Y:S04]  /*71340*/  STL.64 [R1+0x1060], R68 ;  /* 0x0010604401007387 */ /* 0x000fe80000100a00 */
[----:B------:R-:W-:Y:S04]  /*71350*/  STL.64 [R1+0x1068], R70 ;  /* 0x0010684601007387 */ /* 0x000fe80000100a00 */
[----:B------:R-:W2:Y:S04]  /*71360*/  LDL.LU R180, [R1+0x980] ;  /* 0x0009800001b47983 */ /* 0x000ea80000300800 */
        /* <DEDUP_REMOVED lines=49> */
[----:B------:R2:W-:Y:S01]  /*71680*/  STL.64 [R1+0x4170], R60 ;  /* 0x0041703c01007387 */ /* 0x0005e20000100a00 */
[C---:B-1----:R-:W-:Y:S08]  /*71690*/  HMMA.1688.F32.TF32 R28, R92.reuse, R10, R100 ;  /* 0x0000000a5c1c723c */ /* 0x042ff00000081064 */
[C---:B----4-:R-:W-:Y:S08]  /*716a0*/  HMMA.1688.F32.TF32 R64, R92.reuse, R18, R172 ;  /* 0x000000125c40723c */ /* 0x050ff000000810ac */
[----:B--2---:R-:W-:Y:S11]  /*716b0*/  HMMA.1688.F32.TF32 R60, R92, R14, R168 ;  /* 0x0000000e5c3c723c */ /* 0x004ff600000810a8 */
[----:B------:R-:W-:Y:S04]  /*716c0*/  @!UPT UIADD3 URZ, URZ, URZ, URZ ;  /* 0x0000003f3f3ff290 */ /* 0x000fe8000fffe03f */
[----:B------:R-:W-:Y:S04]  /*716d0*/  STL.64 [R1+0x1040], R64 ;  /* 0x0010404001007387 */ /* 0x000fe80000100a00 */
[----:B------:R-:W-:Y:S01]  /*716e0*/  STL.64 [R1+0x1048], R66 ;  /* 0x0010484201007387 */ /* 0x000fe20000100a00 */
[----:B------:R-:W-:-:S03]  /*716f0*/  IMAD.MOV.U32 R171, RZ, RZ, R252 ;  /* 0x000000ffffab7224 */ /* 0x000fc600078e00fc */
[----:B------:R-:W-:Y:S04]  /*71700*/  STL.64 [R1+0x1030], R60 ;  /* 0x0010303c01007387 */ /* 0x000fe80000100a00 */
[----:B------:R-:W-:Y:S04]  /*71710*/  STL.64 [R1+0x1038], R62 ;  /* 0x0010383e01007387 */ /* 0x000fe80000100a00 */
[----:B------:R1:W-:Y:S04]  /*71720*/  STL [R1+0x1020], R28 ;  /* 0x0010201c01007387 */ /* 0x0003e80000100800 */
[----:B------:R-:W2:Y:S04]  /*71730*/  LDL.LU R168, [R1+0xb00] ;  /* 0x000b000001a87983 */ /* 0x000ea80000300800 */
[----:B------:R-:W2:Y:S04]  /*71740*/  LDL.LU R169, [R1+0xb04] ;  /* 0x000b040001a97983 */ /* 0x000ea80000300800 */
[----:B------:R-:W2:Y:S04]  /*71750*/  LDL.LU R170, [R1+0xb08] ;  /* 0x000b080001aa7983 */ /* 0x000ea80000300800 */
[----:B------:R-:W4:Y:S01]  /*71760*/  LDL.LU R252, [R1+0x4380] ;  /* 0x0043800001fc7983 */ /* 0x000f220000300800 */
[----:B------:R-:W-:Y:S01]  /*71770*/  IMAD.MOV.U32 R102, RZ, RZ, R13 ;  /* 0x000000ffff667224 */ /* 0x000fe200078e000d */
[----:B------:R-:W-:-:S02]  /*71780*/  MOV R103, R12 ;  /* 0x0000000c00677202 */ /* 0x000fc40000000f00 */
[----:B---3--:R-:W-:Y:S01]  /*71790*/  HMMA.1688.F32.TF32 R12, R92, R6, R232 ;  /* 0x000000065c0c723c */ /* 0x008fe200000810e8 */
[----:B------:R-:W-:Y:S01]  /*717a0*/  IMAD.MOV.U32 R68, RZ, RZ, R29 ;  /* 0x000000ffff447224 */ /* 0x000fe200078e001d */
[----:B------:R-:W-:Y:S01]  /*717b0*/  MOV R70, R31 ;  /* 0x0000001f00467202 */ /* 0x000fe20000000f00 */
[----:B------:R-:W-:-:S05]  /*717c0*/  IMAD.MOV.U32 R69, RZ, RZ, R30 ;  /* 0x000000ffff457224 */ /* 0x000fca00078e001e */
[C---:B-1----:R-:W-:Y:S01]  /*717d0*/  HMMA.1688.F32.TF32 R28, R92.reuse, R38, R236 ;  /* 0x000000265c1c723c */ /* 0x042fe200000810ec */
[----:B------:R-:W-:Y:S01]  /*717e0*/  IMAD.MOV.U32 R174, RZ, RZ, R25 ;  /* 0x000000ffffae7224 */ /* 0x000fe200078e0019 */
[----:B------:R-:W-:Y:S01]  /*717f0*/  LDS R38, [R49+0x44800] ;  /* 0x0448000031267984 */ /* 0x000fe20000000800 */
[----:B------:R-:W-:Y:S02]  /*71800*/  IMAD.MOV.U32 R175, RZ, RZ, R24 ;  /* 0x000000ffffaf7224 */ /* 0x000fe400078e0018 */
[----:B------:R-:W-:Y:S01]  /*71810*/  IMAD.MOV.U32 R100, RZ, RZ, R21 ;  /* 0x000000ffff647224 */ /* 0x000fe200078e0015 */
[----:B------:R-:W-:Y:S10]  /*71820*/  LDS R39, [R48+0x44800] ;  /* 0x0448000030277984 */ /* 0x000ff40000000800 */
[----:B------:R-:W-:Y:S01]  /*71830*/  IMAD.MOV.U32 R71, RZ, RZ, R12 ;  /* 0x000000ffff477224 */ /* 0x000fe200078e000c */
[----:B------:R-:W-:Y:S04]  /*71840*/  STL [R1+0x10b4], R13 ;  /* 0x0010b40d01007387 */ /* 0x000fe80000100800 */
[----:B------:R1:W-:Y:S02]  /*71850*/  STL.64 [R1+0x10b8], R14 ;  /* 0x0010b80e01007387 */ /* 0x0003e40000100a00 */
[----:B-1----:R-:W-:Y:S02]  /*71860*/  HMMA.1688.F32.TF32 R12, R92, R34, R240 ;  /* 0x000000225c0c723c */ /* 0x002fe400000810f0 */
[----:B------:R-:W-:Y:S01]  /*71870*/  STL.64 [R1+0x4180], R70 ;  /* 0x0041804601007387 */ /* 0x000fe20000100a00 */
[----:B------:R-:W-:-:S03]  /*71880*/  IMAD.MOV.U32 R101, RZ, RZ, R20 ;  /* 0x000000ffff657224 */ /* 0x000fc600078e0014 */
[----:B------:R-:W-:Y:S02]  /*71890*/  STL.64 [R1+0x4178], R68 ;  /* 0x0041784401007387 */ /* 0x000fe40000100a00 */
[C---:B------:R-:W-:Y:S02]  /*718a0*/  HMMA.1688.F32.TF32 R24, R92.reuse, R26, R248 ;  /* 0x0000001a5c18723c */ /* 0x040fe400000810f8 */
[----:B------:R-:W-:Y:S04]  /*718b0*/  STL.64 [R1+0x10a0], R28 ;  /* 0x0010a01c01007387 */ /* 0x000fe80000100a00 */
[----:B------:R-:W-:Y:S02]  /*718c0*/  STL.64 [R1+0x10a8], R30 ;  /* 0x0010a81e01007387 */ /* 0x000fe40000100a00 */
[----:B------:R-:W-:Y:S01]  /*718d0*/  HMMA.1688.F32.TF32 R20, R92, R22, R192 ;  /* 0x000000165c14723c */ /* 0x000fe200000810c0 */
[----:B------:R-:W-:Y:S01]  /*718e0*/  IMAD.MOV.U32 R172, RZ, RZ, R33 ;  /* 0x000000ffffac7224 */ /* 0x000fe200078e0021 */
[----:B------:R-:W-:Y:S01]  /*718f0*/  LDS R34, [R16+0x44800] ;  /* 0x0448000010227984 */ /* 0x000fe20000000800 */
[----:B------:R-:W-:-:S03]  /*71900*/  IMAD.MOV.U32 R173, RZ, RZ, R32 ;  /* 0x000000ffffad7224 */ /* 0x000fc600078e0020 */
[----:B------:R-:W-:Y:S04]  /*71910*/  LDS R32, [R16+0x44000] ;  /* 0x0440000010207984 */ /* 0x000fe80000000800 */
[----:B------:R-:W-:Y:S04]  /*71920*/  STL.64 [R1+0x1090], R12 ;  /* 0x0010900c01007387 */ /* 0x000fe80000100a00 */
[----:B------:R1:W-:Y:S04]  /*71930*/  STL.64 [R1+0x1098], R14 ;  /* 0x0010980e01007387 */ /* 0x0003e80000100a00 */
[----:B------:R-:W-:Y:S04]  /*71940*/  LDS R33, [R17+0x44000] ;  /* 0x0440000011217984 */ /* 0x000fe80000000800 */
[----:B------:R-:W-:Y:S01]  /*71950*/  LDS R35, [R17+0x44800] ;  /* 0x0448000011237984 */ /* 0x000fe20000000800 */
[C---:B-1----:R-:W-:Y:S03]  /*71960*/  HMMA.1688.F32.TF32 R12, R92.reuse, R158, R188 ;  /* 0x0000009e5c0c723c */ /* 0x042fe600000810bc */
[----:B------:R-:W-:Y:S04]  /*71970*/  STL.64 [R1+0x1080], R24 ;  /* 0x0010801801007387 */ /* 0x000fe80000100a00 */
[----:B------:R1:W-:Y:S04]  /*71980*/  STL.64 [R1+0x1088], R26 ;  /* 0x0010881a01007387 */ /* 0x0003e80000100a00 */
[----:B------:R-:W-:Y:S04]  /*71990*/  STL.64 [R1+0x1070], R20 ;  /* 0x0010701401007387 */ /* 0x000fe80000100a00 */
[----:B------:R3:W-:Y:S01]  /*719a0*/  STL.64 [R1+0x1078], R22 ;  /* 0x0010781601007387 */ /* 0x0007e20000100a00 */
[C---:B-1----:R-:W-:Y:S07]  /*719b0*/  HMMA.1688.F32.TF32 R24, R92.reuse, R154, R184 ;  /* 0x0000009a5c18723c */ /* 0x042fee00000810b8 */
[----:B------:R-:W-:Y:S01]  /*719c0*/  STL.64 [R1+0x1010], R12 ;  /* 0x0010100c01007387 */ /* 0x000fe20000100a00 */
[C---:B---3--:R-:W-:Y:S03]  /*719d0*/  HMMA.1688.F32.TF32 R20, R92.reuse, R166, R180 ;  /* 0x000000a65c14723c */ /* 0x048fe600000810b4 */
[----:B------:R1:W-:Y:S05]  /*719e0*/  STL.64 [R1+0x1018], R14 ;  /* 0x0010180e01007387 */ /* 0x0003ea0000100a00 */
[C---:B-1----:R-:W-:Y:S07]  /*719f0*/  HMMA.1688.F32.TF32 R12, R92.reuse, R162, R176 ;  /* 0x000000a25c0c723c */ /* 0x042fee00000810b0 */
[----:B------:R-:W-:Y:S04]  /*71a00*/  STL.64 [R1+0x1000], R24 ;  /* 0x0010001801007387 */ /* 0x000fe80000100a00 */
[----:B------:R-:W-:Y:S04]  /*71a10*/  STL.64 [R1+0x1008], R26 ;  /* 0x0010081a01007387 */ /* 0x000fe80000100a00 */
[----:B------:R-:W-:Y:S04]  /*71a20*/  STL.64 [R1+0xff0], R20 ;  /* 0x000ff01401007387 */ /* 0x000fe80000100a00 */
[----:B------:R-:W-:Y:S04]  /*71a30*/  STL.64 [R1+0xff8], R22 ;  /* 0x000ff81601007387 */ /* 0x000fe80000100a00 */
[----:B------:R-:W-:Y:S04]  /*71a40*/  STL.64 [R1+0xfe0], R12 ;  /* 0x000fe00c01007387 */ /* 0x000fe80000100a00 */
[----:B------:R-:W-:Y:S01]  /*71a50*/  STL.64 [R1+0xfe8], R14 ;  /* 0x000fe80e01007387 */ /* 0x000fe20000100a00 */
[C---:B------:R-:W-:Y:S08]  /*71a60*/  HMMA.1688.F32.TF32 R64, R92.reuse, R150, R172 ;  /* 0x000000965c40723c */ /* 0x040ff000000810ac */
[----:B------:R-:W-:Y:S01]  /*71a70*/  HMMA.1688.F32.TF32 R28, R92, R142, R100 ;  /* 0x0000008e5c1c723c */ /* 0x000fe20000081064 */
[----:B------:R-:W-:-:S02]  /*71a80*/  IMAD.MOV.U32 R172, RZ, RZ, R161 ;  /* 0x000000ffffac7224 */ /* 0x000fc400078e00a1 */
[----:B------:R-:W-:Y:S02]  /*71a90*/  IMAD.MOV.U32 R173, RZ, RZ, R160 ;  /* 0x000000ffffad7224 */ /* 0x000fe400078e00a0 */
[----:B------:R-:W-:Y:S02]  /*71aa0*/  IMAD.MOV.U32 R174, RZ, RZ, R157 ;  /* 0x000000ffffae7224 */ /* 0x000fe400078e009d */
[----:B------:R-:W-:Y:S02]  /*71ab0*/  IMAD.MOV.U32 R175, RZ, RZ, R149 ;  /* 0x000000ffffaf7224 */ /* 0x000fe400078e0095 */
[----:B------:R-:W-:Y:S02]  /*71ac0*/  IMAD.MOV.U32 R180, RZ, RZ, R152 ;  /* 0x000000ffffb47224 */ /* 0x000fe400078e0098 */
[----:B------:R-:W-:Y:S01]  /*71ad0*/  IMAD.MOV.U32 R181, RZ, RZ, R153 ;  /* 0x000000ffffb57224 */ /* 0x000fe200078e0099 */
[----:B------:R-:W-:Y:S01]  /*71ae0*/  MOV R183, R165 ;  /* 0x000000a500b77202 */ /* 0x000fe20000000f00 */
[----:B------:R-:W-:Y:S01]  /*71af0*/  IMAD.MOV.U32 R182, RZ, RZ, R156 ;  /* 0x000000ffffb67224 */ /* 0x000fe200078e009c */
[----:B----4-:R-:W1:Y:S04]  /*71b00*/  LDSM.16.M88.4 R24, [R252+0x80] ;  /* 0x00008000fc18783b */ /* 0x010e680000000200 */
[----:B------:R-:W3:Y:S04]  /*71b10*/  LDSM.16.M88.4 R20, [R252+0x1080] ;  /* 0x00108000fc14783b */ /* 0x000ee80000000200 */
[----:B------:R-:W4:Y:S04]  /*71b20*/  LDSM.16.M88.4 R16, [R252+0x2080] ;  /* 0x00208000fc10783b */ /* 0x000f280000000200 */
[----:B------:R-:W4:Y:S01]  /*71b30*/  LDSM.16.M88.4 R12, [R252+0x3080] ;  /* 0x00308000fc0c783b */ /* 0x000f220000000200 */
[----:B--2---:R-:W-:Y:S03]  /*71b40*/  HMMA.1688.F32.TF32 R60, R92, R146, R168 ;  /* 0x000000925c3c723c */ /* 0x004fe600000810a8 */
[----:B------:R-:W-:Y:S04]  /*71b50*/  LDSM.16.M88.4 R96, [R252+0x1e080] ;  /* 0x01e08000fc60783b */ /* 0x000fe80000000200 */
[----:B-1----:R-:W-:Y:S04]  /*71b60*/  STL [R1+0x410c], R26 ;  /* 0x00410c1a01007387 */ /* 0x002fe80000100800 */
[----:B------:R-:W-:Y:S04]  /*71b70*/  STL [R1+0x4108], R27 ;  /* 0x0041081b01007387 */ /* 0x000fe80000100800 */
[----:B---3--:R-:W-:Y:S04]  /*71b80*/  STL [R1+0x4114], R22 ;  /* 0x0041141601007387 */ /* 0x008fe80000100800 */
[----:B------:R-:W-:Y:S04]  /*71b90*/  STL [R1+0x4110], R23 ;  /* 0x0041101701007387 */ /* 0x000fe80000100800 */
[----:B----4-:R-:W-:Y:S04]  /*71ba0*/  STL [R1+0x411c], R18 ;  /* 0x00411c1201007387 */ /* 0x010fe80000100800 */
[----:B------:R-:W-:Y:S04]  /*71bb0*/  STL [R1+0x4118], R19 ;  /* 0x0041181301007387 */ /* 0x000fe80000100800 */
[----:B------:R-:W-:Y:S04]  /*71bc0*/  STL [R1+0x4080], R14 ;  /* 0x0040800e01007387 */ /* 0x000fe80000100800 */
[----:B------:R-:W-:Y:S04]  /*71bd0*/  STL [R1+0x407c], R15 ;  /* 0x00407c0f01007387 */ /* 0x000fe80000100800 */
[----:B------:R-:W-:Y:S04]  /*71be0*/  STL.64 [R1+0xfd0], R64 ;  /* 0x000fd04001007387 */ /* 0x000fe80000100a00 */
[----:B------:R-:W-:Y:S04]  /*71bf0*/  STL.64 [R1+0xfd8], R66 ;  /* 0x000fd84201007387 */ /* 0x000fe80000100a00 */
[----:B------:R-:W-:Y:S04]  /*71c00*/  STL.64 [R1+0xfc0], R60 ;  /* 0x000fc03c01007387 */ /* 0x000fe80000100a00 */
[----:B------:R-:W-:Y:S04]  /*71c10*/  STL.64 [R1+0xfc8], R62 ;  /* 0x000fc83e01007387 */ /* 0x000fe80000100a00 */
[----:B------:R-:W2:Y:S04]  /*71c20*/  LDL.LU R161, [R1+0x437c] ;  /* 0x00437c0001a17983 */ /* 0x000ea80000300800 */
[----:B------:R-:W-:Y:S04]  /*71c30*/  STL.64 [R1+0xfb0], R28 ;  /* 0x000fb01c01007387 */ /* 0x000fe80000100a00 */
[----:B------:R1:W-:Y:S04]  /*71c40*/  STL.64 [R1+0xfb8], R30 ;  /* 0x000fb81e01007387 */ /* 0x0003e80000100a00 */
[----:B------:R-:W3:Y:S04]  /*71c50*/  LDL.LU R160, [R1+0x4378] ;  /* 0x0043780001a07983 */ /* 0x000ee80000300800 */
[----:B------:R-:W4:Y:S04]  /*71c60*/  LDL.LU R157, [R1+0x4374] ;  /* 0x00437400019d7983 */ /* 0x000f280000300800 */
[----:B------:R-:W4:Y:S04]  /*71c70*/  LDL.LU R149, [R1+0x4370] ;  /* 0x0043700001957983 */ /* 0x000f280000300800 */
[----:B------:R-:W4:Y:S04]  /*71c80*/  LDL.LU R152, [R1+0x436c] ;  /* 0x00436c0001987983 */ /* 0x000f280000300800 */
[----:B------:R-:W4:Y:S04]  /*71c90*/  LDL.LU R153, [R1+0x4368] ;  /* 0x0043680001997983 */ /* 0x000f280000300800 */
[----:B------:R-:W4:Y:S04]  /*71ca0*/  LDL.LU R156, [R1+0x4364] ;  /* 0x00436400019c7983 */ /* 0x000f280000300800 */
[----:B------:R-:W4:Y:S01]  /*71cb0*/  LDL.LU R165, [R1+0x4360] ;  /* 0x0043600001a57983 */ /* 0x000f220000300800 */
[----:B------:R-:W-:-:S02]  /*71cc0*/  IMAD.MOV.U32 R191, RZ, RZ, R164 ;  /* 0x000000ffffbf7224 */ /* 0x000fc400078e00a4 */
[----:B--2---:R-:W-:Y:S02]  /*71cd0*/  IMAD.MOV.U32 R190, RZ, RZ, R161 ;  /* 0x000000ffffbe7224 */ /* 0x004fe400078e00a1 */
[----:B---3--:R-:W-:Y:S02]  /*71ce0*/  IMAD.MOV.U32 R189, RZ, RZ, R160 ;  /* 0x000000ffffbd7224 */ /* 0x008fe400078e00a0 */
[----:B----4-:R-:W-:Y:S02]  /*71cf0*/  IMAD.MOV.U32 R188, RZ, RZ, R157 ;  /* 0x000000ffffbc7224 */ /* 0x010fe400078e009d */
[----:B------:R-:W2:Y:S04]  /*71d00*/  LDL.LU R157, [R1+0x435c] ;  /* 0x00435c00019d7983 */ /* 0x000ea80000300800 */
[----:B------:R-:W3:Y:S04]  /*71d10*/  LDL.LU R160, [R1+0x4358] ;  /* 0x0043580001a07983 */ /* 0x000ee80000300800 */
[----:B------:R-:W4:Y:S04]  /*71d20*/  LDL.LU R161, [R1+0x4354] ;  /* 0x0043540001a17983 */ /* 0x000f280000300800 */
[----:B------:R-:W2:Y:S04]  /*71d30*/  LDL.LU R164, [R1+0x4350] ;  /* 0x0043500001a47983 */ /* 0x000ea80000300800 */
[----:B------:R-:W2:Y:S01]  /*71d40*/  LDL.LU R248, [R1+0xa50] ;  /* 0x000a500001f87983 */ /* 0x000ea20000300800 */
[----:B------:R-:W-:-:S03]  /*71d50*/  IMAD.MOV.U32 R251, RZ, RZ, R165 ;  /* 0x000000fffffb7224 */ /* 0x000fc600078e00a5 */
        /* <DEDUP_REMOVED lines=10> */
[----:B--2---:R-:W-:-:S03]  /*71e00*/  IMAD.MOV.U32 R235, RZ, RZ, R165 ;  /* 0x000000ffffeb7224 */ /* 0x004fc600078e00a5 */
        /* <DEDUP_REMOVED lines=24> */
[----:B------:R-:W-:Y:S01]  /*71f90*/  IMAD.MOV.U32 R240, RZ, RZ, R164 ;  /* 0x000000fffff07224 */ /* 0x000fe200078e00a4 */
[----:B----4-:R-:W-:Y:S01]  /*71fa0*/  MOV R241, R161 ;  /* 0x000000a100f17202 */ /* 0x010fe20000000f00 */
[----:B---3--:R-:W-:-:S02]  /*71fb0*/  IMAD.MOV.U32 R242, RZ, RZ, R160 ;  /* 0x000000fffff27224 */ /* 0x008fc400078e00a0 */
[----:B------:R-:W-:Y:S01]  /*71fc0*/  IMAD.MOV.U32 R243, RZ, RZ, R157 ;  /* 0x000000fffff37224 */ /* 0x000fe200078e009d */
[----:B------:R-:W-:Y:S01]  /*71fd0*/  MOV R186, R144 ;  /* 0x0000009000ba7202 */ /* 0x000fe20000000f00 */
[----:B------:R-:W-:Y:S02]  /*71fe0*/  IMAD.MOV.U32 R192, RZ, RZ, R156 ;  /* 0x000000ffffc07224 */ /* 0x000fe400078e009c */
[----:B------:R-:W-:Y:S02]  /*71ff0*/  IMAD.MOV.U32 R184, RZ, RZ, R148 ;  /* 0x000000ffffb87224 */ /* 0x000fe400078e0094 */
[----:B------:R-:W-:Y:S02]  /*72000*/  IMAD.MOV.U32 R185, RZ, RZ, R145 ;  /* 0x000000ffffb97224 */ /* 0x000fe400078e0091 */
[----:B------:R-:W-:Y:S02]  /*72010*/  IMAD.MOV.U32 R187, RZ, RZ, R141 ;  /* 0x000000ffffbb7224 */ /* 0x000fe400078e008d */
[----:B------:R-:W-:-:S02]  /*72020*/  IMAD.MOV.U32 R176, RZ, RZ, R140 ;  /* 0x000000ffffb07224 */ /* 0x000fc400078e008c */
[----:B------:R-:W-:Y:S02]  /*72030*/  IMAD.MOV.U32 R177, RZ, RZ, R137 ;  /* 0x000000ffffb17224 */ /* 0x000fe400078e0089 */
[----:B------:R-:W-:Y:S02]  /*72040*/  IMAD.MOV.U32 R178, RZ, RZ, R136 ;  /* 0x000000ffffb27224 */ /* 0x000fe400078e0088 */
[----:B------:R-:W-:Y:S01]  /*72050*/  IMAD.MOV.U32 R179, RZ, RZ, R133 ;  /* 0x000000ffffb37224 */ /* 0x000fe200078e0085 */
[----:B------:R-:W-:Y:S01]  /*72060*/  MOV R171, R125 ;  /* 0x0000007d00ab7202 */ /* 0x000fe20000000f00 */
[----:B------:R-:W-:Y:S01]  /*72070*/  IMAD.MOV.U32 R193, RZ, RZ, R153 ;  /* 0x000000ffffc17224 */ /* 0x000fe200078e0099 */
[----:B------:R-:W-:Y:S01]  /*72080*/  LDSM.16.M88.4 R160, [R252+0xe080] ;  /* 0x00e08000fca0783b */ /* 0x000fe20000000200 */
[----:B------:R-:W-:Y:S02]  /*72090*/  IMAD.MOV.U32 R194, RZ, RZ, R152 ;  /* 0x000000ffffc27224 */ /* 0x000fe400078e0098 */
[----:B------:R-:W-:Y:S01]  /*720a0*/  IMAD.MOV.U32 R195, RZ, RZ, R149 ;  /* 0x000000ffffc37224 */ /* 0x000fe200078e0095 */
[----:B------:R-:W-:Y:S01]  /*720b0*/  LDSM.16.M88.4 R156, [R252+0xf080] ;  /* 0x00f08000fc9c783b */ /* 0x000fe20000000200 */
[----:B------:R-:W-:-:S02]  /*720c0*/  IMAD.MOV.U32 R168, RZ, RZ, R132 ;  /* 0x000000ffffa87224 */ /* 0x000fc400078e0084 */
[----:B------:R-:W-:Y:S01]  /*720d0*/  IMAD.MOV.U32 R169, RZ, RZ, R129 ;  /* 0x000000ffffa97224 */ /* 0x000fe200078e0081 */
[----:B------:R-:W-:Y:S01]  /*720e0*/  LDSM.16.M88.4 R152, [R252+0x10080] ;  /* 0x01008000fc98783b */ /* 0x000fe20000000200 */
[----:B------:R-:W-:-:S03]  /*720f0*/  IMAD.MOV.U32 R170, RZ, RZ, R128 ;  /* 0x000000ffffaa7224 */ /* 0x000fc600078e0080 */
[----:B------:R-:W-:Y:S04]  /*72100*/  LDSM.16.M88.4 R148, [R252+0x11080] ;  /* 0x01108000fc94783b */ /* 0x000fe80000000200 */
[----:B------:R-:W-:Y:S04]  /*72110*/  LDSM.16.M88.4 R144, [R252+0x12080] ;  /* 0x01208000fc90783b */ /* 0x000fe80000000200 */
[----:B------:R-:W-:Y:S01]  /*72120*/  LDSM.16.M88.4 R140, [R252+0x13080] ;  /* 0x01308000fc8c783b */ /* 0x000fe20000000200 */
[----:B-1----:R-:W-:Y:S01]  /*72130*/  HMMA.1688.F32.TF32 R28, R92, R138, R100 ;  /* 0x0000008a5c1c723c */ /* 0x002fe20000081064 */
[----:B--2---:R-:W-:-:S02]  /*72140*/  IMAD.MOV.U32 R227, RZ, RZ, R165 ;  /* 0x000000ffffe37224 */ /* 0x004fc400078e00a5 */
[----:B------:R-:W-:Y:S04]  /*72150*/  LDSM.16.M88.4 R136, [R252+0x14080] ;  /* 0x01408000fc88783b */ /* 0x000fe80000000200 */
[----:B------:R-:W-:Y:S01]  /*72160*/  LDSM.16.M88.4 R164, [R252+0xd080] ;  /* 0x00d08000fca4783b */ /* 0x000fe20000000200 */
[C---:B------:R-:W-:Y:S01]  /*72170*/  HMMA.1688.F32.TF32 R60, R92.reuse, R134, R212 ;  /* 0x000000865c3c723c */ /* 0x040fe200000810d4 */
[----:B------:R-:W-:Y:S02]  /*72180*/  IMAD.MOV.U32 R101, RZ, RZ, R3 ;  /* 0x000000ffff657224 */ /* 0x000fe400078e0003 */
[----:B------:R-:W-:Y:S11]  /*72190*/  LDSM.16.M88.4 R132, [R252+0x15080] ;  /* 0x01508000fc84783b */ /* 0x000ff60000000200 */
[----:B------:R-:W-:Y:S01]  /*721a0*/  @!UPT UIADD3 URZ, URZ, URZ, URZ ;  /* 0x0000003f3f3ff290 */ /* 0x000fe2000fffe03f */
[----:B------:R-:W-:Y:S04]  /*721b0*/  STL.64 [R1+0xfa0], R28 ;  /* 0x000fa01c01007387 */ /* 0x000fe80000100a00 */
[----:B------:R1:W-:Y:S02]  /*721c0*/  STL.64 [R1+0xfa8], R30 ;  /* 0x000fa81e01007387 */ /* 0x0003e40000100a00 */
[----:B-1----:R-:W-:Y:S01]  /*721d0*/  HMMA.1688.F32.TF32 R28, R92, R130, R216 ;  /* 0x000000825c1c723c */ /* 0x002fe200000810d8 */
[----:B------:R-:W-:Y:S01]  /*721e0*/  IMAD.MOV.U32 R102, RZ, RZ, R2 ;  /* 0x000000ffff667224 */ /* 0x000fe200078e0002 */
[----:B------:R-:W-:Y:S11]  /*721f0*/  LDSM.16.M88.4 R128, [R252+0x16080] ;  /* 0x01608000fc80783b */ /* 0x000ff60000000200 */
[----:B------:R-:W-:Y:S10]  /*72200*/  @!UPT UIADD3 URZ, URZ, URZ, URZ ;  /* 0x0000003f3f3ff290 */ /* 0x000ff4000fffe03f */
[----:B------:R-:W-:Y:S01]  /*72210*/  STL.64 [R1+0xf80], R28 ;  /* 0x000f801c01007387 */ /* 0x000fe20000100a00 */
[----:B------:R-:W-:-:S03]  /*72220*/  IMAD.MOV.U32 R3, RZ, RZ, R31 ;  /* 0x000000ffff037224 */ /* 0x000fc600078e001f */
[----:B------:R-:W-:Y:S04]  /*72230*/  STL.64 [R1+0xf90], R60 ;  /* 0x000f903c01007387 */ /* 0x000fe80000100a00 */
[----:B------:R-:W-:Y:S04]  /*72240*/  STL.64 [R1+0xf98], R62 ;  /* 0x000f983e01007387 */ /* 0x000fe80000100a00 */
[----:B------:R1:W-:Y:S02]  /*72250*/  STL [R1+0xf88], R30 ;  /* 0x000f881e01007387 */ /* 0x0003e40000100800 */
[C---:B-1----:R-:W-:Y:S02]  /*72260*/  HMMA.1688.F32.TF32 R28, R92.reuse, R126, R220 ;  /* 0x0000007e5c1c723c */ /* 0x042fe400000810dc */
[----:B------:R-:W-:Y:S06]  /*72270*/  STL [R1+0x4120], R3 ;  /* 0x0041200301007387 */ /* 0x000fec0000100800 */
[C---:B------:R-:W-:Y:S08]  /*72280*/  HMMA.1688.F32.TF32 R64, R92.reuse, R122, R224 ;  /* 0x0000007a5c40723c */ /* 0x040ff000000810e0 */
[C---:B------:R-:W-:Y:S07]  /*72290*/  HMMA.1688.F32.TF32 R60, R92.reuse, R118, R228 ;  /* 0x000000765c3c723c */ /* 0x040fee00000810e4 */
        /* <DEDUP_REMOVED lines=11> */
[----:B-1----:R-:W-:Y:S06]  /*72350*/  HMMA.1688.F32.TF32 R28, R92, R58, R248 ;  /* 0x0000003a5c1c723c */ /* 0x002fec00000810f8 */
[----:B------:R-:W-:Y:S04]  /*72360*/  STL.64 [R1+0xf30], R64 ;  /* 0x000f304001007387 */ /* 0x000fe80000100a00 */
[----:B------:R-:W-:Y:S05]  /*72370*/  STL.64 [R1+0xf38], R66 ;  /* 0x000f384201007387 */ /* 0x000fea0000100a00 */
[----:B------:R-:W-:Y:S04]  /*72380*/  STL.64 [R1+0xf20], R60 ;  /* 0x000f203c01007387 */ /* 0x000fe80000100a00 */
[----:B------:R-:W-:Y:S01]  /*72390*/  STL.64 [R1+0xf28], R62 ;  /* 0x000f283e01007387 */ /* 0x000fe20000100a00 */
[----:B------:R-:W-:-:S03]  /*723a0*/  IMAD.MOV.U32 R103, RZ, RZ, R0 ;  /* 0x000000ffff677224 */ /* 0x000fc600078e0000 */
[----:B------:R1:W-:Y:S01]  /*723b0*/  STL.64 [R1+0xf10], R28 ;  /* 0x000f101c01007387 */ /* 0x0003e20000100a00 */
[----:B------:R-:W-:-:S03]  /*723c0*/  IMAD.MOV.U32 R2, RZ, RZ, R30 ;  /* 0x000000ffff027224 */ /* 0x000fc600078e001e */
[----:B------:R2:W-:Y:S01]  /*723d0*/  STL.64 [R1+0x4188], R56 ;  /* 0x0041883801007387 */ /* 0x0005e20000100a00 */
[----:B------:R-:W-:Y:S02]  /*723e0*/  IMAD.MOV.U32 R0, RZ, RZ, R31 ;  /* 0x000000ffff007224 */ /* 0x000fe400078e001f */
[C---:B-1----:R-:W-:Y:S08]  /*723f0*/  HMMA.1688.F32.TF32 R28, R92.reuse, R50, R188 ;  /* 0x000000325c1c723c */ /* 0x042ff000000810bc */
[----:B--2---:R-:W-:Y:S01]  /*72400*/  HMMA.1688.F32.TF32 R56, R92, R54, R192 ;  /* 0x000000365c38723c */ /* 0x004fe200000810c0 */
[----:B------:R1:W-:Y:S01]  /*72410*/  STL.64 [R1+0x4328], R52 ;  /* 0x0043283401007387 */ /* 0x0003e20000100a00 */
[----:B------:R-:W-:Y:S01]  /*72420*/  IMAD.MOV.U32 R232, RZ, RZ, R9 ;  /* 0x000000ffffe87224 */ /* 0x000fe200078e0009 */
[----:B------:R-:W-:Y:S01]  /*72430*/  MOV R233, R8 ;  /* 0x0000000800e97202 */ /* 0x000fe20000000f00 */
[----:B------:R-:W-:Y:S01]  /*72440*/  IMAD.MOV.U32 R234, RZ, RZ, R5 ;  /* 0x000000ffffea7224 */ /* 0x000fe200078e0005 */
[----:B------:R-:W2:Y:S01]  /*72450*/  LDSM.16.M88.4 R8, [R252+0x4080] ;  /* 0x00408000fc08783b */ /* 0x000ea20000000200 */
[----:B------:R-:W-:-:S03]  /*72460*/  IMAD.MOV.U32 R235, RZ, RZ, R4 ;  /* 0x000000ffffeb7224 */ /* 0x000fc600078e0004 */
[----:B------:R-:W3:Y:S01]  /*72470*/  LDSM.16.M88.4 R4, [R252+0x5080] ;  /* 0x00508000fc04783b */ /* 0x000ee20000000200 */
[----:B-1----:R-:W-:Y:S03]  /*72480*/  HMMA.1688.F32.TF32 R52, R92, R46, R184 ;  /* 0x0000002e5c34723c */ /* 0x002fe600000810b8 */
[----:B------:R-:W1:Y:S01]  /*72490*/  LDSM.16.M88.4 R192, [R252+0x6080] ;  /* 0x00608000fcc0783b */ /* 0x000e620000000200 */
[----:B------:R-:W-:-:S03]  /*724a0*/  IMAD.MOV.U32 R100, RZ, RZ, R124 ;  /* 0x000000ffff647224 */ /* 0x000fc600078e007c */
[----:B------:R-:W4:Y:S04]  /*724b0*/  LDSM.16.M88.4 R188, [R252+0x7080] ;  /* 0x00708000fcbc783b */ /* 0x000f280000000200 */
[----:B------:R-:W1:Y:S04]  /*724c0*/  LDSM.16.M88.4 R184, [R252+0x8080] ;  /* 0x00808000fcb8783b */ /* 0x000e680000000200 */
[----:B------:R-:W-:Y:S04]  /*724d0*/  STL.64 [R1+0xf00], R56 ;  /* 0x000f003801007387 */ /* 0x000fe80000100a00 */
[----:B------:R-:W-:Y:S04]  /*724e0*/  STL.64 [R1+0xf08], R58 ;  /* 0x000f083a01007387 */ /* 0x000fe80000100a00 */
[----:B------:R-:W-:Y:S04]  /*724f0*/  STL.64 [R1+0x4330], R44 ;  /* 0x0043302c01007387 */ /* 0x000fe80000100a00 */
[----:B------:R-:W-:Y:S04]  /*72500*/  STL.64 [R1+0xef0], R28 ;  /* 0x000ef01c01007387 */ /* 0x000fe80000100a00 */
[----:B------:R2:W-:Y:S01]  /*72510*/  STL.64 [R1+0xef8], R30 ;  /* 0x000ef81e01007387 */ /* 0x0005e20000100a00 */
[----:B------:R-:W-:-:S02]  /*72520*/  IMAD.MOV.U32 R248, RZ, RZ, R121 ;  /* 0x000000fffff87224 */ /* 0x000fc400078e0079 */
[----:B------:R-:W-:Y:S01]  /*72530*/  IMAD.MOV.U32 R249, RZ, RZ, R120 ;  /* 0x000000fffff97224 */ /* 0x000fe200078e0078 */
[----:B------:R-:W-:Y:S01]  /*72540*/  LDSM.16.M88.4 R124, [R252+0x17080] ;  /* 0x01708000fc7c783b */ /* 0x000fe20000000200 */
[----:B--2---:R-:W-:Y:S03]  /*72550*/  HMMA.1688.F32.TF32 R28, R92, R42, R180 ;  /* 0x0000002a5c1c723c */ /* 0x004fe600000810b4 */
[----:B------:R-:W-:Y:S04]  /*72560*/  STL.64 [R1+0xee0], R52 ;  /* 0x000ee03401007387 */ /* 0x000fe80000100a00 */
[----:B------:R-:W-:Y:S04]  /*72570*/  STL.64 [R1+0xee8], R54 ;  /* 0x000ee83601007387 */ /* 0x000fe80000100a00 */
[----:B------:R2:W-:Y:S04]  /*72580*/  STL.64 [R1+0x4340], R40 ;  /* 0x0043402801007387 */ /* 0x0005e80000100a00 */
[----:B------:R-:W1:Y:S01]  /*72590*/  LDSM.16.M88.4 R180, [R252+0x9080] ;  /* 0x00908000fcb4783b */ /* 0x000e620000000200 */
[----:B------:R-:W-:-:S02]  /*725a0*/  IMAD.MOV.U32 R250, RZ, RZ, R117 ;  /* 0x000000fffffa7224 */ /* 0x000fc400078e0075 */
[----:B------:R-:W-:Y:S01]  /*725b0*/  IMAD.MOV.U32 R251, RZ, RZ, R116 ;  /* 0x000000fffffb7224 */ /* 0x000fe200078e0074 */
[----:B------:R-:W-:Y:S01]  /*725c0*/  LDSM.16.M88.4 R120, [R252+0x18080] ;  /* 0x01808000fc78783b */ /* 0x000fe20000000200 */
[----:B--2---:R-:W-:Y:S03]  /*725d0*/  HMMA.1688.F32.TF32 R40, R32, R24, R176 ;  /* 0x000000182028723c */ /* 0x004fe600000810b0 */
[----:B------:R-:W2:Y:S04]  /*725e0*/  LDSM.16.M88.4 R176, [R252+0xa080] ;  /* 0x00a08000fcb0783b */ /* 0x000ea80000000200 */
[----:B------:R-:W-:Y:S04]  /*725f0*/  STL.64 [R1+0xea0], R28 ;  /* 0x000ea01c01007387 */ /* 0x000fe80000100a00 */
[----:B------:R3:W-:Y:S01]  /*72600*/  STL.64 [R1+0xea8], R30 ;  /* 0x000ea81e01007387 */ /* 0x0007e20000100a00 */
[----:B------:R-:W-:Y:S01]  /*72610*/  MOV R240, R113 ;  /* 0x0000007100f07202 */ /* 0x000fe20000000f00 */
[----:B------:R-:W-:-:S02]  /*72620*/  IMAD.MOV.U32 R241, RZ, RZ, R112 ;  /* 0x000000fffff17224 */ /* 0x000fc400078e0070 */
[----:B------:R-:W-:Y:S01]  /*72630*/  LDSM.16.M88.4 R116, [R252+0x19080] ;  /* 0x01908000fc74783b */ /* 0x000fe20000000200 */
[----:B------:R-:W-:Y:S02]  /*72640*/  IMAD.MOV.U32 R242, RZ, RZ, R109 ;  /* 0x000000fffff27224 */ /* 0x000fe400078e006d */
[----:B------:R-:W-:Y:S01]  /*72650*/  IMAD.MOV.U32 R243, RZ, RZ, R108 ;  /* 0x000000fffff37224 */ /* 0x000fe200078e006c */
[----:B------:R-:W-:Y:S01]  /*72660*/  LDSM.16.M88.4 R112, [R252+0x1a080] ;  /* 0x01a08000fc70783b */ /* 0x000fe20000000200 */
[----:B---3--:R-:W-:Y:S03]  /*72670*/  HMMA.1688.F32.TF32 R28, R32, R20, R172 ;  /* 0x00000014201c723c */ /* 0x008fe600000810ac */
[----:B------:R-:W3:Y:S04]  /*72680*/  LDSM.16.M88.4 R172, [R252+0xb080] ;  /* 0x00b08000fcac783b */ /* 0x000ee80000000200 */
[----:B------:R-:W-:Y:S04]  /*72690*/  STL.64 [R1+0xe90], R40 ;  /* 0x000e902801007387 */ /* 0x000fe80000100a00 */
[----:B------:R-:W-:Y:S01]  /*726a0*/  STL.64 [R1+0xe98], R42 ;  /* 0x000e982a01007387 */ /* 0x000fe20000100a00 */
[----:B------:R-:W-:-:S02]  /*726b0*/  IMAD.MOV.U32 R236, RZ, RZ, R105 ;  /* 0x000000ffffec7224 */ /* 0x000fc400078e0069 */
[----:B------:R-:W-:Y:S01]  /*726c0*/  IMAD.MOV.U32 R237, RZ, RZ, R104 ;  /* 0x000000ffffed7224 */ /* 0x000fe200078e0068 */
[----:B------:R-:W-:Y:S04]  /*726d0*/  LDSM.16.M88.4 R108, [R252+0x1b080] ;  /* 0x01b08000fc6c783b */ /* 0x000fe80000000200 */
[----:B------:R-:W-:Y:S04]  /*726e0*/  LDSM.16.M88.4 R104, [R252+0x1c080] ;  /* 0x01c08000fc68783b */ /* 0x000fe80000000200 */
[----:B------:R-:W-:Y:S01]  /*726f0*/  LDSM.16.M88.4 R92, [R252+0x1f080] ;  /* 0x01f08000fc5c783b */ /* 0x000fe20000000200 */
[----:B------:R-:W-:-:S03]  /*72700*/  IMAD.MOV.U32 R18, RZ, RZ, R30 ;  /* 0x000000ffff127224 */ /* 0x000fc600078e001e */
[----:B------:R1:W-:Y:S01]  /*72710*/  STL.64 [R1+0xed0], R28 ;  /* 0x000ed01c01007387 */ /* 0x0003e20000100a00 */
[----:B------:R-:W-:Y:S02]  /*72720*/  MOV R19, R31 ;  /* 0x0000001f00137202 */ /* 0x000fe40000000f00 */
[C---:B-1----:R-:W-:Y:S01]  /*72730*/  HMMA.1688.F32.TF32 R28, R32.reuse, R16, R168 ;  /* 0x00000010201c723c */ /* 0x042fe200000810a8 */
[----:B------:R-:W1:Y:S11]  /*72740*/  LDSM.16.M88.4 R168, [R252+0xc080] ;  /* 0x00c08000fca8783b */ /* 0x000e760000000200 */
[----:B------:R-:W-:Y:S11]  /*72750*/  @!UPT UIADD3 URZ, URZ, URZ, URZ ;  /* 0x0000003f3f3ff290 */ /* 0x000ff6000fffe03f */
[----:B------:R-:W-:Y:S01]  /*72760*/  @!UPT UIADD3 URZ, URZ, URZ, URZ ;  /* 0x0000003f3f3ff290 */ /* 0x000fe2000fffe03f */
[----:B------:R-:W-:Y:S02]  /*72770*/  IMAD.MOV.U32 R22, RZ, RZ, R28 ;  /* 0x000000ffff167224 */ /* 0x000fe400078e001c */
[----:B------:R-:W-:Y:S02]  /*72780*/  IMAD.MOV.U32 R23, RZ, RZ, R29 ;  /* 0x000000ffff177224 */ /* 0x000fe400078e001d */
[----:B------:R-:W-:Y:S02]  /*72790*/  IMAD.MOV.U32 R26, RZ, RZ, R30 ;  /* 0x000000ffff1a7224 */ /* 0x000fe400078e001e */
[----:B------:R-:W-:Y:S02]  /*727a0*/  IMAD.MOV.U32 R27, RZ, RZ, R31 ;  /* 0x000000ffff1b7224 */ /* 0x000fe400078e001f */
[C---:B------:R-:W-:Y:S01]  /*727b0*/  HMMA.1688.F32.TF32 R28, R32.reuse, R12, R100 ;  /* 0x0000000c201c723c */ /* 0x040fe20000081064 */
[----:B------:R-:W1:Y:S11]  /*727c0*/  LDSM.16.M88.4 R100, [R252+0x1d080] ;  /* 0x01d08000fc64783b */ /* 0x000e760000000200 */
[----:B------:R-:W-:Y:S11]  /*727d0*/  @!UPT UIADD3 URZ, URZ, URZ, URZ ;  /* 0x0000003f3f3ff290 */ /* 0x000ff6000fffe03f */
        /* <DEDUP_REMOVED lines=14> */
[----:B--2---:R-:W-:Y:S04]  /*728c0*/  STL [R1+0x40a4], R178 ;  /* 0x0040a4b201007387 */ /* 0x004fe80000100800 */
[----:B------:R-:W-:Y:S04]  /*728d0*/  STL [R1+0x40a0], R179 ;  /* 0x0040a0b301007387 */ /* 0x000fe80000100800 */
[----:B---3--:R-:W-:Y:S04]  /*728e0*/  STL [R1+0x40ac], R174 ;  /* 0x0040acae01007387 */ /* 0x008fe80000100800 */
[----:B------:R-:W-:Y:S04]  /*728f0*/  STL [R1+0x40a8], R175 ;  /* 0x0040a8af01007387 */ /* 0x000fe80000100800 */
[----:B-1----:R-:W-:Y:S04]  /*72900*/  STL [R1+0x40b4], R170 ;  /* 0x0040b4aa01007387 */ /* 0x002fe80000100800 */
[----:B------:R-:W-:Y:S04]  /*72910*/  STL [R1+0x40b0], R171 ;  /* 0x0040b0ab01007387 */ /* 0x000fe80000100800 */
[----:B------:R-:W-:Y:S04]  /*72920*/  STL [R1+0x40bc], R166 ;  /* 0x0040bca601007387 */ /* 0x000fe80000100800 */
[----:B------:R-:W-:Y:S04]  /*72930*/  STL [R1+0x40b8], R167 ;  /* 0x0040b8a701007387 */ /* 0x000fe80000100800 */
[----:B------:R1:W-:Y:S04]  /*72940*/  STL [R1+0x40c4], R162 ;  /* 0x0040c4a201007387 */ /* 0x0003e80000100800 */
[----:B------:R2:W-:Y:S04]  /*72950*/  STL [R1+0x40c0], R163 ;  /* 0x0040c0a301007387 */ /* 0x0005e80000100800 */
        /* <DEDUP_REMOVED lines=8> */
[----:B------:R-:W-:Y:S03]  /*729e0*/  HMMA.1688.F32.TF32 R40, R32, R8, R232 ;  /* 0x000000082028723c */ /* 0x000fe600000810e8 */
        /* <DEDUP_REMOVED lines=17> */
[----:B------:R-:W-:-:S03]  /*72b00*/  IMAD.MOV.U32 R238, RZ, RZ, R37 ;  /* 0x000000ffffee7224 */ /* 0x000fc600078e0025 */
[----:B------:R-:W-:Y:S01]  /*72b10*/  STL [R1+0x3f40], R111 ;  /* 0x003f406f01007387 */ /* 0x000fe20000100800 */
[----:B------:R-:W-:-:S03]  /*72b20*/  IMAD.MOV.U32 R239, RZ, RZ, R36 ;  /* 0x000000ffffef7224 */ /* 0x000fc600078e0024 */
        /* <DEDUP_REMOVED lines=9> */
[----:B------:R-:W-:Y:S04]  /*72bc0*/  STL.64 [R1+0xe80], R40 ;  /* 0x000e802801007387 */ /* 0x000fe80000100a00 */
[----:B------:R-:W-:Y:S04]  /*72bd0*/  STL.64 [R1+0xe88], R42 ;  /* 0x000e882a01007387 */ /* 0x000fe80000100a00 */
[----:B------:R-:W3:Y:S04]  /*72be0*/  LDL.LU R236, [R1+0xc00] ;  /* 0x000c000001ec7983 */ /* 0x000ee80000300800 */
[----:B------:R-:W3:Y:S04]  /*72bf0*/  LDL.LU R237, [R1+0xc04] ;  /* 0x000c040001ed7983 */ /* 0x000ee80000300800 */
[----:B------:R-:W3:Y:S04]  /*72c00*/  LDL.LU R238, [R1+0xc08] ;  /* 0x000c080001ee7983 */ /* 0x000ee80000300800 */
[----:B------:R-:W3:Y:S01]  /*72c10*/  LDL.LU R239, [R1+0xc0c] ;  /* 0x000c0c0001ef7983 */ /* 0x000ee20000300800 */
[----:B-1----:R-:W-:-:S02]  /*72c20*/  IMAD.MOV.U32 R162, RZ, RZ, R28 ;  /* 0x000000ffffa27224 */ /* 0x002fc400078e001c */
[----:B--2---:R-:W-:Y:S01]  /*72c30*/  IMAD.MOV.U32 R163, RZ, RZ, R29 ;  /* 0x000000ffffa37224 */ /* 0x004fe200078e001d */
[----:B------:R-:W-:Y:S01]  /*72c40*/  LDS R36, [R49+0x44000] ;  /* 0x0440000031247984 */ /* 0x000fe20000000800 */
[----:B------:R-:W-:Y:S02]  /*72c50*/  IMAD.MOV.U32 R166, RZ, RZ, R30 ;  /* 0x000000ffffa67224 */ /* 0x000fe400078e001e */
[----:B------:R-:W-:Y:S01]  /*72c60*/  IMAD.MOV.U32 R167, RZ, RZ, R31 ;  /* 0x000000ffffa77224 */ /* 0x000fe200078e001f */
[----:B------:R-:W1:Y:S01]  /*72c70*/  LDS R37, [R48+0x44000] ;  /* 0x0440000030257984 */ /* 0x000e620000000800 */
[----:B------:R-:W-:Y:S03]  /*72c80*/  HMMA.1688.F32.TF32 R28, R32, R192, R240 ;  /* 0x000000c0201c723c */ /* 0x000fe600000810f0 */
[----:B------:R-:W-:Y:S04]  /*72c90*/  STL [R1+0x40dc], R163 ;  /* 0x0040dca301007387 */ /* 0x000fe80000100800 */
[----:B------:R-:W-:Y:S04]  /*72ca0*/  STL [R1+0x40d8], R162 ;  /* 0x0040d8a201007387 */ /* 0x000fe80000100800 */
[----:B------:R2:W-:Y:S04]  /*72cb0*/  STL [R1+0x40d4], R166 ;  /* 0x0040d4a601007387 */ /* 0x0005e80000100800 */
[----:B------:R4:W-:Y:S04]  /*72cc0*/  STL [R1+0x40d0], R167 ;  /* 0x0040d0a701007387 */ /* 0x0009e80000100800 */
[----:B------:R-:W2:Y:S04]  /*72cd0*/  LDL.LU R240, [R1+0xbf0] ;  /* 0x000bf00001f07983 */ /* 0x000ea80000300800 */
[----:B------:R-:W2:Y:S04]  /*72ce0*/  LDL.LU R241, [R1+0xbf4] ;  /* 0x000bf40001f17983 */ /* 0x000ea80000300800 */
[----:B------:R-:W2:Y:S04]  /*72cf0*/  LDL.LU R242, [R1+0xbf8] ;  /* 0x000bf80001f27983 */ /* 0x000ea80000300800 */
[----:B------:R-:W2:Y:S01]  /*72d00*/  LDL.LU R243, [R1+0xbfc] ;  /* 0x000bfc0001f37983 */ /* 0x000ea20000300800 */
[----:B------:R-:W-:Y:S01]  /*72d10*/  IMAD.MOV.U32 R175, RZ, RZ, R31 ;  /* 0x000000ffffaf7224 */ /* 0x000fe200078e001f */
[----:B------:R-:W-:Y:S01]  /*72d20*/  MOV R174, R30 ;  /* 0x0000001e00ae7202 */ /* 0x000fe20000000f00 */
[----:B------:R-:W-:-:S02]  /*72d30*/  IMAD.MOV.U32 R170, RZ, RZ, R28 ;  /* 0x000000ffffaa7224 */ /* 0x000fc400078e001c */
[----:B------:R-:W-:Y:S01]  /*72d40*/  IMAD.MOV.U32 R171, RZ, RZ, R29 ;  /* 0x000000ffffab7224 */ /* 0x000fe200078e001d */
[----:B------:R-:W-:Y:S01]  /*72d50*/  STL [R1+0x40e4], R175 ;  /* 0x0040e4af01007387 */ /* 0x000fe20000100800 */
[----:B------:R-:W-:Y:S03]  /*72d60*/  HMMA.1688.F32.TF32 R28, R32, R188, R248 ;  /* 0x000000bc201c723c */ /* 0x000fe600000810f8 */
[----:B------:R-:W-:Y:S04]  /*72d70*/  STL [R1+0x40e0], R174 ;  /* 0x0040e0ae01007387 */ /* 0x000fe80000100800 */
[----:B------:R1:W-:Y:S04]  /*72d80*/  STL [R1+0x40cc], R170 ;  /* 0x0040ccaa01007387 */ /* 0x0003e80000100800 */
[----:B------:R1:W-:Y:S04]  /*72d90*/  STL [R1+0x40c8], R171 ;  /* 0x0040c8ab01007387 */ /* 0x0003e80000100800 */
[----:B------:R-:W2:Y:S04]  /*72da0*/  LDL.LU R248, [R1+0xbe0] ;  /* 0x000be00001f87983 */ /* 0x000ea80000300800 */
[----:B------:R-:W2:Y:S04]  /*72db0*/  LDL.LU R249, [R1+0xbe4] ;  /* 0x000be40001f97983 */ /* 0x000ea80000300800 */
[----:B------:R-:W2:Y:S04]  /*72dc0*/  LDL.LU R250, [R1+0xbe8] ;  /* 0x000be80001fa7983 */ /* 0x000ea80000300800 */
[----:B------:R-:W2:Y:S01]  /*72dd0*/  LDL.LU R251, [R1+0xbec] ;  /* 0x000bec0001fb7983 */ /* 0x000ea20000300800 */
[----:B------:R-:W-:-:S02]  /*72de0*/  IMAD.MOV.U32 R186, RZ, RZ, R28 ;  /* 0x000000ffffba7224 */ /* 0x000fc400078e001c */
[----:B------:R-:W-:Y:S02]  /*72df0*/  IMAD.MOV.U32 R187, RZ, RZ, R29 ;  /* 0x000000ffffbb7224 */ /* 0x000fe400078e001d */
[----:B------:R-:W-:Y:S02]  /*72e00*/  IMAD.MOV.U32 R190, RZ, RZ, R30 ;  /* 0x000000ffffbe7224 */ /* 0x000fe400078e001e */
[----:B------:R-:W-:-:S05]  /*72e10*/  IMAD.MOV.U32 R191, RZ, RZ, R31 ;  /* 0x000000ffffbf7224 */ /* 0x000fca00078e001f */
[----:B------:R1:W-:Y:S04]  /*72e20*/  STL [R1+0x40f4], R191 ;  /* 0x0040f4bf01007387 */ /* 0x0003e80000100800 */
[----:B------:R1:W-:Y:S04]  /*72e30*/  STL [R1+0x40f0], R190 ;  /* 0x0040f0be01007387 */ /* 0x0003e80000100800 */
[----:B------:R1:W-:Y:S04]  /*72e40*/  STL [R1+0x40ec], R187 ;  /* 0x0040ecbb01007387 */ /* 0x0003e80000100800 */
[----:B------:R1:W-:Y:S04]  /*72e50*/  STL [R1+0x40e8], R186 ;  /* 0x0040e8ba01007387 */ /* 0x0003e80000100800 */
[----:B------:R-:W4:Y:S04]  /*72e60*/  LDL.LU R220, [R1+0xbd0] ;  /* 0x000bd00001dc7983 */ /* 0x000f280000300800 */
[----:B------:R-:W4:Y:S04]  /*72e70*/  LDL.LU R221, [R1+0xbd4] ;  /* 0x000bd40001dd7983 */ /* 0x000f280000300800 */
[----:B------:R-:W4:Y:S04]  /*72e80*/  LDL.LU R222, [R1+0xbd8] ;  /* 0x000bd80001de7983 */ /* 0x000f280000300800 */
[----:B------:R-:W4:Y:S01]  /*72e90*/  LDL.LU R223, [R1+0xbdc] ;  /* 0x000bdc0001df7983 */ /* 0x000f220000300800 */
[C---:B---3--:R-:W-:Y:S11]  /*72ea0*/  HMMA.1688.F32.TF32 R28, R32.reuse, R184, R236 ;  /* 0x000000b8201c723c */ /* 0x048ff600000810ec */
[----:B------:R-:W-:Y:S11]  /*72eb0*/  @!UPT UIADD3 URZ, URZ, URZ, URZ ;  /* 0x0000003f3f3ff290 */ /* 0x000ff6000fffe03f */
[----:B------:R-:W-:Y:S02]  /*72ec0*/  @!UPT UIADD3 URZ, URZ, URZ, URZ ;  /* 0x0000003f3f3ff290 */ /* 0x000fe4000fffe03f */
[----:B------:R-:W-:Y:S01]  /*72ed0*/  MOV R10, R31 ;  /* 0x0000001f000a7202 */ /* 0x000fe20000000f00 */
[----:B------:R-:W-:Y:S02]  /*72ee0*/  IMAD.MOV.U32 R15, RZ, RZ, R30 ;  /* 0x000000ffff0f7224 */ /* 0x000fe400078e001e */
[----:B------:R-:W-:Y:S02]  /*72ef0*/  IMAD.MOV.U32 R14, RZ, RZ, R29 ;  /* 0x000000ffff0e7224 */ /* 0x000fe400078e001d */
[----:B------:R-:W-:Y:S01]  /*72f00*/  IMAD.MOV.U32 R194, RZ, RZ, R28 ;  /* 0x000000ffffc27224 */ /* 0x000fe200078e001c */
[----:B------:R3:W-:Y:S04]  /*72f10*/  STL [R1+0x4104], R10 ;  /* 0x0041040a01007387 */ /* 0x0007e80000100800 */
[----:B------:R1:W-:Y:S04]  /*72f20*/  STL [R1+0x4100], R15 ;  /* 0x0041000f01007387 */ /* 0x0003e80000100800 */
[----:B------:R1:W-:Y:S04]  /*72f30*/  STL [R1+0x40fc], R14 ;  /* 0x0040fc0e01007387 */ /* 0x0003e80000100800 */
        /* <DEDUP_REMOVED lines=9> */
[C---:B--2---:R-:W-:Y:S11]  /*72fd0*/  HMMA.1688.F32.TF32 R28, R32.reuse, R180, R240 ;  /* 0x000000b4201c723c */ /* 0x044ff600000810f0 */
[----:B------:R-:W-:Y:S11]  /*72fe0*/  @!UPT UIADD3 URZ, URZ, URZ, URZ ;  /* 0x0000003f3f3ff290 */ /* 0x000ff6000fffe03f */
[----:B------:R-:W-:Y:S02]  /*72ff0*/  @!UPT UIADD3 URZ, URZ, URZ, URZ ;  /* 0x0000003f3f3ff290 */ /* 0x000fe4000fffe03f */
[----:B------:R-:W-:Y:S02]  /*73000*/  IMAD.MOV.U32 R178, RZ, RZ, R28 ;  /* 0x000000ffffb27224 */ /* 0x000fe400078e001c */
[----:B------:R-:W-:Y:S02]  /*73010*/  IMAD.MOV.U32 R179, RZ, RZ, R29 ;  /* 0x000000ffffb37224 */ /* 0x000fe400078e001d */
[----:B------:R-:W-:Y:S02]  /*73020*/  IMAD.MOV.U32 R182, RZ, RZ, R30 ;  /* 0x000000ffffb67224 */ /* 0x000fe400078e001e */
[----:B------:R-:W-:Y:S02]  /*73030*/  IMAD.MOV.U32 R183, RZ, RZ, R31 ;  /* 0x000000ffffb77224 */ /* 0x000fe400078e001f */
[----:B------:R-:W-:Y:S01]  /*73040*/  HMMA.1688.F32.TF32 R28, R32, R176, R248 ;  /* 0x000000b0201c723c */ /* 0x000fe200000810f8 */
        /* <DEDUP_REMOVED lines=17> */
[----:B----4-:R-:W-:Y:S02]  /*73160*/  IMAD.MOV.U32 R167, RZ, RZ, R29 ;  /* 0x000000ffffa77224 */ /* 0x010fe400078e001d */
[----:B-1----:R-:W-:Y:S02]  /*73170*/  IMAD.MOV.U32 R170, RZ, RZ, R30 ;  /* 0x000000ffffaa7224 */ /* 0x002fe400078e001e */
[----:B------:R-:W-:Y:S02]  /*73180*/  IMAD.MOV.U32 R171, RZ, RZ, R31 ;  /* 0x000000ffffab7224 */ /* 0x000fe400078e001f */
[C---:B------:R-:W-:Y:S11]  /*73190*/  HMMA.1688.F32.TF32 R28, R32.reuse, R172, R220 ;  /* 0x000000ac201c723c */ /* 0x040ff600000810dc */
[----:B------:R-:W-:Y:S11]  /*731a0*/  @!UPT UIADD3 URZ, URZ, URZ, URZ ;  /* 0x0000003f3f3ff290 */ /* 0x000ff6000fffe03f */
[----:B------:R-:W-:Y:S02]  /*731b0*/  @!UPT UIADD3 URZ, URZ, URZ, URZ ;  /* 0x0000003f3f3ff290 */ /* 0x000fe4000fffe03f */
[----:B------:R-:W-:Y:S01]  /*731c0*/  MOV R11, R28 ;  /* 0x0000001c000b7202 */ /* 0x000fe20000000f00 */
[----:B------:R-:W-:Y:S02]  /*731d0*/  IMAD.MOV.U32 R195, RZ, RZ, R29 ;  /* 0x000000ffffc37224 */ /* 0x000fe400078e001d */
[----:B------:R-:W-:Y:S02]  /*731e0*/  IMAD.MOV.U32 R6, RZ, RZ, R30 ;  /* 0x000000ffff067224 */ /* 0x000fe400078e001e */
[----:B------:R-:W-:Y:S02]  /*731f0*/  IMAD.MOV.U32 R7, RZ, RZ, R31 ;  /* 0x000000ffff077224 */ /* 0x000fe400078e001f */
[C---:B---3--:R-:W-:Y:S11]  /*73200*/  HMMA.1688.F32.TF32 R28, R32.reuse, R168, R224 ;  /* 0x000000a8201c723c */ /* 0x048ff600000810e0 */
[----:B------:R-:W-:Y:S11]  /*73210*/  @!UPT UIADD3 URZ, URZ, URZ, URZ ;  /* 0x0000003f3f3ff290 */ /* 0x000ff6000fffe03f */
[----:B------:R-:W-:Y:S02]  /*73220*/  @!UPT UIADD3 URZ, URZ, URZ, URZ ;  /* 0x0000003f3f3ff290 */ /* 0x000fe4000fffe03f */
[----:B------:R-:W-:Y:S02]  /*73230*/  IMAD.MOV.U32 R175, RZ, RZ, R28 ;  /* 0x000000ffffaf7224 */ /* 0x000fe400078e001c */
[----:B------:R-:W-:Y:S02]  /*73240*/  IMAD.MOV.U32 R174, RZ, RZ, R29 ;  /* 0x000000ffffae7224 */ /* 0x000fe400078e001d */
[----:B------:R-:W-:Y:S02]  /*73250*/  IMAD.MOV.U32 R163, RZ, RZ, R30 ;  /* 0x000000ffffa37224 */ /* 0x000fe400078e001e */
[----:B------:R-:W-:Y:S02]  /*73260*/  IMAD.MOV.U32 R162, RZ, RZ, R31 ;  /* 0x000000ffffa27224 */ /* 0x000fe400078e001f */
[----:B------:R-:W-:Y:S01]  /*73270*/  HMMA.1688.F32.TF32 R28, R32, R164, R236 ;  /* 0x000000a4201c723c */ /* 0x000fe200000810ec */
        /* <DEDUP_REMOVED lines=17> */
[C---:B------:R-:W-:Y:S08]  /*73390*/  HMMA.1688.F32.TF32 R28, R32.reuse, R156, R228 ;  /* 0x0000009c201c723c */ /* 0x040ff000000810e4 */
[C---:B------:R-:W-:Y:S11]  /*733a0*/  HMMA.1688.F32.TF32 R40, R32.reuse, R152, R232 ;  /* 0x000000982028723c */ /* 0x040ff600000810e8 */
[----:B------:R-:W-:Y:S05]  /*733b0*/  @!UPT UIADD3 URZ, URZ, URZ, URZ ;  /* 0x0000003f3f3ff290 */ /* 0x000fea000fffe03f */
[----:B------:R-:W-:Y:S02]  /*733c0*/  IMAD.MOV.U32 R95, RZ, RZ, R31 ;  /* 0x000000ffff5f7224 */ /* 0x000fe400078e001f */
[----:B------:R-:W-:Y:S01]  /*733d0*/  IMAD.MOV.U32 R94, RZ, RZ, R30 ;  /* 0x000000ffff5e7224 */ /* 0x000fe200078e001e */
[----:B------:R1:W-:Y:S04]  /*733e0*/  STL.64 [R1+0xdd0], R28 ;  /* 0x000dd01c01007387 */ /* 0x0003e80000100a00 */
[----:B------:R-:W-:Y:S04]  /*733f0*/  STL [R1+0x3f6c], R95 ;  /* 0x003f6c5f01007387 */ /* 0x000fe80000100800 */
[----:B------:R4:W-:Y:S04]  /*73400*/  STL [R1+0x3f68], R94 ;  /* 0x003f685e01007387 */ /* 0x0009e80000100800 */
[----:B------:R-:W-:Y:S04]  /*73410*/  STL.64 [R1+0xdc0], R40 ;  /* 0x000dc02801007387 */ /* 0x000fe80000100a00 */
[----:B------:R-:W-:Y:S04]  /*73420*/  STL.64 [R1+0xdc8], R42 ;  /* 0x000dc82a01007387 */ /* 0x000fe80000100a00 */
[----:B------:R-:W2:Y:S04]  /*73430*/  LDL.LU R232, [R1+0x750] ;  /* 0x0007500001e87983 */ /* 0x000ea80000300800 */
[----:B------:R-:W2:Y:S04]  /*73440*/  LDL.LU R233, [R1+0x754] ;  /* 0x0007540001e97983 */ /* 0x000ea80000300800 */
[----:B------:R-:W2:Y:S04]  /*73450*/  LDL.LU R234, [R1+0x758] ;  /* 0x0007580001ea7983 */ /* 0x000ea80000300800 */
[----:B------:R-:W2:Y:S01]  /*73460*/  LDL.LU R235, [R1+0x75c] ;  /* 0x00075c0001eb7983 */ /* 0x000ea20000300800 */
[----:B-1----:R-:W-:Y:S03]  /*73470*/  HMMA.1688.F32.TF32 R28, R32, R148, R240 ;  /* 0x00000094201c723c */ /* 0x002fe600000810f0 */
[----:B------:R-:W2:Y:S04]  /*73480*/  LDL.LU R240, [R1+0x630] ;  /* 0x0006300001f07983 */ /* 0x000ea80000300800 */
[----:B------:R-:W2:Y:S04]  /*73490*/  LDL.LU R241, [R1+0x634] ;  /* 0x0006340001f17983 */ /* 0x000ea80000300800 */
[----:B------:R-:W2:Y:S04]  /*734a0*/  LDL.LU R242, [R1+0x638] ;  /* 0x0006380001f27983 */ /* 0x000ea80000300800 */
[----:B------:R-:W2:Y:S09]  /*734b0*/  LDL.LU R243, [R1+0x63c] ;  /* 0x00063c0001f37983 */ /* 0x000eb20000300800 */
[----:B------:R-:W-:Y:S01]  /*734c0*/  MOV R98, R28 ;  /* 0x0000001c00627202 */ /* 0x000fe20000000f00 */
[----:B------:R-:W-:-:S02]  /*734d0*/  IMAD.MOV.U32 R99, RZ, RZ, R29 ;  /* 0x000000ffff637224 */ /* 0x000fc400078e001d */
        /* <DEDUP_REMOVED lines=9> */
[----:B------:R2:W-:Y:S04]  /*73570*/  STL.64 [R1+0xda0], R28 ;  /* 0x000da01c01007387 */ /* 0x0005e80000100a00 */
[----:B------:R-:W3:Y:S04]  /*73580*/  LDL.LU R236, [R1+0x520] ;  /* 0x0005200001ec7983 */ /* 0x000ee80000300800 */
[----:B------:R-:W3:Y:S04]  /*73590*/  LDL.LU R237, [R1+0x524] ;  /* 0x0005240001ed7983 */ /* 0x000ee80000300800 */
[----:B------:R-:W3:Y:S04]  /*735a0*/  LDL.LU R238, [R1+0x528] ;  /* 0x0005280001ee7983 */ /* 0x000ee80000300800 */
[----:B------:R-:W3:Y:S01]  /*735b0*/  LDL.LU R239, [R1+0x52c] ;  /* 0x00052c0001ef7983 */ /* 0x000ee20000300800 */
[----:B----4-:R-:W-:-:S02]  /*735c0*/  IMAD.MOV.U32 R94, RZ, RZ, R31 ;  /* 0x000000ffff5e7224 */ /* 0x010fc400078e001f */
[----:B------:R-:W-:Y:S02]  /*735d0*/  IMAD.MOV.U32 R95, RZ, RZ, R30 ;  /* 0x000000ffff5f7224 */ /* 0x000fe400078e001e */
[----:B--2---:R-:W-:Y:S01]  /*735e0*/  HMMA.1688.F32.TF32 R28, R32, R140, R248 ;  /* 0x0000008c201c723c */ /* 0x004fe200000810f8 */
[----:B------:R-:W-:Y:S04]  /*735f0*/  STL [R1+0x3f84], R94 ;  /* 0x003f845e01007387 */ /* 0x000fe80000100800 */
[----:B------:R1:W-:Y:S04]  /*73600*/  STL [R1+0x3f80], R95 ;  /* 0x003f805f01007387 */ /* 0x0003e80000100800 */
[----:B------:R-:W2:Y:S04]  /*73610*/  LDL.LU R248, [R1+0x450] ;  /* 0x0004500001f87983 */ /* 0x000ea80000300800 */
[----:B------:R-:W2:Y:S04]  /*73620*/  LDL.LU R249, [R1+0x454] ;  /* 0x0004540001f97983 */ /* 0x000ea80000300800 */
[----:B------:R-:W2:Y:S04]  /*73630*/  LDL.LU R250, [R1+0x458] ;  /* 0x0004580001fa7983 */ /* 0x000ea80000300800 */
[----:B------:R-:W2:Y:S03]  /*73640*/  LDL.LU R251, [R1+0x45c] ;  /* 0x00045c0001fb7983 */ /* 0x000ea60000300800 */
[----:B------:R-:W-:Y:S01]  /*73650*/  IMAD.MOV.U32 R103, RZ, RZ, R28 ;  /* 0x000000ffff677224 */ /* 0x000fe200078e001c */
[----:B------:R-:W-:Y:S01]  /*73660*/  MOV R98, R31 ;  /* 0x0000001f00627202 */ /* 0x000fe20000000f00 */
[----:B------:R-:W-:-:S02]  /*73670*/  IMAD.MOV.U32 R102, RZ, RZ, R29 ;  /* 0x000000ffff667224 */ /* 0x000fc400078e001d */
[----:B------:R-:W-:Y:S02]  /*73680*/  IMAD.MOV.U32 R99, RZ, RZ, R30 ;  /* 0x000000ffff637224 */ /* 0x000fe400078e001e */
[----:B------:R-:W-:Y:S04]  /*73690*/  STL [R1+0x3f94], R98 ;  /* 0x003f946201007387 */ /* 0x000fe80000100800 */
[----:B------:R-:W-:Y:S04]  /*736a0*/  STL [R1+0x3f90], R99 ;  /* 0x003f906301007387 */ /* 0x000fe80000100800 */
[----:B------:R-:W-:Y:S01]  /*736b0*/  STL [R1+0x3f8c], R103 ;  /* 0x003f8c6701007387 */ /* 0x000fe20000100800 */
[C---:B------:R-:W-:Y:S03]  /*736c0*/  HMMA.1688.F32.TF32 R28, R32.reuse, R136, R232 ;  /* 0x00000088201c723c */ /* 0x040fe600000810e8 */
[----:B------:R-:W-:Y:S11]  /*736d0*/  STL [R1+0x3f88], R102 ;  /* 0x003f886601007387 */ /* 0x000ff60000100800 */
[----:B------:R-:W-:Y:S10]  /*736e0*/  @!UPT UIADD3 URZ, URZ, URZ, URZ ;  /* 0x0000003f3f3ff290 */ /* 0x000ff4000fffe03f */
[----:B-1----:R-:W-:Y:S02]  /*736f0*/  IMAD.MOV.U32 R95, RZ, RZ, R31 ;  /* 0x000000ffff5f7224 */ /* 0x002fe400078e001f */
[----:B------:R-:W-:Y:S01]  /*73700*/  IMAD.MOV.U32 R94, RZ, RZ, R30 ;  /* 0x000000ffff5e7224 */ /* 0x000fe200078e001e */
[----:B------:R1:W-:Y:S04]  /*73710*/  STL.64 [R1+0xd80], R28 ;  /* 0x000d801c01007387 */ /* 0x0003e80000100a00 */
[----:B------:R-:W-:Y:S04]  /*73720*/  STL [R1+0x3f9c], R95 ;  /* 0x003f9c5f01007387 */ /* 0x000fe80000100800 */
[----:B------:R4:W-:Y:S01]  /*73730*/  STL [R1+0x3f98], R94 ;  /* 0x003f985e01007387 */ /* 0x0009e20000100800 */
[----:B-1----:R-:W-:Y:S03]  /*73740*/  HMMA.1688.F32.TF32 R28, R32, R132, R240 ;  /* 0x00000084201c723c */ /* 0x002fe600000810f0 */
[----:B------:R-:W4:Y:S04]  /*73750*/  LDL.LU R240, [R1+0x3f0] ;  /* 0x0003f00001f07983 */ /* 0x000f280000300800 */
[----:B------:R-:W4:Y:S04]  /*73760*/  LDL.LU R241, [R1+0x3f4] ;  /* 0x0003f40001f17983 */ /* 0x000f280000300800 */
[----:B------:R-:W4:Y:S04]  /*73770*/  LDL.LU R242, [R1+0x3f8] ;  /* 0x0003f80001f27983 */ /* 0x000f280000300800 */
[----:B------:R-:W4:Y:S09]  /*73780*/  LDL.LU R243, [R1+0x3fc] ;  /* 0x0003fc0001f37983 */ /* 0x000f320000300800 */
[----:B------:R-:W-:-:S02]  /*73790*/  IMAD.MOV.U32 R111, RZ, RZ, R31 ;  /* 0x000000ffff6f7224 */ /* 0x000fc400078e001f */
[----:B------:R-:W-:Y:S02]  /*737a0*/  IMAD.MOV.U32 R110, RZ, RZ, R30 ;  /* 0x000000ffff6e7224 */ /* 0x000fe400078e001e */
[----:B------:R-:W-:Y:S02]  /*737b0*/  IMAD.MOV.U32 R107, RZ, RZ, R29 ;  /* 0x000000ffff6b7224 */ /* 0x000fe400078e001d */
[----:B------:R-:W-:Y:S01]  /*737c0*/  IMAD.MOV.U32 R106, RZ, RZ, R28 ;  /* 0x000000ffff6a7224 */ /* 0x000fe200078e001c */
[----:B------:R-:W-:Y:S04]  /*737d0*/  STL [R1+0x3fac], R111 ;  /* 0x003fac6f01007387 */ /* 0x000fe80000100800 */
[----:B------:R-:W-:Y:S04]  /*737e0*/  STL [R1+0x3fa8], R110 ;  /* 0x003fa86e01007387 */ /* 0x000fe80000100800 */
[----:B------:R-:W-:Y:S04]  /*737f0*/  STL [R1+0x3fa4], R107 ;  /* 0x003fa46b01007387 */ /* 0x000fe80000100800 */
[----:B------:R1:W-:Y:S01]  /*73800*/  STL [R1+0x3fa0], R106 ;  /* 0x003fa06a01007387 */ /* 0x0003e20000100800 */
[----:B---3--:R-:W-:Y:S03]  /*73810*/  HMMA.1688.F32.TF32 R28, R32, R128, R236 ;  /* 0x00000080201c723c */ /* 0x008fe600000810ec */
[----:B------:R-:W3:Y:S04]  /*73820*/  LDL.LU R236, [R1+0x3b0] ;  /* 0x0003b00001ec7983 */ /* 0x000ee80000300800 */
[----:B------:R-:W3:Y:S04]  /*73830*/  LDL.LU R237, [R1+0x3b4] ;  /* 0x0003b40001ed7983 */ /* 0x000ee80000300800 */
[----:B------:R-:W3:Y:S04]  /*73840*/  LDL.LU R238, [R1+0x3b8] ;  /* 0x0003b80001ee7983 */ /* 0x000ee80000300800 */
[----:B------:R-:W3:Y:S09]  /*73850*/  LDL.LU R239, [R1+0x3bc] ;  /* 0x0003bc0001ef7983 */ /* 0x000ef20000300800 */
[----:B------:R-:W-:Y:S01]  /*73860*/  IMAD.MOV.U32 R102, RZ, RZ, R31 ;  /* 0x000000ffff667224 */ /* 0x000fe200078e001f */
[----:B------:R-:W-:Y:S01]  /*73870*/  MOV R103, R30 ;  /* 0x0000001e00677202 */ /* 0x000fe20000000f00 */
[----:B------:R-:W-:-:S02]  /*73880*/  IMAD.MOV.U32 R99, RZ, RZ, R29 ;  /* 0x000000ffff637224 */ /* 0x000fc400078e001d */
[----:B------:R-:W-:Y:S01]  /*73890*/  IMAD.MOV.U32 R98, RZ, RZ, R28 ;  /* 0x000000ffff627224 */ /* 0x000fe200078e001c */
[----:B------:R-:W-:Y:S01]  /*738a0*/  STL [R1+0x3fbc], R102 ;  /* 0x003fbc6601007387 */ /* 0x000fe20000100800 */
[----:B--2---:R-:W-:Y:S03]  /*738b0*/  HMMA.1688.F32.TF32 R28, R32, R124, R248 ;  /* 0x0000007c201c723c */ /* 0x004fe600000810f8 */
[----:B------:R-:W-:Y:S04]  /*738c0*/  STL [R1+0x3fb8], R103 ;  /* 0x003fb86701007387 */ /* 0x000fe80000100800 */
[----:B------:R-:W-:Y:S04]  /*738d0*/  STL [R1+0x3fb4], R99 ;  /* 0x003fb46301007387 */ /* 0x000fe80000100800 */
[----:B------:R2:W-:Y:S04]  /*738e0*/  STL [R1+0x3fb0], R98 ;  /* 0x003fb06201007387 */ /* 0x0005e80000100800 */
[----:B------:R-:W3:Y:S04]  /*738f0*/  LDL.LU R248, [R1+0x370] ;  /* 0x0003700001f87983 */ /* 0x000ee80000300800 */
[----:B------:R-:W3:Y:S04]  /*73900*/  LDL.LU R249, [R1+0x374] ;  /* 0x0003740001f97983 */ /* 0x000ee80000300800 */
[----:B------:R-:W3:Y:S04]  /*73910*/  LDL.LU R250, [R1+0x378] ;  /* 0x0003780001fa7983 */ /* 0x000ee80000300800 */
[----:B------:R-:W3:Y:S01]  /*73920*/  LDL.LU R251, [R1+0x37c] ;  /* 0x00037c0001fb7983 */ /* 0x000ee20000300800 */
[----:B----4-:R-:W-:-:S02]  /*73930*/  IMAD.MOV.U32 R94, RZ, RZ, R31 ;  /* 0x000000ffff5e7224 */ /* 0x010fc400078e001f */
[----:B------:R-:W-:Y:S02]  /*73940*/  IMAD.MOV.U32 R95, RZ, RZ, R30 ;  /* 0x000000ffff5f7224 */ /* 0x000fe400078e001e */
[----:B-1----:R-:W-:Y:S02]  /*73950*/  IMAD.MOV.U32 R106, RZ, RZ, R29 ;  /* 0x000000ffff6a7224 */ /* 0x002fe400078e001d */
[----:B------:R-:W-:Y:S01]  /*73960*/  IMAD.MOV.U32 R107, RZ, RZ, R28 ;  /* 0x000000ffff6b7224 */ /* 0x000fe200078e001c */
[----:B------:R-:W-:Y:S04]  /*73970*/  STL [R1+0x3fcc], R94 ;  /* 0x003fcc5e01007387 */ /* 0x000fe80000100800 */
[----:B------:R-:W-:Y:S04]  /*73980*/  STL [R1+0x3fc8], R95 ;  /* 0x003fc85f01007387 */ /* 0x000fe80000100800 */
[----:B------:R-:W-:Y:S04]  /*73990*/  STL [R1+0x3fc4], R106 ;  /* 0x003fc46a01007387 */ /* 0x000fe80000100800 */
[----:B------:R1:W-:Y:S01]  /*739a0*/  STL [R1+0x3fc0], R107 ;  /* 0x003fc06b01007387 */ /* 0x0003e20000100800 */
[----:B------:R-:W-:Y:S03]  /*739b0*/  HMMA.1688.F32.TF32 R28, R32, R120, R240 ;  /* 0x00000078201c723c */ /* 0x000fe600000810f0 */
[----:B------:R-:W4:Y:S04]  /*739c0*/  LDL.LU R240, [R1+0x360] ;  /* 0x0003600001f07983 */ /* 0x000f280000300800 */
[----:B------:R-:W4:Y:S04]  /*739d0*/  LDL.LU R241, [R1+0x364] ;  /* 0x0003640001f17983 */ /* 0x000f280000300800 */
[----:B------:R-:W4:Y:S04]  /*739e0*/  LDL.LU R242, [R1+0x368] ;  /* 0x0003680001f27983 */ /* 0x000f280000300800 */
[----:B------:R-:W4:Y:S09]  /*739f0*/  LDL.LU R243, [R1+0x36c] ;  /* 0x00036c0001f37983 */ /* 0x000f320000300800 */
[----:B------:R-:W-:Y:S01]  /*73a00*/  MOV R110, R31 ;  /* 0x0000001f006e7202 */ /* 0x000fe20000000f00 */
[----:B------:R-:W-:-:S02]  /*73a10*/  IMAD.MOV.U32 R111, RZ, RZ, R30 ;  /* 0x000000ffff6f7224 */ /* 0x000fc400078e001e */
[----:B--2---:R-:W-:Y:S02]  /*73a20*/  IMAD.MOV.U32 R98, RZ, RZ, R29 ;  /* 0x000000ffff627224 */ /* 0x004fe400078e001d */
[----:B------:R-:W-:Y:S01]  /*73a30*/  IMAD.MOV.U32 R99, RZ, RZ, R28 ;  /* 0x000000ffff637224 */ /* 0x000fe200078e001c */
        /* <DEDUP_REMOVED lines=8> */
[C---:B---3--:R-:W-:Y:S11]  /*73ac0*/  HMMA.1688.F32.TF32 R28, R32.reuse, R116, R236 ;  /* 0x00000074201c723c */ /* 0x048ff600000810ec */
[----:B------:R-:W-:Y:S11]  /*73ad0*/  @!UPT UIADD3 URZ, URZ, URZ, URZ ;  /* 0x0000003f3f3ff290 */ /* 0x000ff6000fffe03f */
[----:B------:R-:W-:Y:S02]  /*73ae0*/  @!UPT UIADD3 URZ, URZ, URZ, URZ ;  /* 0x0000003f3f3ff290 */ /* 0x000fe4000fffe03f */
[----:B------:R-:W-:Y:S02]  /*73af0*/  IMAD.MOV.U32 R119, RZ, RZ, R31 ;  /* 0x000000ffff777224 */ /* 0x000fe400078e001f */
[----:B------:R-:W-:Y:S02]  /*73b00*/  IMAD.MOV.U32 R118, RZ, RZ, R30 ;  /* 0x000000ffff767224 */ /* 0x000fe400078e001e */
[----:B------:R-:W-:Y:S02]  /*73b10*/  IMAD.MOV.U32 R115, RZ, RZ, R29 ;  /* 0x000000ffff737224 */ /* 0x000fe400078e001d */
[----:B------:R-:W-:Y:S01]  /*73b20*/  IMAD.MOV.U32 R114, RZ, RZ, R28 ;  /* 0x000000ffff727224 */ /* 0x000fe200078e001c */
[----:B------:R-:W-:Y:S04]  /*73b30*/  STL [R1+0x3fec], R119 ;  /* 0x003fec7701007387 */ /* 0x000fe80000100800 */
[----:B------:R-:W-:Y:S04]  /*73b40*/  STL [R1+0x3fe8], R118 ;  /* 0x003fe87601007387 */ /* 0x000fe80000100800 */
[----:B------:R-:W-:Y:S04]  /*73b50*/  STL [R1+0x3fe4], R115 ;  /* 0x003fe47301007387 */ /* 0x000fe80000100800 */
[----:B------:R2:W-:Y:S01]  /*73b60*/  STL [R1+0x3fe0], R114 ;  /* 0x003fe07201007387 */ /* 0x0005e20000100800 */
[----:B------:R-:W-:Y:S03]  /*73b70*/  HMMA.1688.F32.TF32 R28, R32, R112, R248 ;  /* 0x00000070201c723c */ /* 0x000fe600000810f8 */
[----:B------:R-:W3:Y:S04]  /*73b80*/  LDL.LU R248, [R1+0x340] ;  /* 0x0003400001f87983 */ /* 0x000ee80000300800 */
[----:B------:R-:W3:Y:S04]  /*73b90*/  LDL.LU R249, [R1+0x344] ;  /* 0x0003440001f97983 */ /* 0x000ee80000300800 */
[----:B------:R-:W3:Y:S04]  /*73ba0*/  LDL.LU R250, [R1+0x348] ;  /* 0x0003480001fa7983 */ /* 0x000ee80000300800 */
[----:B------:R-:W3:Y:S09]  /*73bb0*/  LDL.LU R251, [R1+0x34c] ;  /* 0x00034c0001fb7983 */ /* 0x000ef20000300800 */
[----:B------:R-:W-:-:S02]  /*73bc0*/  IMAD.MOV.U32 R103, RZ, RZ, R31 ;  /* 0x000000ffff677224 */ /* 0x000fc400078e001f */
[----:B------:R-:W-:Y:S02]  /*73bd0*/  IMAD.MOV.U32 R102, RZ, RZ, R30 ;  /* 0x000000ffff667224 */ /* 0x000fe400078e001e */
[----:B-1----:R-:W-:Y:S02]  /*73be0*/  IMAD.MOV.U32 R107, RZ, RZ, R29 ;  /* 0x000000ffff6b7224 */ /* 0x002fe400078e001d */
[----:B------:R-:W-:Y:S01]  /*73bf0*/  IMAD.MOV.U32 R106, RZ, RZ, R28 ;  /* 0x000000ffff6a7224 */ /* 0x000fe200078e001c */
[----:B------:R-:W-:Y:S04]  /*73c00*/  STL [R1+0x3ffc], R103 ;  /* 0x003ffc6701007387 */ /* 0x000fe80000100800 */
[----:B------:R-:W-:Y:S04]  /*73c10*/  STL [R1+0x3ff8], R102 ;  /* 0x003ff86601007387 */ /* 0x000fe80000100800 */
[----:B------:R-:W-:Y:S04]  /*73c20*/  STL [R1+0x3ff4], R107 ;  /* 0x003ff46b01007387 */ /* 0x000fe80000100800 */
[----:B------:R1:W-:Y:S04]  /*73c30*/  STL [R1+0x3ff0], R106 ;  /* 0x003ff06a01007387 */ /* 0x0003e80000100800 */
[----:B------:R-:W3:Y:S04]  /*73c40*/  LDL.LU R236, [R1+0x330] ;  /* 0x0003300001ec7983 */ /* 0x000ee80000300800 */
[----:B------:R-:W3:Y:S04]  /*73c50*/  LDL.LU R237, [R1+0x334] ;  /* 0x0003340001ed7983 */ /* 0x000ee80000300800 */
[----:B------:R-:W3:Y:S04]  /*73c60*/  LDL.LU R238, [R1+0x338] ;  /* 0x0003380001ee7983 */ /* 0x000ee80000300800 */
[----:B------:R-:W3:Y:S01]  /*73c70*/  LDL.LU R239, [R1+0x33c] ;  /* 0x00033c0001ef7983 */ /* 0x000ee20000300800 */
[----:B----4-:R-:W-:Y:S03]  /*73c80*/  HMMA.1688.F32.TF32 R28, R32, R108, R240 ;  /* 0x0000006c201c723c */ /* 0x010fe600000810f0 */
[----:B------:R-:W4:Y:S04]  /*73c90*/  LDL.LU R240, [R1+0x320] ;  /* 0x0003200001f07983 */ /* 0x000f280000300800 */
[----:B------:R-:W4:Y:S04]  /*73ca0*/  LDL.LU R241, [R1+0x324] ;  /* 0x0003240001f17983 */ /* 0x000f280000300800 */
[----:B------:R-:W4:Y:S04]  /*73cb0*/  LDL.LU R242, [R1+0x328] ;  /* 0x0003280001f27983 */ /* 0x000f280000300800 */
[----:B------:R-:W4:Y:S09]  /*73cc0*/  LDL.LU R243, [R1+0x32c] ;  /* 0x00032c0001f37983 */ /* 0x000f320000300800 */
[----:B--2---:R-:W-:Y:S01]  /*73cd0*/  MOV R98, R28 ;  /* 0x0000001c00627202 */ /* 0x004fe20000000f00 */
[----:B------:R-:W-:-:S02]  /*73ce0*/  IMAD.MOV.U32 R99, RZ, RZ, R29 ;  /* 0x000000ffff637224 */ /* 0x000fc400078e001d */
[----:B------:R-:W-:Y:S02]  /*73cf0*/  IMAD.MOV.U32 R94, RZ, RZ, R30 ;  /* 0x000000ffff5e7224 */ /* 0x000fe400078e001e */
[----:B------:R-:W-:Y:S02]  /*73d00*/  IMAD.MOV.U32 R95, RZ, RZ, R31 ;  /* 0x000000ffff5f7224 */ /* 0x000fe400078e001f */
[----:B------:R-:W-:Y:S03]  /*73d10*/  HMMA.1688.F32.TF32 R28, R32, R104, R232 ;  /* 0x00000068201c723c */ /* 0x000fe600000810e8 */
[----:B------:R-:W-:Y:S04]  /*73d20*/  STL [R1+0x400c], R95 ;  /* 0x00400c5f01007387 */ /* 0x000fe80000100800 */
[----:B------:R-:W-:Y:S04]  /*73d30*/  STL [R1+0x4008], R94 ;  /* 0x0040085e01007387 */ /* 0x000fe80000100800 */
[----:B------:R-:W-:Y:S04]  /*73d40*/  STL [R1+0x4004], R99 ;  /* 0x0040046301007387 */ /* 0x000fe80000100800 */
[----:B------:R2:W-:Y:S09]  /*73d50*/  STL [R1+0x4000], R98 ;  /* 0x0040006201007387 */ /* 0x0005f20000100800 */
[----:B------:R-:W-:-:S02]  /*73d60*/  IMAD.MOV.U32 R111, RZ, RZ, R31 ;  /* 0x000000ffff6f7224 */ /* 0x000fc400078e001f */
[----:B------:R-:W-:Y:S02]  /*73d70*/  IMAD.MOV.U32 R110, RZ, RZ, R30 ;  /* 0x000000ffff6e7224 */ /* 0x000fe400078e001e */
[----:B------:R-:W-:Y:S02]  /*73d80*/  IMAD.MOV.U32 R114, RZ, RZ, R29 ;  /* 0x000000ffff727224 */ /* 0x000fe400078e001d */
[----:B------:R-:W-:Y:S01]  /*73d90*/  IMAD.MOV.U32 R115, RZ, RZ, R28 ;  /* 0x000000ffff737224 */ /* 0x000fe200078e001c */
[----:B------:R-:W-:Y:S04]  /*73da0*/  STL [R1+0x401c], R111 ;  /* 0x00401c6f01007387 */ /* 0x000fe80000100800 */
[----:B------:R-:W-:Y:S04]  /*73db0*/  STL [R1+0x4018], R110 ;  /* 0x0040186e01007387 */ /* 0x000fe80000100800 */
[----:B------:R1:W-:Y:S04]  /*73dc0*/  STL [R1+0x4014], R114 ;  /* 0x0040147201007387 */ /* 0x0003e80000100800 */
[----:B------:R1:W-:Y:S01]  /*73dd0*/  STL [R1+0x4010], R115 ;  /* 0x0040107301007387 */ /* 0x0003e20000100800 */
[----:B---3--:R-:W-:Y:S03]  /*73de0*/  HMMA.1688.F32.TF32 R28, R32, R100, R248 ;  /* 0x00000064201c723c */ /* 0x008fe600000810f8 */
[----:B------:R-:W3:Y:S04]  /*73df0*/  LDL.LU R248, [R1+0x50] ;  /* 0x0000500001f87983 */ /* 0x000ee80000300800 */
[----:B------:R-:W3:Y:S04]  /*73e00*/  LDL.LU R249, [R1+0x54] ;  /* 0x0000540001f97983 */ /* 0x000ee80000300800 */
[----:B------:R-:W3:Y:S04]  /*73e10*/  LDL.LU R250, [R1+0x58] ;  /* 0x0000580001fa7983 */ /* 0x000ee80000300800 */
[----:B------:R-:W3:Y:S04]  /*73e20*/  LDL.LU R251, [R1+0x5c] ;  /* 0x00005c0001fb7983 */ /* 0x000ee80000300800 */
[----:B------:R-:W3:Y:S04]  /*73e30*/  LDL R3, [R1+0x17b4] ;  /* 0x0017b40001037983 */ /* 0x000ee80000100800 */
[----:B------:R-:W3:Y:S01]  /*73e40*/  LDL R252, [R1+0x1674] ;  /* 0x0016740001fc7983 */ /* 0x000ee20000100800 */
[----:B------:R-:W-:Y:S01]  /*73e50*/  IMAD.MOV.U32 R122, RZ, RZ, R28 ;  /* 0x000000ffff7a7224 */ /* 0x000fe200078e001c */
[----:B------:R-:W-:Y:S01]  /*73e60*/  MOV R123, R29 ;  /* 0x0000001d007b7202 */ /* 0x000fe20000000f00 */
[----:B------:R-:W-:-:S02]  /*73e70*/  IMAD.MOV.U32 R126, RZ, RZ, R30 ;  /* 0x000000ffff7e7224 */ /* 0x000fc400078e001e */
[----:B------:R-:W-:Y:S02]  /*73e80*/  IMAD.MOV.U32 R127, RZ, RZ, R31 ;  /* 0x000000ffff7f7224 */ /* 0x000fe400078e001f */
[----:B------:R-:W-:Y:S03]  /*73e90*/  HMMA.1688.F32.TF32 R28, R32, R96, R236 ;  /* 0x00000060201c723c */ /* 0x000fe600000810ec */
[----:B------:R-:W-:Y:S04]  /*73ea0*/  STL [R1+0x402c], R127 ;  /* 0x00402c7f01007387 */ /* 0x000fe80000100800 */
[----:B------:R-:W-:Y:S04]  /*73eb0*/  STL [R1+0x4028], R126 ;  /* 0x0040287e01007387 */ /* 0x000fe80000100800 */
[----:B------:R1:W-:Y:S04]  /*73ec0*/  STL [R1+0x4024], R123 ;  /* 0x0040247b01007387 */ /* 0x0003e80000100800 */
[----:B------:R1:W-:Y:S09]  /*73ed0*/  STL [R1+0x4020], R122 ;  /* 0x0040207a01007387 */ /* 0x0003f20000100800 */
[----:B------:R-:W-:-:S02]  /*73ee0*/  IMAD.MOV.U32 R118, RZ, RZ, R31 ;  /* 0x000000ffff767224 */ /* 0x000fc400078e001f */
[----:B------:R-:W-:Y:S02]  /*73ef0*/  IMAD.MOV.U32 R119, RZ, RZ, R30 ;  /* 0x000000ffff777224 */ /* 0x000fe400078e001e */
[----:B-1----:R-:W-:Y:S02]  /*73f00*/  IMAD.MOV.U32 R106, RZ, RZ, R29 ;  /* 0x000000ffff6a7224 */ /* 0x002fe400078e001d */
[----:B------:R-:W-:Y:S01]  /*73f10*/  IMAD.MOV.U32 R107, RZ, RZ, R28 ;  /* 0x000000ffff6b7224 */ /* 0x000fe200078e001c */
[----:B------:R-:W-:Y:S04]  /*73f20*/  STL [R1+0x403c], R118 ;  /* 0x00403c7601007387 */ /* 0x000fe80000100800 */
[----:B------:R-:W-:Y:S04]  /*73f30*/  STL [R1+0x4038], R119 ;  /* 0x0040387701007387 */ /* 0x000fe80000100800 */
[----:B------:R1:W-:Y:S04]  /*73f40*/  STL [R1+0x4034], R106 ;  /* 0x0040346a01007387 */ /* 0x0003e80000100800 */
        /* <DEDUP_REMOVED lines=20> */
[----:B--2---:R-:W-:-:S02]  /*74090*/  IMAD.MOV.U32 R98, RZ, RZ, R29 ;  /* 0x000000ffff627224 */ /* 0x004fc400078e001d */
        /* <DEDUP_REMOVED lines=10> */
[----:B------:R-:W-:Y:S04]  /*74140*/  LDS R32, [R3+0x44080] ;  /* 0x0440800003207984 */ /* 0x000fe80000000800 */
[----:B------:R-:W-:Y:S01]  /*74150*/  LDS R34, [R3+0x44880] ;  /* 0x0448800003227984 */ /* 0x000fe20000000800 */
[----:B------:R-:W-:-:S03]  /*74160*/  IMAD.MOV.U32 R114, RZ, RZ, R28 ;  /* 0x000000ffff727224 */ /* 0x000fc600078e001c */
[----:B------:R-:W-:Y:S01]  /*74170*/  LDS R33, [R252+0x44080] ;  /* 0x04408000fc217984 */ /* 0x000fe20000000800 */
[----:B------:R-:W-:Y:S02]  /*74180*/  IMAD.MOV.U32 R115, RZ, RZ, R29 ;  /* 0x000000ffff737224 */ /* 0x000fe400078e001d */
[----:B------:R-:W-:Y:S01]  /*74190*/  IMAD.MOV.U32 R95, RZ, RZ, R30 ;  /* 0x000000ffff5f7224 */ /* 0x000fe200078e001e */
[----:B------:R-:W1:Y:S01]  /*741a0*/  LDS R35, [R252+0x44880] ;  /* 0x04488000fc237984 */ /* 0x000e620000000800 */
[----:B------:R-:W-:Y:S02]  /*741b0*/  IMAD.MOV.U32 R94, RZ, RZ, R31 ;  /* 0x000000ffff5e7224 */ /* 0x000fe400078e001f */
[C---:B------:R-:W-:Y:S11]  /*741c0*/  HMMA.1688.F32.TF32 R28, R36.reuse, R20, R228 ;  /* 0x00000014241c723c */ /* 0x040ff600000810e4 */
[----:B------:R-:W-:Y:S11]  /*741d0*/  @!UPT UIADD3 URZ, URZ, URZ, URZ ;  /* 0x0000003f3f3ff290 */ /* 0x000ff6000fffe03f */
[----:B------:R-:W-:Y:S02]  /*741e0*/  @!UPT UIADD3 URZ, URZ, URZ, URZ ;  /* 0x0000003f3f3ff290 */ /* 0x000fe4000fffe03f */
[----:B------:R-:W-:Y:S01]  /*741f0*/  IMAD.MOV.U32 R138, RZ, RZ, R28 ;  /* 0x000000ffff8a7224 */ /* 0x000fe200078e001c */
[----:B------:R-:W-:Y:S01]  /*74200*/  MOV R143, R31 ;  /* 0x0000001f008f7202 */ /* 0x000fe20000000f00 */
[----:B------:R-:W-:Y:S02]  /*74210*/  IMAD.MOV.U32 R139, RZ, RZ, R29 ;  /* 0x000000ffff8b7224 */ /* 0x000fe400078e001d */
[----:B------:R-:W-:Y:S02]  /*74220*/  IMAD.MOV.U32 R142, RZ, RZ, R30 ;  /* 0x000000ffff8e7224 */ /* 0x000fe400078e001e */
[C---:B----4-:R-:W-:Y:S11]  /*74230*/  HMMA.1688.F32.TF32 R28, R36.reuse, R16, R232 ;  /* 0x00000010241c723c */ /* 0x050ff600000810e8 */
[----:B------:R-:W-:Y:S11]  /*74240*/  @!UPT UIADD3 URZ, URZ, URZ, URZ ;  /* 0x0000003f3f3ff290 */ /* 0x000ff6000fffe03f */
[----:B------:R-:W-:Y:S02]  /*74250*/  @!UPT UIADD3 URZ, URZ, URZ, URZ ;  /* 0x0000003f3f3ff290 */ /* 0x000fe4000fffe03f */
[----:B------:R-:W-:Y:S02]  /*74260*/  IMAD.MOV.U32 R130, RZ, RZ, R28 ;  /* 0x000000ffff827224 */ /* 0x000fe400078e001c */
[----:B------:R-:W-:Y:S02]  /*74270*/  IMAD.MOV.U32 R131, RZ, RZ, R29 ;  /* 0x000000ffff837224 */ /* 0x000fe400078e001d */
[----:B------:R-:W-:Y:S02]  /*74280*/  IMAD.MOV.U32 R134, RZ, RZ, R30 ;  /* 0x000000ffff867224 */ /* 0x000fe400078e001e */
[----:B------:R-:W-:Y:S02]  /*74290*/  IMAD.MOV.U32 R135, RZ, RZ, R31 ;  /* 0x000000ffff877224 */ /* 0x000fe400078e001f */
[C---:B------:R-:W-:Y:S01]  /*742a0*/  HMMA.1688.F32.TF32 R28, R36.reuse, R12, R236 ;  /* 0x0000000c241c723c */ /* 0x040fe200000810ec */
[----:B------:R-:W-:Y:S11]  /*742b0*/  STL [R1+0x405c], R94 ;  /* 0x00405c5e01007387 */ /* 0x000ff60000100800 */
[----:B------:R-:W-:Y:S11]  /*742c0*/  @!UPT UIADD3 URZ, URZ, URZ, URZ ;  /* 0x0000003f3f3ff290 */ /* 0x000ff6000fffe03f */
[----:B------:R-:W-:Y:S01]  /*742d0*/  @!UPT UIADD3 URZ, URZ, URZ, URZ ;  /* 0x0000003f3f3ff290 */ /* 0x000fe2000fffe03f */
[----:B------:R-:W-:Y:S02]  /*742e0*/  IMAD.MOV.U32 R123, RZ, RZ, R28 ;  /* 0x000000ffff7b7224 */ /* 0x000fe400078e001c */
[----:B------:R-:W-:Y:S02]  /*742f0*/  IMAD.MOV.U32 R122, RZ, RZ, R29 ;  /* 0x000000ffff7a7224 */ /* 0x000fe400078e001d */
[----:B------:R-:W-:Y:S02]  /*74300*/  IMAD.MOV.U32 R111, RZ, RZ, R30 ;  /* 0x000000ffff6f7224 */ /* 0x000fe400078e001e */
[----:B------:R-:W-:Y:S02]  /*74310*/  IMAD.MOV.U32 R110, RZ, RZ, R31 ;  /* 0x000000ffff6e7224 */ /* 0x000fe400078e001f */
[----:B------:R-:W-:Y:S01]  /*74320*/  HMMA.1688.F32.TF32 R28, R36, R8, R240 ;  /* 0x00000008241c723c */ /* 0x000fe200000810f0 */
[----:B------:R-:W-:Y:S04]  /*74330*/  STL [R1+0x4058], R95 ;  /* 0x0040585f01007387 */ /* 0x000fe80000100800 */
[----:B------:R4:W-:Y:S04]  /*74340*/  STL [R1+0x4054], R115 ;  /* 0x0040547301007387 */ /* 0x0009e80000100800 */
[----:B------:R1:W-:Y:S04]  /*74350*/  STL [R1+0x4050], R114 ;  /* 0x0040507201007387 */ /* 0x0003e80000100800 */
[----:B------:R1:W-:Y:S04]  /*74360*/  STL [R1+0x4064], R139 ;  /* 0x0040648b01007387 */ /* 0x0003e80000100800 */
[----:B------:R2:W-:Y:S07]  /*74370*/  STL [R1+0x4060], R138 ;  /* 0x0040608a01007387 */ /* 0x0005ee0000100800 */
[----:B-1----:R-:W-:Y:S01]  /*74380*/  MOV R106, R28 ;  /* 0x0000001c006a7202 */ /* 0x002fe20000000f00 */
[----:B------:R-:W-:-:S02]  /*74390*/  IMAD.MOV.U32 R107, RZ, RZ, R29 ;  /* 0x000000ffff6b7224 */ /* 0x000fc400078e001d */
[----:B------:R-:W-:Y:S02]  /*743a0*/  IMAD.MOV.U32 R127, RZ, RZ, R30 ;  /* 0x000000ffff7f7224 */ /* 0x000fe400078e001e */
[----:B------:R-:W-:Y:S02]  /*743b0*/  IMAD.MOV.U32 R126, RZ, RZ, R31 ;  /* 0x000000ffff7e7224 */ /* 0x000fe400078e001f */
[----:B---3--:R-:W-:Y:S01]  /*743c0*/  HMMA.1688.F32.TF32 R28, R36, R4, R248 ;  /* 0x00000004241c723c */ /* 0x008fe200000810f8 */
        /* <DEDUP_REMOVED lines=68> */
[C---:B--2---:R-:W-:Y:S11]  /*74810*/  HMMA.1688.F32.TF32 R28, R36.reuse, R192, R80 ;  /* 0x000000c0241c723c */ /* 0x044ff60000081050 */
[----:B------:R-:W-:Y:S11]  /*74820*/  @!UPT UIADD3 URZ, URZ, URZ, URZ ;  /* 0x0000003f3f3ff290 */ /* 0x000ff6000fffe03f */
[----:B------:R-:W-:Y:S02]  /*74830*/  @!UPT UIADD3 URZ, URZ, URZ, URZ ;  /* 0x0000003f3f3ff290 */ /* 0x000fe4000fffe03f */
[----:B------:R-:W-:Y:S01]  /*74840*/  IMAD.MOV.U32 R98, RZ, RZ, R28 ;  /* 0x000000ffff627224 */ /* 0x000fe200078e001c */
[----:B------:R-:W-:Y:S01]  /*74850*/  MOV R99, R29 ;  /* 0x0000001d00637202 */ /* 0x000fe20000000f00 */
[----:B------:R-:W-:Y:S02]  /*74860*/  IMAD.MOV.U32 R118, RZ, RZ, R30 ;  /* 0x000000ffff767224 */ /* 0x000fe400078e001e */
[----:B------:R-:W-:Y:S02]  /*74870*/  IMAD.MOV.U32 R119, RZ, RZ, R31 ;  /* 0x000000ffff777224 */ /* 0x000fe400078e001f */
[C---:B---3--:R-:W-:Y:S11]  /*74880*/  HMMA.1688.F32.TF32 R28, R36.reuse, R188, R84 ;  /* 0x000000bc241c723c */ /* 0x048ff60000081054 */
[----:B------:R-:W-:Y:S11]  /*74890*/  @!UPT UIADD3 URZ, URZ, URZ, URZ ;  /* 0x0000003f3f3ff290 */ /* 0x000ff6000fffe03f */
[----:B------:R-:W-:Y:S02]  /*748a0*/  @!UPT UIADD3 URZ, URZ, URZ, URZ ;  /* 0x0000003f3f3ff290 */ /* 0x000fe4000fffe03f */
[----:B----4-:R-:W-:Y:S02]  /*748b0*/  IMAD.MOV.U32 R115, RZ, RZ, R28 ;  /* 0x000000ffff737224 */ /* 0x010fe400078e001c */
[----:B------:R-:W-:Y:S02]  /*748c0*/  IMAD.MOV.U32 R114, RZ, RZ, R29 ;  /* 0x000000ffff727224 */ /* 0x000fe400078e001d */
[----:B------:R-:W-:Y:S02]  /*748d0*/  IMAD.MOV.U32 R102, RZ, RZ, R30 ;  /* 0x000000ffff667224 */ /* 0x000fe400078e001e */
        /* <DEDUP_REMOVED lines=25> */
[----:B------:R-:W-:Y:S04]  /*74a70*/  STL.64 [R1+0xbf0], R44 ;  /* 0x000bf02c01007387 */ /* 0x000fe80000100a00 */
[----:B------:R1:W-:Y:S06]  /*74a80*/  STL.64 [R1+0xbf8], R46 ;  /* 0x000bf82e01007387 */ /* 0x0003ec0000100a00 */
        /* <DEDUP_REMOVED lines=134> */
[----:B------:R1:W-:Y:S04]  /*752f0*/  STL.64 [R1+0xb60], R40 ;  /* 0x000b602801007387 */ /* 0x0003e80000100a00 */
[----:B------:R-:W-:Y:S04]  /*75300*/  STL.64 [R1+0xb68], R42 ;  /* 0x000b682a01007387 */ /* 0x000fe80000100a00 */
[----:B-1----:R-:W2:Y:S04]  /*75310*/  LDL.LU.64 R40, [R1+0x4340] ;  /* 0x0043400001287983 */ /* 0x002ea80000300a00 */
        /* <DEDUP_REMOVED lines=16> */
[----:B---3--:R-:W-:Y:S03]  /*75420*/  HMMA.1688.F32.TF32 R52, R36, R96, R28 ;  /* 0x000000602434723c */ /* 0x008fe6000008101c */
[----:B------:R1:W-:Y:S05]  /*75430*/  STL.64 [R1+0xb08], R46 ;  /* 0x000b082e01007387 */ /* 0x0003ea0000100a00 */
[----:B------:R-:W-:Y:S08]  /*75440*/  HMMA.1688.F32.TF32 R28, R32, R24, R76 ;  /* 0x00000018201c723c */ /* 0x000ff0000008104c */
[----:B-1----:R-:W-:Y:S01]  /*75450*/  HMMA.1688.F32.TF32 R44, R36, R92, R72 ;  /* 0x0000005c242c723c */ /* 0x002fe20000081048 */
[----:B------:R-:W-:Y:S04]  /*75460*/  STL.64 [R1+0xaf0], R56 ;  /* 0x000af03801007387 */ /* 0x000fe80000100a00 */
[----:B------:R-:W-:Y:S04]  /*75470*/  STL.64 [R1+0xaf8], R58 ;  /* 0x000af83a01007387 */ /* 0x000fe80000100a00 */
[----:B------:R-:W-:Y:S04]  /*75480*/  STL.64 [R1+0xae0], R52 ;  /* 0x000ae03401007387 */ /* 0x000fe80000100a00 */
[----:B------:R-:W-:Y:S04]  /*75490*/  STL.64 [R1+0xae8], R54 ;  /* 0x000ae83601007387 */ /* 0x000fe80000100a00 */
[----:B------:R-:W-:Y:S04]  /*754a0*/  LDS R36, [R49+0x44080] ;  /* 0x0440800031247984 */ /* 0x000fe80000000800 */
[----:B------:R-:W-:Y:S04]  /*754b0*/  LDS R38, [R49+0x44880] ;  /* 0x0448800031267984 */ /* 0x000fe80000000800 */
[----:B------:R-:W-:Y:S04]  /*754c0*/  STL.64 [R1+0x8f0], R44 ;  /* 0x0008f02c01007387 */ /* 0x000fe80000100a00 */
[----:B------:R-:W-:Y:S04]  /*754d0*/  STL.64 [R1+0x8f8], R46 ;  /* 0x0008f82e01007387 */ /* 0x000fe80000100a00 */
[----:B------:R-:W-:Y:S04]  /*754e0*/  STL.64 [R1+0x8e0], R28 ;  /* 0x0008e01c01007387 */ /* 0x000fe80000100a00 */
[----:B------:R1:W-:Y:S04]  /*754f0*/  STL.64 [R1+0x8e8], R30 ;  /* 0x0008e81e01007387 */ /* 0x0003e80000100a00 */
[----:B------:R-:W-:Y:S04]  /*75500*/  LDS R37, [R48+0x44080] ;  /* 0x0440800030257984 */ /* 0x000fe80000000800 */
[----:B------:R-:W3:Y:S01]  /*75510*/  LDS R39, [R48+0x44880] ;  /* 0x0448800030277984 */ /* 0x000ee20000000800 */
[C---:B-1----:R-:W-:Y:S08]  /*75520*/  HMMA.1688.F32.TF32 R28, R32.reuse, R20, R80 ;  /* 0x00000014201c723c */ /* 0x042ff00000081050 */
        /* <DEDUP_REMOVED lines=11> */
[C---:B----4-:R-:W-:Y:S03]  /*755e0*/  HMMA.1688.F32.TF32 R44, R32.reuse, R192, R204 ;  /* 0x000000c0202c723c */ /* 0x050fe600000810cc */
        /* <DEDUP_REMOVED lines=8> */
[C---:B----4-:R-:W-:Y:S01]  /*75670*/  HMMA.1688.F32.TF32 R44, R32.reuse, R180, R216 ;  /* 0x000000b4202c723c */ /* 0x050fe200000810d8 */
        /* <DEDUP_REMOVED lines=19> */
[----:B-1----:R-:W-:Y:S07]  /*757b0*/  HMMA.1688.F32.TF32 R28, R32, R152, R248 ;  /* 0x00000098201c723c */ /* 0x002fee00000810f8 */
[----:B------:R-:W-:Y:S04]  /*757c0*/  STL.64 [R1+0xa00], R52 ;  /* 0x000a003401007387 */ /* 0x000fe80000100a00 */
[----:B------:R-:W-:Y:S04]  /*757d0*/  STL.64 [R1+0xa08], R54 ;  /* 0x000a083601007387 */ /* 0x000fe80000100a00 */
[----:B------:R-:W4:Y:S04]  /*757e0*/  LDL.LU R68, [R1+0x10] ;  /* 0x0000100001447983 */ /* 0x000f280000300800 */
[----:B------:R-:W-:Y:S04]  /*757f0*/  STL.64 [R1+0x9f0], R44 ;  /* 0x0009f02c01007387 */ /* 0x000fe80000100a00 */
[----:B------:R-:W-:Y:S04]  /*75800*/  STL.64 [R1+0x9f8], R46 ;  /* 0x0009f82e01007387 */ /* 0x000fe80000100a00 */
[----:B------:R1:W-:Y:S04]  /*75810*/  STL.64 [R1+0x9e0], R28 ;  /* 0x0009e01c01007387 */ /* 0x0003e80000100a00 */
        /* <DEDUP_REMOVED lines=98> */
[----:B--2---:R-:W-:-:S03]  /*75e40*/  IMAD.MOV.U32 R62, RZ, RZ, R40 ;  /* 0x000000ffff3e7224 */ /* 0x004fc600078e0028 */
[----:B------:R-:W2:Y:S01]  /*75e50*/  LDL.LU R242, [R1+0x258] ;  /* 0x0002580001f27983 */ /* 0x000ea20000300800 */
[----:B------:R-:W-:-:S03]  /*75e60*/  IMAD.MOV.U32 R63, RZ, RZ, R41 ;  /* 0x000000ffff3f7224 */ /* 0x000fc600078e0029 */
[----:B------:R-:W2:Y:S04]  /*75e70*/  LDL.LU R243, [R1+0x25c] ;  /* 0x00025c0001f37983 */ /* 0x000ea80000300800 */
[----:B------:R-:W2:Y:S04]  /*75e80*/  LDL.LU R60, [R1] ;  /* 0x00000000013c7983 */ /* 0x000ea80000300800 */
[----:B------:R-:W2:Y:S04]  /*75e90*/  LDL.LU R61, [R1+0x4] ;  /* 0x00000400013d7983 */ /* 0x000ea80000300800 */
[----:B------:R-:W2:Y:S04]  /*75ea0*/  LDL.LU R40, [R1+0x433c] ;  /* 0x00433c0001287983 */ /* 0x000ea80000300800 */
[----:B------:R-:W2:Y:S01]  /*75eb0*/  LDL.LU R41, [R1+0x4338] ;  /* 0x0043380001297983 */ /* 0x000ea20000300800 */
        /* <DEDUP_REMOVED lines=11> */
[C---:B------:R-:W-:Y:S11]  /*75f70*/  HMMA.1688.F32.TF32 R64, R32.reuse, R140, R64 ;  /* 0x0000008c2040723c */ /* 0x040ff60000081040 */
[----:B------:R-:W-:Y:S04]  /*75f80*/  @!UPT UIADD3 URZ, URZ, URZ, URZ ;  /* 0x0000003f3f3ff290 */ /* 0x000fe8000fffe03f */
[----:B------:R1:W-:Y:S04]  /*75f90*/  STL.64 [R1+0x9d0], R44 ;  /* 0x0009d02c01007387 */ /* 0x0003e80000100a00 */
[----:B------:R-:W-:Y:S01]  /*75fa0*/  STL.64 [R1+0x9d8], R46 ;  /* 0x0009d82e01007387 */ /* 0x000fe20000100a00 */
[C---:B------:R-:W-:Y:S03]  /*75fb0*/  HMMA.1688.F32.TF32 R76, R32.reuse, R124, R76 ;  /* 0x0000007c204c723c */ /* 0x040fe6000008104c */
[----:B-1----:R-:W3:Y:S04]  /*75fc0*/  LDL.LU.64 R44, [R1+0x4330] ;  /* 0x00433000012c7983 */ /* 0x002ee80000300a00 */
[----:B------:R1:W-:Y:S04]  /*75fd0*/  STL.64 [R1+0x9c0], R52 ;  /* 0x0009c03401007387 */ /* 0x0003e80000100a00 */
[----:B------:R-:W-:Y:S04]  /*75fe0*/  STL.64 [R1+0x9c8], R54 ;  /* 0x0009c83601007387 */ /* 0x000fe80000100a00 */
[----:B-1----:R-:W4:Y:S04]  /*75ff0*/  LDL.LU.64 R52, [R1+0x4328] ;  /* 0x0043280001347983 */ /* 0x002f280000300a00 */
[----:B------:R1:W-:Y:S04]  /*76000*/  STL.64 [R1+0x9b0], R64 ;  /* 0x0009b04001007387 */ /* 0x0003e80000100a00 */
[----:B------:R-:W-:Y:S01]  /*76010*/  STL.64 [R1+0x9b8], R66 ;  /* 0x0009b84201007387 */ /* 0x000fe20000100a00 */
[C---:B------:R-:W-:Y:S03]  /*76020*/  HMMA.1688.F32.TF32 R196, R32.reuse, R108, R196 ;  /* 0x0000006c20c4723c */ /* 0x040fe600000810c4 */
[----:B-1----:R-:W3:Y:S04]  /*76030*/  LDL.LU.64 R64, [R1+0x4320] ;  /* 0x0043200001407983 */ /* 0x002ee80000300a00 */
        /* <DEDUP_REMOVED lines=13> */
[----:B------:R1:W-:Y:S01]  /*76110*/  STL.64 [R1+0x978], R78 ;  /* 0x0009784e01007387 */ /* 0x0003e20000100a00 */
[----:B------:R-:W-:Y:S03]  /*76120*/  HMMA.1688.F32.TF32 R32, R32, R92, R212 ;  /* 0x0000005c2020723c */ /* 0x000fe600000810d4 */
        /* <DEDUP_REMOVED lines=30> */
[----:B------:R-:W3:Y:S04]  /*76310*/  LDL.LU.64 R214, [R1+0x4268] ;  /* 0x0042680001d67983 */ /* 0x000ee80000300a00 */
[----:B------:R-:W3:Y:S04]  /*76320*/  LDL.LU.64 R212, [R1+0x4260] ;  /* 0x0042600001d47983 */ /* 0x000ee80000300a00 */
[----:B------:R1:W-:Y:S04]  /*76330*/  STL.64 [R1+0x8d0], R32 ;  /* 0x0008d02001007387 */ /* 0x0003e80000100a00 */
[----:B------:R2:W-:Y:S04]  /*76340*/  STL.64 [R1+0x8d8], R34 ;  /* 0x0008d82201007387 */ /* 0x0005e80000100a00 */
[----:B-1----:R-:W3:Y:S04]  /*76350*/  LDL.LU R32, [R1+0x30] ;  /* 0x0000300001207983 */ /* 0x002ee80000300800 */
[----:B------:R-:W3:Y:S01]  /*76360*/  LDL.LU R33, [R1+0x34] ;  /* 0x0000340001217983 */ /* 0x000ee20000300800 */
[----:B--2---:R-:W-:Y:S01]  /*76370*/  IMAD.MOV.U32 R34, RZ, RZ, R41 ;  /* 0x000000ffff227224 */ /* 0x004fe200078e0029 */
[----:B------:R-:W-:Y:S01]  /*76380*/  MOV R35, R40 ;  /* 0x0000002800237202 */ /* 0x000fe20000000f00 */
[C---:B------:R-:W-:Y:S01]  /*76390*/  HMMA.1688.F32.TF32 R216, R36.reuse, R20, R216 ;  /* 0x0000001424d8723c */ /* 0x040fe200000810d8 */
[----:B------:R-:W2:Y:S04]  /*763a0*/  LDL.LU R41, [R1+0x425c] ;  /* 0x00425c0001297983 */ /* 0x000ea80000300800 */
[----:B------:R-:W2:Y:S03]  /*763b0*/  LDL.LU R40, [R1+0x4258] ;  /* 0x0042580001287983 */ /* 0x000ea60000300800 */
[C---:B------:R-:W-:Y:S08]  /*763c0*/  HMMA.1688.F32.TF32 R220, R36.reuse, R16, R220 ;  /* 0x0000001024dc723c */ /* 0x040ff000000810dc */
[C---:B------:R-:W-:Y:S08]  /*763d0*/  HMMA.1688.F32.TF32 R224, R36.reuse, R12, R224 ;  /* 0x0000000c24e0723c */ /* 0x040ff000000810e0 */
[C---:B------:R-:W-:Y:S08]  /*763e0*/  HMMA.1688.F32.TF32 R228, R36.reuse, R8, R228 ;  /* 0x0000000824e4723c */ /* 0x040ff000000810e4 */
[C---:B------:R-:W-:Y:S08]  /*763f0*/  HMMA.1688.F32.TF32 R232, R36.reuse, R4, R232 ;  /* 0x0000000424e8723c */ /* 0x040ff000000810e8 */
[C---:B------:R-:W-:Y:S08]  /*76400*/  HMMA.1688.F32.TF32 R236, R36.reuse, R192, R236 ;  /* 0x000000c024ec723c */ /* 0x040ff000000810ec */
[C---:B------:R-:W-:Y:S08]  /*76410*/  HMMA.1688.F32.TF32 R240, R36.reuse, R188, R240 ;  /* 0x000000bc24f0723c */ /* 0x040ff000000810f0 */
[C---:B------:R-:W-:Y:S08]  /*76420*/  HMMA.1688.F32.TF32 R248, R36.reuse, R184, R248 ;  /* 0x000000b824f8723c */ /* 0x040ff000000810f8 */
[C---:B---3--:R-:W-:Y:S11]  /*76430*/  HMMA.1688.F32.TF32 R32, R36.reuse, R24, R32 ;  /* 0x000000182420723c */ /* 0x048ff60000081020 */
[----:B------:R-:W-:Y:S11]  /*76440*/  @!UPT UIADD3 URZ, URZ, URZ, URZ ;  /* 0x0000003f3f3ff290 */ /* 0x000ff6000fffe03f */
[----:B------:R-:W-:Y:S01]  /*76450*/  @!UPT UIADD3 URZ, URZ, URZ, URZ ;  /* 0x0000003f3f3ff290 */ /* 0x000fe2000fffe03f */
[----:B------:R-:W-:Y:S04]  /*76460*/  STL.64 [R1+0x8c0], R32 ;  /* 0x0008c02001007387 */ /* 0x000fe80000100a00 */
[----:B------:R-:W-:Y:S04]  /*76470*/  STL.64 [R1+0x8c8], R34 ;  /* 0x0008c82201007387 */ /* 0x000fe80000100a00 */
[----:B------:R-:W-:Y:S04]  /*76480*/  STL.64 [R1+0x8b0], R216 ;  /* 0x0008b0d801007387 */ /* 0x000fe80000100a00 */
[----:B------:R1:W-:Y:S01]  /*76490*/  STL.64 [R1+0x8b8], R218 ;  /* 0x0008b8da01007387 */ /* 0x0003e20000100a00 */
[C---:B------:R-:W-:Y:S03]  /*764a0*/  HMMA.1688.F32.TF32 R56, R36.reuse, R180, R56 ;  /* 0x000000b42438723c */ /* 0x040fe60000081038 */
[----:B------:R-:W-:Y:S04]  /*764b0*/  LDS R32, [R3+0x44100] ;  /* 0x0441000003207984 */ /* 0x000fe80000000800 */
[----:B------:R-:W-:Y:S04]  /*764c0*/  LDS R34, [R3+0x44900] ;  /* 0x0449000003227984 */ /* 0x000fe80000000800 */
[----:B-1----:R-:W3:Y:S04]  /*764d0*/  LDL.LU.64 R218, [R1+0x4250] ;  /* 0x0042500001da7983 */ /* 0x002ee80000300a00 */
[----:B------:R-:W3:Y:S04]  /*764e0*/  LDL.LU.64 R216, [R1+0x4248] ;  /* 0x0042480001d87983 */ /* 0x000ee80000300a00 */
[----:B------:R-:W-:Y:S04]  /*764f0*/  STL.64 [R1+0x8a0], R220 ;  /* 0x0008a0dc01007387 */ /* 0x000fe80000100a00 */
[----:B------:R1:W-:Y:S01]  /*76500*/  STL.64 [R1+0x8a8], R222 ;  /* 0x0008a8de01007387 */ /* 0x0003e20000100a00 */
[C---:B------:R-:W-:Y:S03]  /*76510*/  HMMA.1688.F32.TF32 R200, R36.reuse, R124, R200 ;  /* 0x0000007c24c8723c */ /* 0x040fe600000810c8 */
[----:B------:R-:W-:Y:S04]  /*76520*/  LDS R33, [R252+0x44100] ;  /* 0x04410000fc217984 */ /* 0x000fe80000000800 */
[----:B------:R-:W2:Y:S04]  /*76530*/  LDS R35, [R252+0x44900] ;  /* 0x04490000fc237984 */ /* 0x000ea80000000800 */
        /* <DEDUP_REMOVED lines=27> */
[----:B------:R1:W-:Y:S02]  /*766f0*/  STL.64 [R1+0x7e8], R58 ;  /* 0x0007e83a01007387 */ /* 0x0003e40000100a00 */
[C---:B-1----:R-:W-:Y:S08]  /*76700*/  HMMA.1688.F32.TF32 R56, R36.reuse, R176, R68 ;  /* 0x000000b02438723c */ /* 0x042ff00000081044 */
[C---:B------:R-:W-:Y:S11]  /*76710*/  HMMA.1688.F32.TF32 R68, R36.reuse, R172, R60 ;  /* 0x000000ac2444723c */ /* 0x040ff6000008103c */
[----:B------:R-:W-:Y:S04]  /*76720*/  @!UPT UIADD3 URZ, URZ, URZ, URZ ;  /* 0x0000003f3f3ff290 */ /* 0x000fe8000fffe03f */
[----:B------:R-:W-:Y:S04]  /*76730*/  STL.64 [R1+0x7d0], R56 ;  /* 0x0007d03801007387 */ /* 0x000fe80000100a00 */
[----:B------:R-:W-:Y:S04]  /*76740*/  STL.64 [R1+0x7d8], R58 ;  /* 0x0007d83a01007387 */ /* 0x000fe80000100a00 */
        /* <DEDUP_REMOVED lines=31> */
[----:B------:R1:W-:Y:S04]  /*76940*/  STL.64 [R1+0x730], R68 ;  /* 0x0007304401007387 */ /* 0x0003e80000100a00 */
[----:B------:R2:W-:Y:S04]  /*76950*/  STL.64 [R1+0x738], R70 ;  /* 0x0007384601007387 */ /* 0x0005e80000100a00 */
[----:B-1----:R-:W3:Y:S04]  /*76960*/  LDL.LU R68, [R1+0x1370] ;  /* 0x0013700001447983 */ /* 0x002ee80000300800 */
[----:B------:R-:W-:Y:S01]  /*76970*/  STL.64 [R1+0x720], R60 ;  /* 0x0007203c01007387 */ /* 0x000fe20000100a00 */
[----:B--2---:R-:W-:-:S03]  /*76980*/  IMAD.MOV.U32 R70, RZ, RZ, R40 ;  /* 0x000000ffff467224 */ /* 0x004fc600078e0028 */
[----:B------:R-:W-:Y:S04]  /*76990*/  STL.64 [R1+0x728], R62 ;  /* 0x0007283e01007387 */ /* 0x000fe80000100a00 */
[----:B------:R1:W-:Y:S04]  /*769a0*/  STL.64 [R1+0x710], R56 ;  /* 0x0007103801007387 */ /* 0x0003e80000100a00 */
[----:B------:R2:W-:Y:S04]  /*769b0*/  STL.64 [R1+0x718], R58 ;  /* 0x0007183a01007387 */ /* 0x0005e80000100a00 */
[----:B------:R-:W3:Y:S04]  /*769c0*/  LDL.LU R69, [R1+0x1374] ;  /* 0x0013740001457983 */ /* 0x000ee80000300800 */
[----:B------:R-:W4:Y:S01]  /*769d0*/  LDL.LU R40, [R1+0x41d0] ;  /* 0x0041d00001287983 */ /* 0x000f220000300800 */
[----:B------:R-:W-:-:S03]  /*769e0*/  IMAD.MOV.U32 R71, RZ, RZ, R41 ;  /* 0x000000ffff477224 */ /* 0x000fc600078e0029 */
[----:B------:R-:W3:Y:S04]  /*769f0*/  LDL.LU R41, [R1+0x41cc] ;  /* 0x0041cc0001297983 */ /* 0x000ee80000300800 */
[----:B-1----:R-:W3:Y:S04]  /*76a00*/  LDL.LU R56, [R1+0x1380] ;  /* 0x0013800001387983 */ /* 0x002ee80000300800 */
[----:B------:R-:W3:Y:S04]  /*76a10*/  LDL.LU R57, [R1+0x1384] ;  /* 0x0013840001397983 */ /* 0x000ee80000300800 */
[----:B--2---:R-:W2:Y:S04]  /*76a20*/  LDL.LU R58, [R1+0x1388] ;  /* 0x00138800013a7983 */ /* 0x004ea80000300800 */
[----:B------:R-:W2:Y:S01]  /*76a30*/  LDL.LU R59, [R1+0x138c] ;  /* 0x00138c00013b7983 */ /* 0x000ea20000300800 */
[----:B----4-:R-:W-:-:S03]  /*76a40*/  IMAD.MOV.U32 R248, RZ, RZ, R40 ;  /* 0x000000fffff87224 */ /* 0x010fc600078e0028 */
[----:B------:R-:W4:Y:S01]  /*76a50*/  LDL.LU R40, [R1+0x41c8] ;  /* 0x0041c80001287983 */ /* 0x000f220000300800 */
[----:B---3--:R-:W-:-:S03]  /*76a60*/  IMAD.MOV.U32 R251, RZ, RZ, R41 ;  /* 0x000000fffffb7224 */ /* 0x008fc600078e0029 */
[----:B------:R-:W3:Y:S04]  /*76a70*/  LDL.LU R249, [R1+0x1394] ;  /* 0x0013940001f97983 */ /* 0x000ee80000300800 */
[----:B------:R-:W3:Y:S04]  /*76a80*/  LDL.LU R250, [R1+0x1398] ;  /* 0x0013980001fa7983 */ /* 0x000ee80000300800 */
[----:B------:R-:W2:Y:S04]  /*76a90*/  LDL.LU R41, [R1+0x41c4] ;  /* 0x0041c40001297983 */ /* 0x000ea80000300800 */
[----:B------:R-:W3:Y:S04]  /*76aa0*/  LDL.LU R232, [R1+0x4c0] ;  /* 0x0004c00001e87983 */ /* 0x000ee80000300800 */
[----:B------:R-:W3:Y:S01]  /*76ab0*/  LDL.LU R233, [R1+0x4c4] ;  /* 0x0004c40001e97983 */ /* 0x000ee20000300800 */
[----:B----4-:R-:W-:-:S03]  /*76ac0*/  IMAD.MOV.U32 R234, RZ, RZ, R40 ;  /* 0x000000ffffea7224 */ /* 0x010fc600078e0028 */
[----:B------:R-:W4:Y:S04]  /*76ad0*/  LDL.LU R40, [R1+0x41c0] ;  /* 0x0041c00001287983 */ /* 0x000f280000300800 */
[----:B------:R-:W3:Y:S04]  /*76ae0*/  LDL.LU R235, [R1+0x4cc] ;  /* 0x0004cc0001eb7983 */ /* 0x000ee80000300800 */
[----:B------:R-:W3:Y:S01]  /*76af0*/  LDL.LU R228, [R1+0x13b0] ;  /* 0x0013b00001e47983 */ /* 0x000ee20000300800 */
[----:B--2---:R-:W-:-:S03]  /*76b00*/  IMAD.MOV.U32 R231, RZ, RZ, R41 ;  /* 0x000000ffffe77224 */ /* 0x004fc600078e0029 */
[----:B------:R-:W3:Y:S04]  /*76b10*/  LDL.LU R229, [R1+0x13b4] ;  /* 0x0013b40001e57983 */ /* 0x000ee80000300800 */
[----:B------:R-:W3:Y:S04]  /*76b20*/  LDL.LU R230, [R1+0x13b8] ;  /* 0x0013b80001e67983 */ /* 0x000ee80000300800 */
[----:B------:R-:W2:Y:S01]  /*76b30*/  LDL.LU R41, [R1+0x41bc] ;  /* 0x0041bc0001297983 */ /* 0x000ea20000300800 */
[----:B----4-:R-:W-:-:S03]  /*76b40*/  IMAD.MOV.U32 R224, RZ, RZ, R40 ;  /* 0x000000ffffe07224 */ /* 0x010fc600078e0028 */
[----:B------:R-:W4:Y:S04]  /*76b50*/  LDL.LU R40, [R1+0x41b8] ;  /* 0x0041b80001287983 */ /* 0x000f280000300800 */
[----:B------:R-:W3:Y:S04]  /*76b60*/  LDL.LU R225, [R1+0x13c4] ;  /* 0x0013c40001e17983 */ /* 0x000ee80000300800 */
[----:B------:R-:W3:Y:S04]  /*76b70*/  LDL.LU R226, [R1+0x13c8] ;  /* 0x0013c80001e27983 */ /* 0x000ee80000300800 */
[----:B------:R-:W3:Y:S04]  /*76b80*/  LDL.LU R227, [R1+0x13cc] ;  /* 0x0013cc0001e37983 */ /* 0x000ee80000300800 */
[----:B------:R-:W3:Y:S01]  /*76b90*/  LDL.LU R216, [R1+0x13e0] ;  /* 0x0013e00001d87983 */ /* 0x000ee20000300800 */
[----:B--2---:R-:W-:-:S03]  /*76ba0*/  IMAD.MOV.U32 R217, RZ, RZ, R41 ;  /* 0x000000ffffd97224 */ /* 0x004fc600078e0029 */
[----:B------:R-:W2:Y:S01]  /*76bb0*/  LDL.LU R41, [R1+0x41b4] ;  /* 0x0041b40001297983 */ /* 0x000ea20000300800 */
[C---:B------:R-:W-:Y:S01]  /*76bc0*/  HMMA.1688.F32.TF32 R196, R36.reuse, R120, R196 ;  /* 0x0000007824c4723c */ /* 0x040fe200000810c4 */
[----:B----4-:R-:W-:Y:S02]  /*76bd0*/  MOV R218, R40 ;  /* 0x0000002800da7202 */ /* 0x010fe40000000f00 */
        /* <DEDUP_REMOVED lines=29> */
[C---:B------:R-:W-:Y:S08]  /*76db0*/  HMMA.1688.F32.TF32 R84, R36.reuse, R112, R84 ;  /* 0x000000702454723c */ /* 0x040ff00000081054 */
        /* <DEDUP_REMOVED lines=23> */
[C---:B------:R-:W-:Y:S08]  /*76f30*/  HMMA.1688.F32.TF32 R56, R32.reuse, R172, R56 ;  /* 0x000000ac2038723c */ /* 0x040ff00000081038 */
[C---:B--2---:R-:W-:Y:S01]  /*76f40*/  HMMA.1688.F32.TF32 R240, R32.reuse, R24, R40 ;  /* 0x0000001820f0723c */ /* 0x044fe20000081028 */
[----:B------:R-:W-:Y:S04]  /*76f50*/  LDS R40, [R49+0x44100] ;  /* 0x0441000031287984 */ /* 0x000fe80000000800 */
[----:B------:R-:W-:Y:S03]  /*76f60*/  LDS R42, [R49+0x44900] ;  /* 0x04490000312a7984 */ /* 0x000fe60000000800 */
[C---:B----4-:R-:W-:Y:S01]  /*76f70*/  HMMA.1688.F32.TF32 R36, R32.reuse, R12, R212 ;  /* 0x0000000c2024723c */ /* 0x050fe200000810d4 */
[----:B------:R-:W-:Y:S04]  /*76f80*/  LDS R41, [R48+0x44100] ;  /* 0x0441000030297984 */ /* 0x000fe80000000800 */
[----:B------:R-:W1:Y:S03]  /*76f90*/  LDS R43, [R48+0x44900] ;  /* 0x04490000302b7984 */ /* 0x000e660000000800 */
[C---:B---3--:R-:W-:Y:S07]  /*76fa0*/  HMMA.1688.F32.TF32 R28, R32.reuse, R20, R204 ;  /* 0x00000014201c723c */ /* 0x048fee00000810cc */
[----:B------:R-:W-:Y:S04]  /*76fb0*/  STL.64 [R1+0x3ed8], R242 ;  /* 0x003ed8f201007387 */ /* 0x000fe80000100a00 */
[----:B------:R-:W-:Y:S01]  /*76fc0*/  STL.64 [R1+0x3ed0], R240 ;  /* 0x003ed0f001007387 */ /* 0x000fe20000100a00 */
[C---:B------:R-:W-:Y:S11]  /*76fd0*/  HMMA.1688.F32.TF32 R72, R32.reuse, R16, R208 ;  /* 0x000000102048723c */ /* 0x040ff600000810d0 */
[----:B------:R-:W-:Y:S04]  /*76fe0*/  STL.64 [R1+0x530], R28 ;  /* 0x0005301c01007387 */ /* 0x000fe80000100a00 */
[----:B------:R2:W-:Y:S02]  /*76ff0*/  STL.64 [R1+0x538], R30 ;  /* 0x0005381e01007387 */ /* 0x0005e40000100a00 */
[C---:B--2---:R-:W-:Y:S06]  /*77000*/  HMMA.1688.F32.TF32 R28, R32.reuse, R8, R216 ;  /* 0x00000008201c723c */ /* 0x044fec00000810d8 */
[----:B------:R-:W-:Y:S04]  /*77010*/  STL.64 [R1+0x520], R72 ;  /* 0x0005204801007387 */ /* 0x000fe80000100a00 */
[----:B------:R2:W-:Y:S04]  /*77020*/  STL.64 [R1+0x528], R74 ;  /* 0x0005284a01007387 */ /* 0x0005e80000100a00 */
[----:B------:R-:W-:Y:S04]  /*77030*/  STL.64 [R1+0x510], R36 ;  /* 0x0005102401007387 */ /* 0x000fe80000100a00 */
[----:B------:R3:W-:Y:S01]  /*77040*/  STL.64 [R1+0x518], R38 ;  /* 0x0005182601007387 */ /* 0x0007e20000100a00 */
[C---:B--2---:R-:W-:Y:S04]  /*77050*/  HMMA.1688.F32.TF32 R72, R32.reuse, R4, R220 ;  /* 0x000000042048723c */ /* 0x044fe800000810dc */
[----:B------:R-:W-:Y:S04]  /*77060*/  STL.64 [R1+0x500], R28 ;  /* 0x0005001c01007387 */ /* 0x000fe80000100a00 */
[C---:B---3--:R-:W-:Y:S01]  /*77070*/  HMMA.1688.F32.TF32 R36, R32.reuse, R192, R224 ;  /* 0x000000c02024723c */ /* 0x048fe200000810e0 */
[----:B------:R2:W-:Y:S07]  /*77080*/  STL.64 [R1+0x508], R30 ;  /* 0x0005081e01007387 */ /* 0x0005ee0000100a00 */
[C---:B--2---:R-:W-:Y:S07]  /*77090*/  HMMA.1688.F32.TF32 R28, R32.reuse, R188, R228 ;  /* 0x000000bc201c723c */ /* 0x044fee00000810e4 */
[----:B------:R-:W-:Y:S04]  /*770a0*/  STL.64 [R1+0x4f0], R72 ;  /* 0x0004f04801007387 */ /* 0x000fe80000100a00 */
[----:B------:R2:W-:Y:S04]  /*770b0*/  STL.64 [R1+0x4f8], R74 ;  /* 0x0004f84a01007387 */ /* 0x0005e80000100a00 */
[----:B------:R-:W-:Y:S04]  /*770c0*/  STL.64 [R1+0x4e0], R36 ;  /* 0x0004e02401007387 */ /* 0x000fe80000100a00 */
[----:B------:R3:W-:Y:S01]  /*770d0*/  STL.64 [R1+0x4e8], R38 ;  /* 0x0004e82601007387 */ /* 0x0007e20000100a00 */
[C---:B--2---:R-:W-:Y:S03]  /*770e0*/  HMMA.1688.F32.TF32 R72, R32.reuse, R184, R232 ;  /* 0x000000b82048723c */ /* 0x044fe600000810e8 */
[----:B------:R-:W-:Y:S05]  /*770f0*/  STL.64 [R1+0x4d0], R28 ;  /* 0x0004d01c01007387 */ /* 0x000fea0000100a00 */
[C---:B---3--:R-:W-:Y:S01]  /*77100*/  HMMA.1688.F32.TF32 R36, R32.reuse, R180, R236 ;  /* 0x000000b42024723c */ /* 0x048fe200000810ec */
[----:B------:R2:W-:Y:S07]  /*77110*/  STL.64 [R1+0x4d8], R30 ;  /* 0x0004d81e01007387 */ /* 0x0005ee0000100a00 */
[C---:B--2---:R-:W-:Y:S07]  /*77120*/  HMMA.1688.F32.TF32 R28, R32.reuse, R176, R248 ;  /* 0x000000b0201c723c */ /* 0x044fee00000810f8 */
[----:B------:R-:W-:Y:S04]  /*77130*/  STL.64 [R1+0x4c0], R72 ;  /* 0x0004c04801007387 */ /* 0x000fe80000100a00 */
[----:B------:R-:W-:Y:S04]  /*77140*/  STL.64 [R1+0x4c8], R74 ;  /* 0x0004c84a01007387 */ /* 0x000fe80000100a00 */
[----:B------:R-:W-:Y:S04]  /*77150*/  STL.64 [R1+0x4b0], R36 ;  /* 0x0004b02401007387 */ /* 0x000fe80000100a00 */
[----:B------:R2:W-:Y:S04]  /*77160*/  STL.64 [R1+0x4b8], R38 ;  /* 0x0004b82601007387 */ /* 0x0005e80000100a00 */
[----:B------:R-:W-:Y:S01]  /*77170*/  STL.64 [R1+0x4a0], R28 ;  /* 0x0004a01c01007387 */ /* 0x000fe20000100a00 */
[C---:B--2---:R-:W-:Y:S03]  /*77180*/  HMMA.1688.F32.TF32 R36, R32.reuse, R168, R68 ;  /* 0x000000a82024723c */ /* 0x044fe60000081044 */
[----:B------:R2:W-:Y:S05]  /*77190*/  STL.64 [R1+0x4a8], R30 ;  /* 0x0004a81e01007387 */ /* 0x0005ea0000100a00 */
[----:B--2---:R-:W-:Y:S01]  /*771a0*/  HMMA.1688.F32.TF32 R28, R32, R164, R60 ;  /* 0x000000a4201c723c */ /* 0x004fe2000008103c */
[----:B------:R2:W-:Y:S04]  /*771b0*/  STL.64 [R1+0x490], R56 ;  /* 0x0004903801007387 */ /* 0x0005e80000100a00 */
[----:B------:R3:W-:Y:S04]  /*771c0*/  STL.64 [R1+0x498], R58 ;  /* 0x0004983a01007387 */ /* 0x0007e80000100a00 */
[----:B------:R-:W4:Y:S06]  /*771d0*/  LDL.LU R68, [R1+0x310] ;  /* 0x0003100001447983 */ /* 0x000f2c0000300800 */
[----:B------:R-:W-:Y:S01]  /*771e0*/  STL.64 [R1+0x480], R36 ;  /* 0x0004802401007387 */ /* 0x000fe20000100a00 */
[----:B------:R-:W-:-:S03]  /*771f0*/  IMAD.MOV.U32 R70, RZ, RZ, R64 ;  /* 0x000000ffff467224 */ /* 0x000fc600078e0040 */
[----:B------:R-:W-:Y:S01]  /*77200*/  STL.64 [R1+0x488], R38 ;  /* 0x0004882601007387 */ /* 0x000fe20000100a00 */
[----:B------:R-:W-:-:S03]  /*77210*/  IMAD.MOV.U32 R71, RZ, RZ, R65 ;  /* 0x000000ffff477224 */ /* 0x000fc600078e0041 */
[----:B------:R1:W-:Y:S04]  /*77220*/  STL.64 [R1+0x470], R28 ;  /* 0x0004701c01007387 */ /* 0x0003e80000100a00 */
[----:B------:R1:W-:Y:S04]  /*77230*/  STL.64 [R1+0x478], R30 ;  /* 0x0004781e01007387 */ /* 0x0003e80000100a00 */
[----:B------:R-:W4:Y:S04]  /*77240*/  LDL.LU R69, [R1+0x314] ;  /* 0x0003140001457983 */ /* 0x000f280000300800 */
[----:B------:R-:W4:Y:S04]  /*77250*/  LDL.LU R64, [R1+0x41ac] ;  /* 0x0041ac0001407983 */ /* 0x000f280000300800 */
[----:B------:R-:W4:Y:S04]  /*77260*/  LDL.LU R65, [R1+0x41a8] ;  /* 0x0041a80001417983 */ /* 0x000f280000300800 */
[----:B--2---:R-:W2:Y:S04]  /*77270*/  LDL.LU R56, [R1+0x300] ;  /* 0x0003000001387983 */ /* 0x004ea80000300800 */
[----:B------:R-:W2:Y:S04]  /*77280*/  LDL.LU R57, [R1+0x304] ;  /* 0x0003040001397983 */ /* 0x000ea80000300800 */
[----:B---3--:R-:W2:Y:S04]  /*77290*/  LDL.LU R58, [R1+0x308] ;  /* 0x00030800013a7983 */ /* 0x008ea80000300800 */
[----:B------:R-:W2:Y:S04]  /*772a0*/  LDL.LU R59, [R1+0x30c] ;  /* 0x00030c00013b7983 */ /* 0x000ea80000300800 */
[----:B------:R-:W3:Y:S04]  /*772b0*/  LDL.LU R236, [R1+0x2f0] ;  /* 0x0002f00001ec7983 */ /* 0x000ee80000300800 */
[----:B------:R-:W3:Y:S01]  /*772c0*/  LDL.LU R237, [R1+0x2f4] ;  /* 0x0002f40001ed7983 */ /* 0x000ee20000300800 */
[----:B----4-:R-:W-:-:S02]  /*772d0*/  IMAD.MOV.U32 R239, RZ, RZ, R64 ;  /* 0x000000ffffef7224 */ /* 0x010fc400078e0040 */
[----:B------:R-:W-:Y:S02]  /*772e0*/  IMAD.MOV.U32 R238, RZ, RZ, R65 ;  /* 0x000000ffffee7224 */ /* 0x000fe400078e0041 */
        /* <DEDUP_REMOVED lines=90> */
[----:B------:R-:W-:Y:S01]  /*77890*/  @!UPT UIADD3 URZ, URZ, URZ, URZ ;  /* 0x0000003f3f3ff290 */ /* 0x000fe2000fffe03f */
[----:B------:R-:W-:Y:S04]  /*778a0*/  STL.64 [R1+0x460], R240 ;  /* 0x000460f001007387 */ /* 0x000fe80000100a00 */
[----:B------:R1:W-:Y:S02]  /*778b0*/  STL.64 [R1+0x468], R242 ;  /* 0x000468f201007387 */ /* 0x0003e40000100a00 */
[C---:B-1----:R-:W-:Y:S08]  /*778c0*/  HMMA.1688.F32.TF32 R240, R32.reuse, R156, R244 ;  /* 0x0000009c20f0723c */ /* 0x042ff000000810f4 */
[C---:B---3--:R-:W-:Y:S08]  /*778d0*/  HMMA.1688.F32.TF32 R244, R32.reuse, R152, R36 ;  /* 0x0000009820f4723c */ /* 0x048ff00000081024 */
[C---:B------:R-:W-:Y:S07]  /*778e0*/  HMMA.1688.F32.TF32 R36, R32.reuse, R144, R72 ;  /* 0x000000902024723c */ /* 0x040fee0000081048 */
[----:B------:R-:W-:Y:S04]  /*778f0*/  STL.64 [R1+0x450], R240 ;  /* 0x000450f001007387 */ /* 0x000fe80000100a00 */
[----:B------:R1:W-:Y:S02]  /*77900*/  STL.64 [R1+0x458], R242 ;  /* 0x000458f201007387 */ /* 0x0003e40000100a00 */
[C---:B-1----:R-:W-:Y:S08]  /*77910*/  HMMA.1688.F32.TF32 R240, R32.reuse, R148, R28 ;  /* 0x0000009420f0723c */ /* 0x042ff0000008101c */
[C---:B------:R-:W-:Y:S01]  /*77920*/  HMMA.1688.F32.TF32 R28, R32.reuse, R140, R76 ;  /* 0x0000008c201c723c */ /* 0x040fe2000008104c */
[----:B------:R-:W-:Y:S04]  /*77930*/  STL.64 [R1+0x440], R244 ;  /* 0x000440f401007387 */ /* 0x000fe80000100a00 */
[----:B------:R-:W-:Y:S03]  /*77940*/  STL.64 [R1+0x448], R246 ;  /* 0x000448f601007387 */ /* 0x000fe60000100a00 */
[C---:B------:R-:W-:Y:S07]  /*77950*/  HMMA.1688.F32.TF32 R72, R32.reuse, R136, R80 ;  /* 0x000000882048723c */ /* 0x040fee0000081050 */
[----:B------:R-:W-:Y:S04]  /*77960*/  STL.64 [R1+0x430], R240 ;  /* 0x000430f001007387 */ /* 0x000fe80000100a00 */
[----:B------:R-:W-:Y:S04]  /*77970*/  STL.64 [R1+0x438], R242 ;  /* 0x000438f201007387 */ /* 0x000fe80000100a00 */
        /* <DEDUP_REMOVED lines=13> */
[C---:B----4-:R-:W-:Y:S08]  /*77a50*/  HMMA.1688.F32.TF32 R36, R32.reuse, R120, R200 ;  /* 0x000000782024723c */ /* 0x050ff000000810c8 */
[C---:B-1----:R-:W-:Y:S03]  /*77a60*/  HMMA.1688.F32.TF32 R28, R32.reuse, R116, R204 ;  /* 0x00000074201c723c */ /* 0x042fe600000810cc */
        /* <DEDUP_REMOVED lines=17> */
[----:B--2---:R-:W-:Y:S08]  /*77b80*/  HMMA.1688.F32.TF32 R28, R32, R92, R248 ;  /* 0x0000005c201c723c */ /* 0x004ff000000810f8 */
[C---:B------:R-:W-:Y:S01]  /*77b90*/  HMMA.1688.F32.TF32 R248, R40.reuse, R24, R64 ;  /* 0x0000001828f8723c */ /* 0x040fe20000081040 */
[----:B------:R-:W-:Y:S04]  /*77ba0*/  STL.64 [R1+0x370], R72 ;  /* 0x0003704801007387 */ /* 0x000fe80000100a00 */
[----:B------:R-:W-:Y:S04]  /*77bb0*/  STL.64 [R1+0x378], R74 ;  /* 0x0003784a01007387 */ /* 0x000fe80000100a00 */
[----:B------:R-:W-:Y:S04]  /*77bc0*/  STL.64 [R1+0x360], R36 ;  /* 0x0003602401007387 */ /* 0x000fe80000100a00 */
[----:B------:R1:W-:Y:S01]  /*77bd0*/  STL.64 [R1+0x368], R38 ;  /* 0x0003682601007387 */ /* 0x0003e20000100a00 */
[C---:B------:R-:W-:Y:S03]  /*77be0*/  HMMA.1688.F32.TF32 R32, R40.reuse, R16, R232 ;  /* 0x000000102820723c */ /* 0x040fe600000810e8 */
[----:B------:R-:W-:Y:S04]  /*77bf0*/  LDS R64, [R3+0x44180] ;  /* 0x0441800003407984 */ /* 0x000fe80000000800 */
[----:B------:R-:W-:Y:S01]  /*77c00*/  LDS R66, [R3+0x44980] ;  /* 0x0449800003427984 */ /* 0x000fe20000000800 */
[C---:B-1----:R-:W-:Y:S03]  /*77c10*/  HMMA.1688.F32.TF32 R36, R40.reuse, R20, R228 ;  /* 0x000000142824723c */ /* 0x042fe600000810e4 */
[----:B------:R-:W-:Y:S04]  /*77c20*/  STL.64 [R1+0x3e78], R250 ;  /* 0x003e78fa01007387 */ /* 0x000fe80000100a00 */
[----:B------:R-:W-:Y:S04]  /*77c30*/  STL.64 [R1], R28 ;  /* 0x0000001c01007387 */ /* 0x000fe80000100a00 */
[----:B------:R1:W-:Y:S04]  /*77c40*/  STL.64 [R1+0x8], R30 ;  /* 0x0000081e01007387 */ /* 0x0003e80000100a00 */
[----:B------:R-:W-:Y:S04]  /*77c50*/  LDS R65, [R252+0x44180] ;  /* 0x04418000fc417984 */ /* 0x000fe80000000800 */
[----:B------:R-:W2:Y:S01]  /*77c60*/  LDS R67, [R252+0x44980] ;  /* 0x04498000fc437984 */ /* 0x000ea20000000800 */
[C---:B-1----:R-:W-:Y:S03]  /*77c70*/  HMMA.1688.F32.TF32 R28, R40.reuse, R12, R236 ;  /* 0x0000000c281c723c */ /* 0x042fe600000810ec */
        /* <DEDUP_REMOVED lines=8> */
[C---:B---3--:R-:W-:Y:S08]  /*77d00*/  HMMA.1688.F32.TF32 R32, R40.reuse, R4, R68 ;  /* 0x000000042820723c */ /* 0x048ff00000081044 */
[----:B-1----:R-:W-:Y:S07]  /*77d10*/  HMMA.1688.F32.TF32 R28, R40, R192, R60 ;  /* 0x000000c0281c723c */ /* 0x002fee000008103c */
[----:B------:R-:W-:Y:S04]  /*77d20*/  STL.64 [R1+0x320], R36 ;  /* 0x0003202401007387 */ /* 0x000fe80000100a00 */
[----:B------:R-:W-:Y:S04]  /*77d30*/  STL.64 [R1+0x328], R38 ;  /* 0x0003282601007387 */ /* 0x000fe80000100a00 */
[----:B------:R-:W3:Y:S04]  /*77d40*/  LDL.LU R224, [R1+0x820] ;  /* 0x0008200001e07983 */ /* 0x000ee80000300800 */
[----:B------:R-:W-:Y:S04]  /*77d50*/  STL.64 [R1+0x310], R32 ;  /* 0x0003102001007387 */ /* 0x000fe80000100a00 */
[----:B------:R-:W-:Y:S04]  /*77d60*/  STL.64 [R1+0x318], R34 ;  /* 0x0003182201007387 */ /* 0x000fe80000100a00 */
[----:B------:R1:W-:Y:S04]  /*77d70*/  STL.64 [R1+0x300], R28 ;  /* 0x0003001c01007387 */ /* 0x0003e80000100a00 */
        /* <DEDUP_REMOVED lines=42> */
[----:B----4-:R-:W2:Y:S04]  /*78020*/  LDL.LU R30, [R1+0x618] ;  /* 0x00061800011e7983 */ /* 0x010ea80000300800 */
        /* <DEDUP_REMOVED lines=54> */
[----:B------:R-:W-:Y:S01]  /*78390*/  IMAD.MOV.U32 R237, RZ, RZ, R52 ;  /* 0x000000ffffed7224 */ /* 0x000fe200078e0034 */
[----:B------:R-:W4:Y:S01]  /*783a0*/  LDL.LU R53, [R1+0x419c] ;  /* 0x00419c0001357983 */ /* 0x000f220000300800 */
[----:B------:R-:W-:Y:S02]  /*783b0*/  IMAD.MOV.U32 R238, RZ, RZ, R45 ;  /* 0x000000ffffee7224 */ /* 0x000fe400078e002d */
[----:B------:R-:W-:Y:S01]  /*783c0*/  IMAD.MOV.U32 R239, RZ, RZ, R44 ;  /* 0x000000ffffef7224 */ /* 0x000fe200078e002c */
[----:B------:R-:W4:Y:S04]  /*783d0*/  LDL.LU R52, [R1+0x4198] ;  /* 0x0041980001347983 */ /* 0x000f280000300800 */
[----:B------:R-:W4:Y:S04]  /*783e0*/  LDL.LU R45, [R1+0x4194] ;  /* 0x00419400012d7983 */ /* 0x000f280000300800 */
[----:B------:R-:W4:Y:S01]  /*783f0*/  LDL.LU R44, [R1+0x4190] ;  /* 0x00419000012c7983 */ /* 0x000f220000300800 */
[C---:B--2---:R-:W-:Y:S08]  /*78400*/  HMMA.1688.F32.TF32 R248, R40.reuse, R176, R248 ;  /* 0x000000b028f8723c */ /* 0x044ff000000810f8 */
[C---:B---3--:R-:W-:Y:S08]  /*78410*/  HMMA.1688.F32.TF32 R68, R40.reuse, R184, R68 ;  /* 0x000000b82844723c */ /* 0x048ff00000081044 */
[C---:B----4-:R-:W-:Y:S08]  /*78420*/  HMMA.1688.F32.TF32 R56, R40.reuse, R188, R56 ;  /* 0x000000bc2838723c */ /* 0x050ff00000081038 */
[C---:B------:R-:W-:Y:S11]  /*78430*/  HMMA.1688.F32.TF32 R60, R40.reuse, R180, R60 ;  /* 0x000000b4283c723c */ /* 0x040ff6000008103c */
[----:B------:R-:W-:Y:S04]  /*78440*/  @!UPT UIADD3 URZ, URZ, URZ, URZ ;  /* 0x0000003f3f3ff290 */ /* 0x000fe8000fffe03f */
[----:B------:R1:W-:Y:S04]  /*78450*/  STL.64 [R1+0x2f0], R56 ;  /* 0x0002f03801007387 */ /* 0x0003e80000100a00 */
[----:B------:R-:W-:Y:S04]  /*78460*/  STL.64 [R1+0x2f8], R58 ;  /* 0x0002f83a01007387 */ /* 0x000fe80000100a00 */
[----:B-1----:R-:W2:Y:S04]  /*78470*/  LDL.LU.64 R56, [R1+0x4188] ;  /* 0x0041880001387983 */ /* 0x002ea80000300a00 */
[----:B------:R-:W-:Y:S04]  /*78480*/  STL.64 [R1+0x2e0], R68 ;  /* 0x0002e04401007387 */ /* 0x000fe80000100a00 */
[----:B------:R1:W-:Y:S04]  /*78490*/  STL.64 [R1+0x2e8], R70 ;  /* 0x0002e84601007387 */ /* 0x0003e80000100a00 */
[----:B-1----:R-:W3:Y:S04]  /*784a0*/  LDL.LU.64 R70, [R1+0x4180] ;  /* 0x0041800001467983 */ /* 0x002ee80000300a00 */
[----:B------:R-:W4:Y:S04]  /*784b0*/  LDL.LU.64 R68, [R1+0x4178] ;  /* 0x0041780001447983 */ /* 0x000f280000300a00 */
[----:B------:R1:W-:Y:S04]  /*784c0*/  STL.64 [R1+0x2d0], R60 ;  /* 0x0002d03c01007387 */ /* 0x0003e80000100a00 */
[----:B------:R-:W-:Y:S04]  /*784d0*/  STL.64 [R1+0x2d8], R62 ;  /* 0x0002d83e01007387 */ /* 0x000fe80000100a00 */
[----:B-1----:R-:W2:Y:S04]  /*784e0*/  LDL.LU.64 R60, [R1+0x4170] ;  /* 0x00417000013c7983 */ /* 0x002ea80000300a00 */
[----:B------:R-:W-:Y:S04]  /*784f0*/  STL.64 [R1+0x120], R248 ;  /* 0x000120f801007387 */ /* 0x000fe80000100a00 */
[----:B------:R1:W-:Y:S02]  /*78500*/  STL.64 [R1+0x128], R250 ;  /* 0x000128fa01007387 */ /* 0x0003e40000100a00 */
[C---:B-1----:R-:W-:Y:S08]  /*78510*/  HMMA.1688.F32.TF32 R248, R40.reuse, R172, R32 ;  /* 0x000000ac28f8723c */ /* 0x042ff00000081020 */
[C---:B------:R-:W-:Y:S08]  /*78520*/  HMMA.1688.F32.TF32 R32, R40.reuse, R168, R240 ;  /* 0x000000a82820723c */ /* 0x040ff000000810f0 */
[C---:B------:R-:W-:Y:S07]  /*78530*/  HMMA.1688.F32.TF32 R240, R40.reuse, R164, R244 ;  /* 0x000000a428f0723c */ /* 0x040fee00000810f4 */
[----:B------:R-:W-:Y:S01]  /*78540*/  STL.64 [R1+0x110], R248 ;  /* 0x000110f801007387 */ /* 0x000fe20000100a00 */
[C---:B------:R-:W-:Y:S03]  /*78550*/  HMMA.1688.F32.TF32 R36, R40.reuse, R160, R36 ;  /* 0x000000a02824723c */ /* 0x040fe60000081024 */
[----:B------:R-:W-:Y:S04]  /*78560*/  STL.64 [R1+0x118], R250 ;  /* 0x000118fa01007387 */ /* 0x000fe80000100a00 */
[----:B------:R-:W-:Y:S04]  /*78570*/  STL.64 [R1+0x100], R32 ;  /* 0x0001002001007387 */ /* 0x000fe80000100a00 */
[----:B------:R1:W-:Y:S02]  /*78580*/  STL.64 [R1+0x108], R34 ;  /* 0x0001082201007387 */ /* 0x0003e40000100a00 */
[C---:B-1----:R-:W-:Y:S08]  /*78590*/  HMMA.1688.F32.TF32 R32, R40.reuse, R156, R28 ;  /* 0x0000009c2820723c */ /* 0x042ff0000008101c */
[C---:B------:R-:W-:Y:S01]  /*785a0*/  HMMA.1688.F32.TF32 R28, R40.reuse, R152, R72 ;  /* 0x00000098281c723c */ /* 0x040fe20000081048 */
[----:B------:R-:W-:Y:S04]  /*785b0*/  STL.64 [R1+0xf0], R240 ;  /* 0x0000f0f001007387 */ /* 0x000fe80000100a00 */
[----:B------:R-:W-:Y:S04]  /*785c0*/  STL.64 [R1+0xf8], R242 ;  /* 0x0000f8f201007387 */ /* 0x000fe80000100a00 */
        /* <DEDUP_REMOVED lines=37> */
[----:B------:R1:W-:Y:S11]  /*78820*/  STL.64 [R1+0x28], R38 ;  /* 0x0000282601007387 */ /* 0x0003f60000100a00 */
[----:B------:R-:W-:Y:S01]  /*78830*/  @!UPT UIADD3 URZ, URZ, URZ, URZ ;  /* 0x0000003f3f3ff290 */ /* 0x000fe2000fffe03f */
[----:B------:R-:W-:Y:S04]  /*78840*/  STL.64 [R1+0x3e18], R30 ;  /* 0x003e181e01007387 */ /* 0x000fe80000100a00 */
[----:B------:R-:W-:Y:S01]  /*78850*/  STL.64 [R1+0x10], R32 ;  /* 0x0000102001007387 */ /* 0x000fe20000100a00 */
[C---:B-1----:R-:W-:Y:S03]  /*78860*/  HMMA.1688.F32.TF32 R36, R40.reuse, R96, R232 ;  /* 0x000000602824723c */ /* 0x042fe600000810e8 */
[----:B------:R1:W-:Y:S04]  /*78870*/  STL.64 [R1+0x18], R34 ;  /* 0x0000182201007387 */ /* 0x0003e80000100a00 */
[----:B------:R-:W-:Y:S04]  /*78880*/  LDS R232, [R49+0x44180] ;  /* 0x0441800031e87984 */ /* 0x000fe80000000800 */
[----:B------:R-:W-:Y:S01]  /*78890*/  LDS R234, [R49+0x44980] ;  /* 0x0449800031ea7984 */ /* 0x000fe20000000800 */
[----:B-1----:R-:W-:Y:S03]  /*788a0*/  HMMA.1688.F32.TF32 R32, R40, R100, R228 ;  /* 0x000000642820723c */ /* 0x002fe600000810e4 */
[----:B------:R1:W-:Y:S04]  /*788b0*/  STL.64 [R1+0x3e10], R28 ;  /* 0x003e101c01007387 */ /* 0x0003e80000100a00 */
[----:B------:R-:W-:Y:S01]  /*788c0*/  LDS R233, [R48+0x44180] ;  /* 0x0441800030e97984 */ /* 0x000fe20000000800 */
[----:B------:R-:W-:Y:S01]  /*788d0*/  MOV R230, R44 ;  /* 0x0000002c00e67202 */ /* 0x000fe20000000f00 */
[----:B------:R-:W-:-:S02]  /*788e0*/  IMAD.MOV.U32 R231, RZ, RZ, R45 ;  /* 0x000000ffffe77224 */ /* 0x000fc400078e002d */
[----:B------:R-:W1:Y:S11]  /*788f0*/  LDS R235, [R48+0x44980] ;  /* 0x0449800030eb7984 */ /* 0x000e760000000800 */
[----:B------:R-:W-:Y:S01]  /*78900*/  @!UPT UIADD3 URZ, URZ, URZ, URZ ;  /* 0x0000003f3f3ff290 */ /* 0x000fe2000fffe03f */
[----:B------:R-:W-:Y:S04]  /*78910*/  STL.64 [R1+0x3e28], R34 ;  /* 0x003e282201007387 */ /* 0x000fe80000100a00 */
[----:B------:R1:W-:Y:S04]  /*78920*/  STL.64 [R1+0x3e20], R32 ;  /* 0x003e202001007387 */ /* 0x0003e80000100a00 */
[----:B------:R-:W-:Y:S04]  /*78930*/  STL.64 [R1+0x3e38], R38 ;  /* 0x003e382601007387 */ /* 0x000fe80000100a00 */
[----:B------:R1:W-:Y:S04]  /*78940*/  STL.64 [R1+0x3e30], R36 ;  /* 0x003e302401007387 */ /* 0x0003e80000100a00 */
[----:B------:R-:W2:Y:S04]  /*78950*/  LDL.LU R228, [R1+0x1520] ;  /* 0x0015200001e47983 */ /* 0x000ea80000300800 */
[----:B------:R-:W2:Y:S04]  /*78960*/  LDL.LU R229, [R1+0x1524] ;  /* 0x0015240001e57983 */ /* 0x000ea80000300800 */
[----:B------:R-:W2:Y:S04]  /*78970*/  LDL.LU R44, [R1+0x4168] ;  /* 0x00416800012c7983 */ /* 0x000ea80000300800 */
[----:B------:R-:W3:Y:S04]  /*78980*/  LDL.LU R45, [R1+0x4164] ;  /* 0x00416400012d7983 */ /* 0x000ee80000300800 */
[----:B------:R-:W4:Y:S04]  /*78990*/  LDL.LU R220, [R1+0x1540] ;  /* 0x0015400001dc7983 */ /* 0x000f280000300800 */
[----:B------:R-:W4:Y:S04]  /*789a0*/  LDL.LU R221, [R1+0x1544] ;  /* 0x0015440001dd7983 */ /* 0x000f280000300800 */
[----:B------:R-:W4:Y:S04]  /*789b0*/  LDL.LU R222, [R1+0x1548] ;  /* 0x0015480001de7983 */ /* 0x000f280000300800 */
[----:B------:R-:W4:Y:S01]  /*789c0*/  LDL.LU R223, [R1+0x154c] ;  /* 0x00154c0001df7983 */ /* 0x000f220000300800 */
[----:B--2---:R-:W-:-:S03]  /*789d0*/  IMAD.MOV.U32 R216, RZ, RZ, R44 ;  /* 0x000000ffffd87224 */ /* 0x004fc600078e002c */
[----:B------:R-:W2:Y:S01]  /*789e0*/  LDL.LU R44, [R1+0x4160] ;  /* 0x00416000012c7983 */ /* 0x000ea20000300800 */
[----:B---3--:R-:W-:-:S03]  /*789f0*/  IMAD.MOV.U32 R217, RZ, RZ, R45 ;  /* 0x000000ffffd97224 */ /* 0x008fc600078e002d */
        /* <DEDUP_REMOVED lines=23> */
[----:B---3--:R-:W-:-:S03]  /*78b70*/  MOV R91, R45 ;  /* 0x0000002d005b7202 */ /* 0x008fc60000000f00 */
[----:B------:R-:W3:Y:S04]  /*78b80*/  LDL.LU R45, [R1+0x4144] ;  /* 0x00414400012d7983 */ /* 0x000ee80000300800 */
[----:B------:R-:W4:Y:S04]  /*78b90*/  LDL.LU R84, [R1+0x15c0] ;  /* 0x0015c00001547983 */ /* 0x000f280000300800 */
[----:B------:R-:W4:Y:S04]  /*78ba0*/  LDL.LU R85, [R1+0x15c4] ;  /* 0x0015c40001557983 */ /* 0x000f280000300800 */
[----:B------:R-:W4:Y:S04]  /*78bb0*/  LDL.LU R86, [R1+0x15c8] ;  /* 0x0015c80001567983 */ /* 0x000f280000300800 */
[----:B------:R-:W4:Y:S04]  /*78bc0*/  LDL.LU R87, [R1+0x15cc] ;  /* 0x0015cc0001577983 */ /* 0x000f280000300800 */
[----:B------:R-:W4:Y:S01]  /*78bd0*/  LDL.LU R80, [R1+0x15d0] ;  /* 0x0015d00001507983 */ /* 0x000f220000300800 */
[----:B------:R-:W-:Y:S01]  /*78be0*/  HMMA.1688.F32.TF32 R40, R40, R92, R236 ;  /* 0x0000005c2828723c */ /* 0x000fe200000810ec */
[----:B--2---:R-:W-:-:S02]  /*78bf0*/  IMAD.MOV.U32 R82, RZ, RZ, R44 ;  /* 0x000000ffff527224 */ /* 0x004fc400078e002c */
[----:B---3--:R-:W-:Y:S02]  /*78c00*/  IMAD.MOV.U32 R81, RZ, RZ, R45 ;  /* 0x000000ffff517224 */ /* 0x008fe400078e002d */
[----:B------:R-:W2:Y:S04]  /*78c10*/  LDL.LU R45, [R1+0x4140] ;  /* 0x00414000012d7983 */ /* 0x000ea80000300800 */
[----:B------:R-:W2:Y:S04]  /*78c20*/  LDL.LU R44, [R1+0x413c] ;  /* 0x00413c00012c7983 */ /* 0x000ea80000300800 */
[----:B------:R-:W4:Y:S04]  /*78c30*/  LDL.LU R83, [R1+0x15dc] ;  /* 0x0015dc0001537983 */ /* 0x000f280000300800 */
[----:B------:R-:W3:Y:S04]  /*78c40*/  LDL.LU R72, [R1+0x15f0] ;  /* 0x0015f00001487983 */ /* 0x000ee80000300800 */
[----:B------:R-:W3:Y:S04]  /*78c50*/  LDL.LU R73, [R1+0x15f4] ;  /* 0x0015f40001497983 */ /* 0x000ee80000300800 */
[----:B------:R-:W3:Y:S04]  /*78c60*/  LDL.LU R74, [R1+0x15f8] ;  /* 0x0015f800014a7983 */ /* 0x000ee80000300800 */
[----:B------:R-:W3:Y:S04]  /*78c70*/  LDL.LU R75, [R1+0x15fc] ;  /* 0x0015fc00014b7983 */ /* 0x000ee80000300800 */
[----:B------:R-:W2:Y:S04]  /*78c80*/  LDL.LU R46, [R1+0x1438] ;  /* 0x00143800012e7983 */ /* 0x000ea80000300800 */
[----:B------:R-:W2:Y:S04]  /*78c90*/  LDL.LU R47, [R1+0x143c] ;  /* 0x00143c00012f7983 */ /* 0x000ea80000300800 */
        /* <DEDUP_REMOVED lines=30> */
[C---:B--2---:R-:W-:Y:S08]  /*78e80*/  HMMA.1688.F32.TF32 R44, R64.reuse, R24, R44 ;  /* 0x00000018402c723c */ /* 0x044ff0000008102c */
[C---:B-1----:R-:W-:Y:S08]  /*78e90*/  HMMA.1688.F32.TF32 R28, R64.reuse, R16, R244 ;  /* 0x00000010401c723c */ /* 0x042ff000000810f4 */
[C---:B---3--:R-:W-:Y:S07]  /*78ea0*/  HMMA.1688.F32.TF32 R32, R64.reuse, R20, R240 ;  /* 0x000000144020723c */ /* 0x048fee00000810f0 */
[----:B------:R-:W-:Y:S04]  /*78eb0*/  STL [R1+0x3de4], R44 ;  /* 0x003de42c01007387 */ /* 0x000fe80000100800 */
[----:B------:R-:W-:Y:S04]  /*78ec0*/  STL [R1+0x3de0], R45 ;  /* 0x003de02d01007387 */ /* 0x000fe80000100800 */
[----:B------:R-:W-:Y:S01]  /*78ed0*/  STL [R1+0x3ddc], R46 ;  /* 0x003ddc2e01007387 */ /* 0x000fe20000100800 */
[C---:B------:R-:W-:Y:S03]  /*78ee0*/  HMMA.1688.F32.TF32 R36, R64.reuse, R12, R72 ;  /* 0x0000000c4024723c */ /* 0x040fe60000081048 */
[----:B------:R-:W-:Y:S04]  /*78ef0*/  STL [R1+0x3dd8], R47 ;  /* 0x003dd82f01007387 */ /* 0x000fe80000100800 */
[----:B------:R-:W2:Y:S04]  /*78f00*/  LDL.LU R49, [R1+0x4138] ;  /* 0x0041380001317983 */ /* 0x000ea80000300800 */
[----:B------:R-:W2:Y:S04]  /*78f10*/  LDL.LU R48, [R1+0x4134] ;  /* 0x0041340001307983 */ /* 0x000ea80000300800 */
[----:B------:R-:W-:Y:S04]  /*78f20*/  STL.64 [R1+0x2c0], R32 ;  /* 0x0002c02001007387 */ /* 0x000fe80000100a00 */
[----:B------:R4:W-:Y:S04]  /*78f30*/  STL.64 [R1+0x2c8], R34 ;  /* 0x0002c82201007387 */ /* 0x0009e80000100a00 */
[----:B------:R-:W-:Y:S04]  /*78f40*/  STL.64 [R1+0x2b0], R28 ;  /* 0x0002b01c01007387 */ /* 0x000fe80000100a00 */
[----:B------:R1:W-:Y:S01]  /*78f50*/  STL.64 [R1+0x2b8], R30 ;  /* 0x0002b81e01007387 */ /* 0x0003e20000100a00 */
[C---:B----4-:R-:W-:Y:S08]  /*78f60*/  HMMA.1688.F32.TF32 R32, R64.reuse, R8, R76 ;  /* 0x000000084020723c */ /* 0x050ff0000008104c */
[C---:B-1----:R-:W-:Y:S01]  /*78f70*/  HMMA.1688.F32.TF32 R28, R64.reuse, R4, R80 ;  /* 0x00000004401c723c */ /* 0x042fe20000081050 */
        /* <DEDUP_REMOVED lines=8> */
[C---:B---3--:R-:W-:Y:S03]  /*79000*/  HMMA.1688.F32.TF32 R28, R64.reuse, R184, R196 ;  /* 0x000000b8401c723c */ /* 0x048fe600000810c4 */
        /* <DEDUP_REMOVED lines=17> */
[----:B---3--:R-:W-:Y:S03]  /*79120*/  HMMA.1688.F32.TF32 R28, R64, R160, R220 ;  /* 0x000000a0401c723c */ /* 0x008fe600000810dc */
[----:B------:R-:W-:Y:S04]  /*79130*/  STL.64 [R1+0x210], R36 ;  /* 0x0002102401007387 */ /* 0x000fe80000100a00 */
[----:B------:R-:W-:Y:S11]  /*79140*/  STL.64 [R1+0x218], R38 ;  /* 0x0002182601007387 */ /* 0x000ff60000100a00 */
[----:B------:R-:W-:Y:S05]  /*79150*/  @!UPT UIADD3 URZ, URZ, URZ, URZ ;  /* 0x0000003f3f3ff290 */ /* 0x000fea000fffe03f */
[----:B------:R-:W-:Y:S01]  /*79160*/  STL.64 [R1+0x1f0], R28 ;  /* 0x0001f01c01007387 */ /* 0x000fe20000100a00 */
[----:B------:R-:W-:-:S03]  /*79170*/  IMAD.MOV.U32 R44, RZ, RZ, R31 ;  /* 0x000000ffff2c7224 */ /* 0x000fc600078e001f */
[----:B------:R-:W-:Y:S04]  /*79180*/  STL.64 [R1+0x200], R32 ;  /* 0x0002002001007387 */ /* 0x000fe80000100a00 */
[----:B------:R1:W-:Y:S04]  /*79190*/  STL.64 [R1+0x208], R34 ;  /* 0x0002082201007387 */ /* 0x0003e80000100a00 */
[----:B------:R3:W-:Y:S01]  /*791a0*/  STL [R1+0x1f8], R30 ;  /* 0x0001f81e01007387 */ /* 0x0007e20000100800 */
[C---:B-1----:R-:W-:Y:S08]  /*791b0*/  HMMA.1688.F32.TF32 R32, R64.reuse, R156, R224 ;  /* 0x0000009c4020723c */ /* 0x042ff000000810e0 */
[----:B---3--:R-:W-:Y:S01]  /*791c0*/  HMMA.1688.F32.TF32 R28, R64, R152, R228 ;  /* 0x00000098401c723c */ /* 0x008fe200000810e4 */
[----:B------:R1:W-:Y:S11]  /*791d0*/  STL [R1+0x3de8], R44 ;  /* 0x003de82c01007387 */ /* 0x0003f60000100800 */
[----:B------:R-:W-:Y:S11]  /*791e0*/  @!UPT UIADD3 URZ, URZ, URZ, URZ ;  /* 0x0000003f3f3ff290 */ /* 0x000ff6000fffe03f */
[----:B------:R-:W-:Y:S01]  /*791f0*/  STL.64 [R1+0x1d0], R28 ;  /* 0x0001d01c01007387 */ /* 0x000fe20000100a00 */
[----:B-1----:R-:W-:-:S03]  /*79200*/  IMAD.MOV.U32 R44, RZ, RZ, R31 ;  /* 0x000000ffff2c7224 */ /* 0x002fc600078e001f */
[----:B------:R-:W-:Y:S04]  /*79210*/  STL.64 [R1+0x1e0], R32 ;  /* 0x0001e02001007387 */ /* 0x000fe80000100a00 */
[----:B------:R-:W-:Y:S04]  /*79220*/  STL.64 [R1+0x1e8], R34 ;  /* 0x0001e82201007387 */ /* 0x000fe80000100a00 */
[----:B------:R1:W-:Y:S02]  /*79230*/  STL [R1+0x1d8], R30 ;  /* 0x0001d81e01007387 */ /* 0x0003e40000100800 */
[C---:B-1----:R-:W-:Y:S02]  /*79240*/  HMMA.1688.F32.TF32 R28, R64.reuse, R148, R236 ;  /* 0x00000094401c723c */ /* 0x042fe400000810ec */
[----:B------:R-:W-:Y:S04]  /*79250*/  STL [R1+0x3dec], R44 ;  /* 0x003dec2c01007387 */ /* 0x000fe80000100800 */
[----:B------:R-:W3:Y:S11]  /*79260*/  LDL.LU R212, [R1+0x14d0] ;  /* 0x0014d00001d47983 */ /* 0x000ef60000300800 */
[----:B------:R-:W-:Y:S06]  /*79270*/  @!UPT UIADD3 URZ, URZ, URZ, URZ ;  /* 0x0000003f3f3ff290 */ /* 0x000fec000fffe03f */
[----:B------:R-:W-:Y:S04]  /*79280*/  STL.64 [R1+0x1c0], R28 ;  /* 0x0001c01c01007387 */ /* 0x000fe80000100a00 */
[----:B------:R1:W-:Y:S04]  /*79290*/  STL.64 [R1+0x1c8], R30 ;  /* 0x0001c81e01007387 */ /* 0x0003e80000100a00 */
        /* <DEDUP_REMOVED lines=37> */
[C---:B-1----:R-:W-:Y:S08]  /*794f0*/  HMMA.1688.F32.TF32 R28, R64.reuse, R144, R200 ;  /* 0x00000090401c723c */ /* 0x042ff000000810c8 */
[C---:B----4-:R-:W-:Y:S11]  /*79500*/  HMMA.1688.F32.TF32 R32, R64.reuse, R136, R208 ;  /* 0x000000884020723c */ /* 0x050ff600000810d0 */
[----:B------:R-:W-:Y:S04]  /*79510*/  @!UPT UIADD3 URZ, URZ, URZ, URZ ;  /* 0x0000003f3f3ff290 */ /* 0x000fe8000fffe03f */
[----:B------:R3:W-:Y:S01]  /*79520*/  STL [R1+0x1bc], R31 ;  /* 0x0001bc1f01007387 */ /* 0x0007e20000100800 */
[----:B------:R-:W-:Y:S02]  /*79530*/  IMAD.MOV.U32 R45, RZ, RZ, R28 ;  /* 0x000000ffff2d7224 */ /* 0x000fe400078e001c */
[----:B------:R-:W-:Y:S02]  /*79540*/  IMAD.MOV.U32 R46, RZ, RZ, R29 ;  /* 0x000000ffff2e7224 */ /* 0x000fe400078e001d */
[----:B------:R-:W-:Y:S01]  /*79550*/  IMAD.MOV.U32 R47, RZ, RZ, R30 ;  /* 0x000000ffff2f7224 */ /* 0x000fe200078e001e */
[C---:B--2---:R-:W-:Y:S08]  /*79560*/  HMMA.1688.F32.TF32 R36, R64.reuse, R140, R204 ;  /* 0x0000008c4024723c */ /* 0x044ff000000810cc */
[C---:B---3--:R-:W-:Y:S01]  /*79570*/  HMMA.1688.F32.TF32 R28, R64.reuse, R132, R212 ;  /* 0x00000084401c723c */ /* 0x048fe200000810d4 */
[----:B------:R-:W-:Y:S04]  /*79580*/  STL [R1+0x3df8], R47 ;  /* 0x003df82f01007387 */ /* 0x000fe80000100800 */
[----:B------:R-:W-:Y:S04]  /*79590*/  STL [R1+0x3df4], R46 ;  /* 0x003df42e01007387 */ /* 0x000fe80000100800 */
[----:B------:R-:W-:Y:S06]  /*795a0*/  STL [R1+0x3df0], R45 ;  /* 0x003df02d01007387 */ /* 0x000fec0000100800 */
[----:B------:R-:W-:Y:S04]  /*795b0*/  STL.64 [R1+0x1a0], R36 ;  /* 0x0001a02401007387 */ /* 0x000fe80000100a00 */
[----:B------:R-:W-:Y:S04]  /*795c0*/  STL.64 [R1+0x1a8], R38 ;  /* 0x0001a82601007387 */ /* 0x000fe80000100a00 */
[----:B------:R-:W-:Y:S04]  /*795d0*/  STL.64 [R1+0x190], R32 ;  /* 0x0001902001007387 */ /* 0x000fe80000100a00 */
[----:B------:R-:W-:Y:S04]  /*795e0*/  STL.64 [R1+0x198], R34 ;  /* 0x0001982201007387 */ /* 0x000fe80000100a00 */
[----:B------:R-:W-:Y:S04]  /*795f0*/  STL.64 [R1+0x180], R28 ;  /* 0x0001801c01007387 */ /* 0x000fe80000100a00 */
[----:B------:R1:W-:Y:S04]  /*79600*/  STL.64 [R1+0x188], R30 ;  /* 0x0001881e01007387 */ /* 0x0003e80000100a00 */
[----:B------:R-:W2:Y:S04]  /*79610*/  LDL.LU R54, [R1+0x1468] ;  /* 0x0014680001367983 */ /* 0x000ea80000300800 */
[----:B------:R-:W2:Y:S01]  /*79620*/  LDL.LU R55, [R1+0x146c] ;  /* 0x00146c0001377983 */ /* 0x000ea20000300800 */
[C---:B-1----:R-:W-:Y:S08]  /*79630*/  HMMA.1688.F32.TF32 R28, R64.reuse, R128, R216 ;  /* 0x00000080401c723c */ /* 0x042ff000000810d8 */
[C---:B------:R-:W-:Y:S11]  /*79640*/  HMMA.1688.F32.TF32 R32, R64.reuse, R124, R220 ;  /* 0x0000007c4020723c */ /* 0x040ff600000810dc */
[----:B------:R-:W-:Y:S05]  /*79650*/  @!UPT UIADD3 URZ, URZ, URZ, URZ ;  /* 0x0000003f3f3ff290 */ /* 0x000fea000fffe03f */
[----:B------:R-:W-:Y:S01]  /*79660*/  IMAD.MOV.U32 R47, RZ, RZ, R28 ;  /* 0x000000ffff2f7224 */ /* 0x000fe200078e001c */
[----:B------:R-:W-:Y:S01]  /*79670*/  MOV R46, R29 ;  /* 0x0000001d002e7202 */ /* 0x000fe20000000f00 */
[----:B------:R-:W-:Y:S02]  /*79680*/  IMAD.MOV.U32 R45, RZ, RZ, R30 ;  /* 0x000000ffff2d7224 */ /* 0x000fe400078e001e */
[----:B------:R-:W-:Y:S02]  /*79690*/  IMAD.MOV.U32 R44, RZ, RZ, R31 ;  /* 0x000000ffff2c7224 */ /* 0x000fe400078e001f */
[----:B------:R-:W-:Y:S03]  /*796a0*/  HMMA.1688.F32.TF32 R28, R64, R120, R224 ;  /* 0x00000078401c723c */ /* 0x000fe600000810e0 */
[----:B------:R1:W-:Y:S04]  /*796b0*/  STL [R1+0x3e08], R44 ;  /* 0x003e082c01007387 */ /* 0x0003e80000100800 */
[----:B------:R3:W-:Y:S04]  /*796c0*/  STL [R1+0x3e04], R45 ;  /* 0x003e042d01007387 */ /* 0x0007e80000100800 */
[----:B------:R4:W-:Y:S04]  /*796d0*/  STL [R1+0x3e00], R46 ;  /* 0x003e002e01007387 */ /* 0x0009e80000100800 */
[----:B------:R3:W-:Y:S04]  /*796e0*/  STL [R1+0x3dfc], R47 ;  /* 0x003dfc2f01007387 */ /* 0x0007e80000100800 */
[----:B------:R-:W-:Y:S04]  /*796f0*/  STL.64 [R1+0x160], R32 ;  /* 0x0001602001007387 */ /* 0x000fe80000100a00 */
[----:B------:R4:W-:Y:S01]  /*79700*/  STL.64 [R1+0x168], R34 ;  /* 0x0001682201007387 */ /* 0x0009e20000100a00 */
[----:B-1----:R-:W-:-:S02]  /*79710*/  IMAD.MOV.U32 R44, RZ, RZ, R28 ;  /* 0x000000ffff2c7224 */ /* 0x002fc400078e001c */
[----:B---3--:R-:W-:Y:S02]  /*79720*/  IMAD.MOV.U32 R45, RZ, RZ, R29 ;  /* 0x000000ffff2d7224 */ /* 0x008fe400078e001d */
[----:B----4-:R-:W-:Y:S02]  /*79730*/  IMAD.MOV.U32 R46, RZ, RZ, R30 ;  /* 0x000000ffff2e7224 */ /* 0x010fe400078e001e */
[----:B------:R-:W-:Y:S02]  /*79740*/  IMAD.MOV.U32 R47, RZ, RZ, R31 ;  /* 0x000000ffff2f7224 */ /* 0x000fe400078e001f */
[C---:B------:R-:W-:Y:S08]  /*79750*/  HMMA.1688.F32.TF32 R28, R64.reuse, R112, R236 ;  /* 0x00000070401c723c */ /* 0x040ff000000810ec */
[C---:B------:R-:W-:Y:S01]  /*79760*/  HMMA.1688.F32.TF32 R32, R64.reuse, R116, R228 ;  /* 0x000000744020723c */ /* 0x040fe200000810e4 */
[----:B------:R-:W-:Y:S04]  /*79770*/  STL.64 [R1+0x3e58], R46 ;  /* 0x003e582e01007387 */ /* 0x000fe80000100a00 */
[----:B------:R-:W-:Y:S11]  /*79780*/  STL.64 [R1+0x3e50], R44 ;  /* 0x003e502c01007387 */ /* 0x000ff60000100a00 */
[----:B------:R-:W-:Y:S07]  /*79790*/  @!UPT UIADD3 URZ, URZ, URZ, URZ ;  /* 0x0000003f3f3ff290 */ /* 0x000fee000fffe03f */
[----:B------:R-:W-:Y:S04]  /*797a0*/  STL.64 [R1+0x140], R32 ;  /* 0x0001402001007387 */ /* 0x000fe80000100a00 */
[----:B------:R-:W-:Y:S04]  /*797b0*/  STL.64 [R1+0x148], R34 ;  /* 0x0001482201007387 */ /* 0x000fe80000100a00 */
[----:B------:R-:W-:Y:S04]  /*797c0*/  STL.64 [R1+0x130], R28 ;  /* 0x0001301c01007387 */ /* 0x000fe80000100a00 */
[----:B------:R-:W-:Y:S04]  /*797d0*/  STL.64 [R1+0x138], R30 ;  /* 0x0001381e01007387 */ /* 0x000fe80000100a00 */
[----:B------:R-:W3:Y:S04]  /*797e0*/  LDL.LU R58, [R1+0x1458] ;  /* 0x00145800013a7983 */ /* 0x000ee80000300800 */
[----:B------:R-:W3:Y:S01]  /*797f0*/  LDL.LU R59, [R1+0x145c] ;  /* 0x00145c00013b7983 */ /* 0x000ee20000300800 */
[----:B------:R-:W-:Y:S03]  /*79800*/  HMMA.1688.F32.TF32 R48, R64, R108, R48 ;  /* 0x0000006c4030723c */ /* 0x000fe60000081030 */
[----:B------:R-:W4:Y:S04]  /*79810*/  LDL.LU R62, [R1+0x1448] ;  /* 0x00144800013e7983 */ /* 0x000f280000300800 */
[----:B------:R-:W4:Y:S11]  /*79820*/  LDL.LU R63, [R1+0x144c] ;  /* 0x00144c00013f7983 */ /* 0x000f360000300800 */
[----:B------:R-:W-:Y:S05]  /*79830*/  @!UPT UIADD3 URZ, URZ, URZ, URZ ;  /* 0x0000003f3f3ff290 */ /* 0x000fea000fffe03f */
        /* <DEDUP_REMOVED lines=27> */
[----:B------:R-:W4:Y:S04]  /*799f0*/  LDL.LU R69, [R1+0x412c] ;  /* 0x00412c0001457983 */ /* 0x000f280000300800 */
[----:B------:R-:W4:Y:S01]  /*79a00*/  LDL.LU R70, [R1+0x4128] ;  /* 0x0041280001467983 */ /* 0x000f220000300800 */
[----:B------:R-:W-:Y:S01]  /*79a10*/  IMAD.MOV.U32 R224, RZ, RZ, R71 ;  /* 0x000000ffffe07224 */ /* 0x000fe200078e0047 */
[C---:B--2---:R-:W-:Y:S11]  /*79a20*/  HMMA.1688.F32.TF32 R52, R64.reuse, R104, R52 ;  /* 0x000000684034723c */ /* 0x044ff60000081034 */
[----:B------:R-:W-:Y:S11]  /*79a30*/  @!UPT UIADD3 URZ, URZ, URZ, URZ ;  /* 0x0000003f3f3ff290 */ /* 0x000ff6000fffe03f */
[----:B------:R-:W-:Y:S01]  /*79a40*/  @!UPT UIADD3 URZ, URZ, URZ, URZ ;  /* 0x0000003f3f3ff290 */ /* 0x000fe2000fffe03f */
[----:B------:R-:W-:Y:S04]  /*79a50*/  STL.64 [R1+0x3cc8], R54 ;  /* 0x003cc83601007387 */ /* 0x000fe80000100a00 */
[----:B------:R-:W-:Y:S01]  /*79a60*/  STL.64 [R1+0x3cc0], R52 ;  /* 0x003cc03401007387 */ /* 0x000fe20000100a00 */
[C---:B---3--:R-:W-:Y:S11]  /*79a70*/  HMMA.1688.F32.TF32 R56, R64.reuse, R100, R56 ;  /* 0x000000644038723c */ /* 0x048ff60000081038 */
[----:B------:R-:W-:Y:S11]  /*79a80*/  @!UPT UIADD3 URZ, URZ, URZ, URZ ;  /* 0x0000003f3f3ff290 */ /* 0x000ff6000fffe03f */
[----:B------:R-:W-:Y:S01]  /*79a90*/  @!UPT UIADD3 URZ, URZ, URZ, URZ ;  /* 0x0000003f3f3ff290 */ /* 0x000fe2000fffe03f */
[----:B------:R-:W-:Y:S04]  /*79aa0*/  STL.64 [R1+0x3cd8], R58 ;  /* 0x003cd83a01007387 */ /* 0x000fe80000100a00 */
[----:B------:R-:W-:Y:S04]  /*79ab0*/  STL.64 [R1+0x3cd0], R56 ;  /* 0x003cd03801007387 */ /* 0x000fe80000100a00 */
[----:B------:R-:W2:Y:S01]  /*79ac0*/  LDL.LU R71, [R1+0x4124] ;  /* 0x0041240001477983 */ /* 0x000ea20000300800 */
[C---:B----4-:R-:W-:Y:S03]  /*79ad0*/  HMMA.1688.F32.TF32 R60, R64.reuse, R96, R60 ;  /* 0x00000060403c723c */ /* 0x050fe6000008103c */
[----:B------:R-:W3:Y:S04]  /*79ae0*/  LDL.LU R225, [R1+0x10b4] ;  /* 0x0010b40001e17983 */ /* 0x000ee80000300800 */
[----:B------:R-:W3:Y:S04]  /*79af0*/  LDL.LU R226, [R1+0x10b8] ;  /* 0x0010b80001e27983 */ /* 0x000ee80000300800 */
[----:B------:R-:W3:Y:S01]  /*79b00*/  LDL.LU R227, [R1+0x10bc] ;  /* 0x0010bc0001e37983 */ /* 0x000ee20000300800 */
[----:B------:R-:W-:Y:S08]  /*79b10*/  HMMA.1688.F32.TF32 R64, R64, R92, R208 ;  /* 0x0000005c4040723c */ /* 0x000ff000000810d0 */
[C---:B------:R-:W-:Y:S08]  /*79b20*/  HMMA.1688.F32.TF32 R76, R232.reuse, R16, R216 ;  /* 0x00000010e84c723c */ /* 0x040ff000000810d8 */
[C---:B------:R-:W-:Y:S01]  /*79b30*/  HMMA.1688.F32.TF32 R72, R232.reuse, R20, R212 ;  /* 0x00000014e848723c */ /* 0x040fe200000810d4 */
[----:B------:R-:W-:Y:S07]  /*79b40*/  STL.64 [R1+0x3ce8], R62 ;  /* 0x003ce83e01007387 */ /* 0x000fee0000100a00 */
[C---:B------:R-:W-:Y:S01]  /*79b50*/  HMMA.1688.F32.TF32 R80, R232.reuse, R12, R220 ;  /* 0x0000000ce850723c */ /* 0x040fe200000810dc */
[----:B------:R-:W-:Y:S07]  /*79b60*/  STL.64 [R1+0x3ce0], R60 ;  /* 0x003ce03c01007387 */ /* 0x000fee0000100a00 */
[C---:B------:R-:W-:Y:S01]  /*79b70*/  HMMA.1688.F32.TF32 R84, R232.reuse, R8, R228 ;  /* 0x00000008e854723c */ /* 0x040fe200000810e4 */
[----:B------:R-:W-:Y:S04]  /*79b80*/  STL.64 [R1+0x3cf8], R66 ;  /* 0x003cf84201007387 */ /* 0x000fe80000100a00 */
[----:B------:R-:W-:Y:S03]  /*79b90*/  STL.64 [R1+0x3cf0], R64 ;  /* 0x003cf04001007387 */ /* 0x000fe60000100a00 */
[C---:B------:R-:W-:Y:S01]  /*79ba0*/  HMMA.1688.F32.TF32 R88, R232.reuse, R4, R236 ;  /* 0x00000004e858723c */ /* 0x040fe200000810ec */
[----:B------:R-:W-:Y:S04]  /*79bb0*/  LDS R236, [R3+0x45000] ;  /* 0x0450000003ec7984 */ /* 0x000fe80000000800 */
[----:B------:R1:W-:Y:S04]  /*79bc0*/  LDS R238, [R3+0x45800] ;  /* 0x0458000003ee7984 */ /* 0x0003e80000000800 */
[----:B------:R-:W-:Y:S04]  /*79bd0*/  LDS R237, [R252+0x45000] ;  /* 0x04500000fced7984 */ /* 0x000fe80000000800 */
[----:B------:R4:W1:Y:S01]  /*79be0*/  LDS R239, [R252+0x45800] ;  /* 0x04580000fcef7984 */ /* 0x0008620000000800 */
[C---:B--2---:R-:W-:Y:S11]  /*79bf0*/  HMMA.1688.F32.TF32 R68, R232.reuse, R24, R68 ;  /* 0x00000018e844723c */ /* 0x044ff60000081044 */
[----:B------:R-:W-:Y:S11]  /*79c00*/  @!UPT UIADD3 URZ, URZ, URZ, URZ ;  /* 0x0000003f3f3ff290 */ /* 0x000ff6000fffe03f */
[----:B------:R-:W-:Y:S01]  /*79c10*/  @!UPT UIADD3 URZ, URZ, URZ, URZ ;  /* 0x0000003f3f3ff290 */ /* 0x000fe2000fffe03f */
        /* <DEDUP_REMOVED lines=14> */
[----:B------:R-:W-:Y:S04]  /*79d00*/  STL.64 [R1+0x3d58], R90 ;  /* 0x003d585a01007387 */ /* 0x000fe80000100a00 */
[----:B------:R-:W-:Y:S04]  /*79d10*/  STL.64 [R1+0x3d50], R88 ;  /* 0x003d505801007387 */ /* 0x000fe80000100a00 */
        /* <DEDUP_REMOVED lines=21> */
[C---:B---3--:R-:W-:Y:S03]  /*79e70*/  HMMA.1688.F32.TF32 R196, R232.reuse, R192, R224 ;  /* 0x000000c0e8c4723c */ /* 0x048fe600000810e0 */
[----:B------:R-:W3:Y:S04]  /*79e80*/  LDL.LU R224, [R1+0xff0] ;  /* 0x000ff00001e07983 */ /* 0x000ee80000300800 */
[----:B------:R-:W3:Y:S04]  /*79e90*/  LDL.LU R225, [R1+0xff4] ;  /* 0x000ff40001e17983 */ /* 0x000ee80000300800 */
[----:B------:R-:W3:Y:S04]  /*79ea0*/  LDL.LU R226, [R1+0xff8] ;  /* 0x000ff80001e27983 */ /* 0x000ee80000300800 */
[----:B------:R-:W3:Y:S08]  /*79eb0*/  LDL.LU R227, [R1+0xffc] ;  /* 0x000ffc0001e37983 */ /* 0x000ef00000300800 */
[----:B------:R-:W-:Y:S04]  /*79ec0*/  STL.64 [R1+0x3d68], R198 ;  /* 0x003d68c601007387 */ /* 0x000fe80000100a00 */
[----:B------:R-:W-:Y:S01]  /*79ed0*/  STL.64 [R1+0x3d60], R196 ;  /* 0x003d60c401007387 */ /* 0x000fe20000100a00 */
[C---:B--2---:R-:W-:Y:S03]  /*79ee0*/  HMMA.1688.F32.TF32 R200, R232.reuse, R188, R228 ;  /* 0x000000bce8c8723c */ /* 0x044fe600000810e4 */
        /* <DEDUP_REMOVED lines=9> */
[C---:B------:R-:W-:Y:S01]  /*79f80*/  HMMA.1688.F32.TF32 R208, R232.reuse, R180, R208 ;  /* 0x000000b4e8d0723c */ /* 0x040fe200000810d0 */
[----:B------:R-:W-:Y:S04]  /*79f90*/  STL.64 [R1+0x3d78], R202 ;  /* 0x003d78ca01007387 */ /* 0x000fe80000100a00 */
[----:B------:R-:W-:Y:S10]  /*79fa0*/  STL.64 [R1+0x3d70], R200 ;  /* 0x003d70c801007387 */ /* 0x000ff40000100a00 */
[----:B------:R-:W-:Y:S04]  /*79fb0*/  STL.64 [R1+0x3d88], R206 ;  /* 0x003d88ce01007387 */ /* 0x000fe80000100a00 */
[----:B------:R-:W-:Y:S04]  /*79fc0*/  STL.64 [R1+0x3d80], R204 ;  /* 0x003d80cc01007387 */ /* 0x000fe80000100a00 */
[----:B------:R-:W-:Y:S04]  /*79fd0*/  STL.64 [R1+0x3d98], R210 ;  /* 0x003d98d201007387 */ /* 0x000fe80000100a00 */
[----:B------:R-:W-:Y:S04]  /*79fe0*/  STL.64 [R1+0x3d90], R208 ;  /* 0x003d90d001007387 */ /* 0x000fe80000100a00 */
[----:B------:R-:W4:Y:S04]  /*79ff0*/  LDL.LU R244, [R1+0xfc0] ;  /* 0x000fc00001f47983 */ /* 0x000f280000300800 */
[----:B------:R-:W4:Y:S04]  /*7a000*/  LDL.LU R245, [R1+0xfc4] ;  /* 0x000fc40001f57983 */ /* 0x000f280000300800 */
[----:B------:R-:W4:Y:S04]  /*7a010*/  LDL.LU R246, [R1+0xfc8] ;  /* 0x000fc80001f67983 */ /* 0x000f280000300800 */
[----:B------:R-:W4:Y:S01]  /*7a020*/  LDL.LU R247, [R1+0xfcc] ;  /* 0x000fcc0001f77983 */ /* 0x000f220000300800 */
[C---:B------:R-:W-:Y:S08]  /*7a030*/  HMMA.1688.F32.TF32 R212, R232.reuse, R176, R212 ;  /* 0x000000b0e8d4723c */ /* 0x040ff000000810d4 */
[C---:B------:R-:W-:Y:S08]  /*7a040*/  HMMA.1688.F32.TF32 R216, R232.reuse, R172, R216 ;  /* 0x000000ace8d8723c */ /* 0x040ff000000810d8 */
[C---:B------:R-:W-:Y:S07]  /*7a050*/  HMMA.1688.F32.TF32 R220, R232.reuse, R168, R220 ;  /* 0x000000a8e8dc723c */ /* 0x040fee00000810dc */
[----:B------:R-:W-:Y:S04]  /*7a060*/  STL.64 [R1+0x3da8], R214 ;  /* 0x003da8d601007387 */ /* 0x000fe80000100a00 */
[----:B------:R-:W-:Y:S04]  /*7a070*/  STL.64 [R1+0x3da0], R212 ;  /* 0x003da0d401007387 */ /* 0x000fe80000100a00 */
[----:B------:R-:W-:Y:S04]  /*7a080*/  STL.64 [R1+0x3db8], R218 ;  /* 0x003db8da01007387 */ /* 0x000fe80000100a00 */
[----:B------:R-:W-:Y:S04]  /*7a090*/  STL.64 [R1+0x3db0], R216 ;  /* 0x003db0d801007387 */ /* 0x000fe80000100a00 */
[----:B------:R-:W-:Y:S04]  /*7a0a0*/  STL.64 [R1+0x3dc8], R222 ;  /* 0x003dc8de01007387 */ /* 0x000fe80000100a00 */
[----:B------:R-:W-:Y:S04]  /*7a0b0*/  STL.64 [R1+0x3dc0], R220 ;  /* 0x003dc0dc01007387 */ /* 0x000fe80000100a00 */
[----:B------:R-:W4:Y:S04]  /*7a0c0*/  LDL.LU R240, [R1+0xfb0] ;  /* 0x000fb00001f07983 */ /* 0x000f280000300800 */
[----:B------:R-:W4:Y:S01]  /*7a0d0*/  LDL.LU R241, [R1+0xfb4] ;  /* 0x000fb40001f17983 */ /* 0x000f220000300800 */
[C---:B---3--:R-:W-:Y:S03]  /*7a0e0*/  HMMA.1688.F32.TF32 R224, R232.reuse, R164, R224 ;  /* 0x000000a4e8e0723c */ /* 0x048fe600000810e0 */
[----:B------:R-:W3:Y:S04]  /*7a0f0*/  LDL.LU R242, [R1+0xfb8] ;  /* 0x000fb80001f27983 */ /* 0x000ee80000300800 */
[----:B------:R-:W3:Y:S11]  /*7a100*/  LDL.LU R243, [R1+0xfbc] ;  /* 0x000fbc0001f37983 */ /* 0x000ef60000300800 */
[----:B------:R-:W-:Y:S05]  /*7a110*/  @!UPT UIADD3 URZ, URZ, URZ, URZ ;  /* 0x0000003f3f3ff290 */ /* 0x000fea000fffe03f */
[----:B------:R-:W-:Y:S04]  /*7a120*/  STL [R1+0x3dd4], R226 ;  /* 0x003dd4e201007387 */ /* 0x000fe80000100800 */
[----:B------:R-:W-:Y:S01]  /*7a130*/  STL [R1+0x3dd0], R227 ;  /* 0x003dd0e301007387 */ /* 0x000fe20000100800 */
[C---:B--2---:R-:W-:Y:S08]  /*7a140*/  HMMA.1688.F32.TF32 R228, R232.reuse, R160, R228 ;  /* 0x000000a0e8e4723c */ /* 0x044ff000000810e4 */
[----:B------:R-:W-:Y:S11]  /*7a150*/  HMMA.1688.F32.TF32 R28, R232, R156, R248 ;  /* 0x0000009ce81c723c */ /* 0x000ff600000810f8 */
[----:B------:R-:W-:Y:S04]  /*7a160*/  @!UPT UIADD3 URZ, URZ, URZ, URZ ;  /* 0x0000003f3f3ff290 */ /* 0x000fe8000fffe03f */
[----:B------:R-:W-:Y:S04]  /*7a170*/  STL.64 [R1+0x3e68], R230 ;  /* 0x003e68e601007387 */ /* 0x000fe80000100a00 */
[----:B------:R-:W-:Y:S04]  /*7a180*/  STL.64 [R1+0x3e60], R228 ;  /* 0x003e60e401007387 */ /* 0x000fe80000100a00 */
[----:B------:R-:W2:Y:S04]  /*7a190*/  LDL.LU R248, [R1+0xfa0] ;  /* 0x000fa00001f87983 */ /* 0x000ea80000300800 */
[----:B------:R-:W2:Y:S04]  /*7a1a0*/  LDL.LU R249, [R1+0xfa4] ;  /* 0x000fa40001f97983 */ /* 0x000ea80000300800 */
[----:B------:R-:W2:Y:S04]  /*7a1b0*/  LDL.LU R250, [R1+0xfa8] ;  /* 0x000fa80001fa7983 */ /* 0x000ea80000300800 */
[----:B------:R-:W2:Y:S01]  /*7a1c0*/  LDL.LU R251, [R1+0xfac] ;  /* 0x000fac0001fb7983 */ /* 0x000ea20000300800 */
[----:B------:R-:W-:-:S02]  /*7a1d0*/  IMAD.MOV.U32 R176, RZ, RZ, R31 ;  /* 0x000000ffffb07224 */ /* 0x000fc400078e001f */
[----:B------:R-:W-:Y:S02]  /*7a1e0*/  IMAD.MOV.U32 R177, RZ, RZ, R30 ;  /* 0x000000ffffb17224 */ /* 0x000fe400078e001e */
[----:B------:R-:W-:Y:S02]  /*7a1f0*/  IMAD.MOV.U32 R181, RZ, RZ, R28 ;  /* 0x000000ffffb57224 */ /* 0x000fe400078e001c */
[----:B------:R-:W-:Y:S01]  /*7a200*/  IMAD.MOV.U32 R180, RZ, RZ, R29 ;  /* 0x000000ffffb47224 */ /* 0x000fe200078e001d */
[----:B------:R1:W-:Y:S04]  /*7a210*/  STL [R1+0x3be0], R176 ;  /* 0x003be0b001007387 */ /* 0x0003e80000100800 */
[----:B------:R1:W-:Y:S04]  /*7a220*/  STL [R1+0x3bdc], R177 ;  /* 0x003bdcb101007387 */ /* 0x0003e80000100800 */
[----:B------:R1:W-:Y:S04]  /*7a230*/  STL [R1+0x3bd8], R181 ;  /* 0x003bd8b501007387 */ /* 0x0003e80000100800 */
[----:B------:R1:W-:Y:S01]  /*7a240*/  STL [R1+0x3bd4], R180 ;  /* 0x003bd4b401007387 */ /* 0x0003e20000100800 */
[----:B----4-:R-:W-:Y:S03]  /*7a250*/  HMMA.1688.F32.TF32 R28, R232, R152, R244 ;  /* 0x00000098e81c723c */ /* 0x010fe600000810f4 */
[----:B------:R-:W4:Y:S04]  /*7a260*/  LDL.LU R244, [R1+0xf90] ;  /* 0x000f900001f47983 */ /* 0x000f280000300800 */
[----:B------:R-:W4:Y:S04]  /*7a270*/  LDL.LU R245, [R1+0xf94] ;  /* 0x000f940001f57983 */ /* 0x000f280000300800 */
[----:B------:R-:W4:Y:S04]  /*7a280*/  LDL.LU R246, [R1+0xf98] ;  /* 0x000f980001f67983 */ /* 0x000f280000300800 */
[----:B------:R-:W4:Y:S09]  /*7a290*/  LDL.LU R247, [R1+0xf9c] ;  /* 0x000f9c0001f77983 */ /* 0x000f320000300800 */
[----:B------:R-:W-:Y:S01]  /*7a2a0*/  IMAD.MOV.U32 R189, RZ, RZ, R28 ;  /* 0x000000ffffbd7224 */ /* 0x000fe200078e001c */
[----:B------:R-:W-:Y:S01]  /*7a2b0*/  MOV R184, R31 ;  /* 0x0000001f00b87202 */ /* 0x000fe20000000f00 */
[----:B------:R-:W-:-:S02]  /*7a2c0*/  IMAD.MOV.U32 R188, RZ, RZ, R29 ;  /* 0x000000ffffbc7224 */ /* 0x000fc400078e001d */
[----:B------:R-:W-:Y:S02]  /*7a2d0*/  IMAD.MOV.U32 R185, RZ, RZ, R30 ;  /* 0x000000ffffb97224 */ /* 0x000fe400078e001e */
[----:B------:R1:W-:Y:S04]  /*7a2e0*/  STL [R1+0x3bf0], R184 ;  /* 0x003bf0b801007387 */ /* 0x0003e80000100800 */
[----:B------:R1:W-:Y:S04]  /*7a2f0*/  STL [R1+0x3bec], R185 ;  /* 0x003becb901007387 */ /* 0x0003e80000100800 */
[----:B------:R1:W-:Y:S04]  /*7a300*/  STL [R1+0x3be8], R188 ;  /* 0x003be8bc01007387 */ /* 0x0003e80000100800 */
[----:B------:R1:W-:Y:S01]  /*7a310*/  STL [R1+0x3be4], R189 ;  /* 0x003be4bd01007387 */ /* 0x0003e20000100800 */
[C---:B---3--:R-:W-:Y:S03]  /*7a320*/  HMMA.1688.F32.TF32 R28, R232.reuse, R148, R240 ;  /* 0x00000094e81c723c */ /* 0x048fe600000810f0 */
[----:B------:R-:W3:Y:S04]  /*7a330*/  LDL.LU R240, [R1+0xf80] ;  /* 0x000f800001f07983 */ /* 0x000ee80000300800 */
[----:B------:R-:W3:Y:S04]  /*7a340*/  LDL.LU R241, [R1+0xf84] ;  /* 0x000f840001f17983 */ /* 0x000ee80000300800 */
[----:B------:R-:W3:Y:S11]  /*7a350*/  LDL.LU R242, [R1+0xf88] ;  /* 0x000f880001f27983 */ /* 0x000ef60000300800 */
        /* <DEDUP_REMOVED lines=9> */
[----:B------:R-:W-:Y:S01]  /*7a3f0*/  IMAD.MOV.U32 R243, RZ, RZ, R3 ;  /* 0x000000fffff37224 */ /* 0x000fe200078e0003 */
[----:B--2---:R-:W-:Y:S02]  /*7a400*/  HMMA.1688.F32.TF32 R28, R232, R144, R248 ;  /* 0x00000090e81c723c */ /* 0x004fe400000810f8 */
[----:B------:R-:W2:Y:S04]  /*7a410*/  LDL.LU R248, [R1+0xf70] ;  /* 0x000f700001f87983 */ /* 0x000ea80000300800 */
[----:B------:R-:W2:Y:S04]  /*7a420*/  LDL.LU R249, [R1+0xf74] ;  /* 0x000f740001f97983 */ /* 0x000ea80000300800 */
[----:B------:R-:W2:Y:S04]  /*7a430*/  LDL.LU R250, [R1+0xf78] ;  /* 0x000f780001fa7983 */ /* 0x000ea80000300800 */
[----:B------:R-:W2:Y:S10]  /*7a440*/  LDL.LU R251, [R1+0xf7c] ;  /* 0x000f7c0001fb7983 */ /* 0x000eb40000300800 */
[----:B------:R-:W-:Y:S01]  /*7a450*/  MOV R192, R31 ;  /* 0x0000001f00c07202 */ /* 0x000fe20000000f00 */
[----:B------:R-:W-:-:S02]  /*7a460*/  IMAD.MOV.U32 R193, RZ, RZ, R30 ;  /* 0x000000ffffc17224 */ /* 0x000fc400078e001e */
        /* <DEDUP_REMOVED lines=11> */
[----:B-1----:R-:W-:-:S02]  /*7a520*/  IMAD.MOV.U32 R176, RZ, RZ, R28 ;  /* 0x000000ffffb07224 */ /* 0x002fc400078e001c */
[----:B------:R-:W-:Y:S02]  /*7a530*/  IMAD.MOV.U32 R177, RZ, RZ, R29 ;  /* 0x000000ffffb17224 */ /* 0x000fe400078e001d */
[----:B------:R-:W-:Y:S02]  /*7a540*/  IMAD.MOV.U32 R181, RZ, RZ, R30 ;  /* 0x000000ffffb57224 */ /* 0x000fe400078e001e */
[----:B------:R-:W-:Y:S02]  /*7a550*/  IMAD.MOV.U32 R180, RZ, RZ, R31 ;  /* 0x000000ffffb47224 */ /* 0x000fe400078e001f */
[C---:B---3--:R-:W-:Y:S03]  /*7a560*/  HMMA.1688.F32.TF32 R28, R232.reuse, R136, R240 ;  /* 0x00000088e81c723c */ /* 0x048fe600000810f0 */
[----:B------:R1:W-:Y:S04]  /*7a570*/  STL [R1+0x3c20], R180 ;  /* 0x003c20b401007387 */ /* 0x0003e80000100800 */
[----:B------:R3:W-:Y:S11]  /*7a580*/  STL [R1+0x3c1c], R181 ;  /* 0x003c1cb501007387 */ /* 0x0007f60000100800 */
[----:B------:R-:W-:Y:S06]  /*7a590*/  @!UPT UIADD3 URZ, URZ, URZ, URZ ;  /* 0x0000003f3f3ff290 */ /* 0x000fec000fffe03f */
[----:B------:R-:W-:Y:S02]  /*7a5a0*/  IMAD.MOV.U32 R184, RZ, RZ, R28 ;  /* 0x000000ffffb87224 */ /* 0x000fe400078e001c */
[----:B------:R-:W-:Y:S02]  /*7a5b0*/  IMAD.MOV.U32 R185, RZ, RZ, R29 ;  /* 0x000000ffffb97224 */ /* 0x000fe400078e001d */
[----:B------:R-:W-:Y:S02]  /*7a5c0*/  IMAD.MOV.U32 R188, RZ, RZ, R30 ;  /* 0x000000ffffbc7224 */ /* 0x000fe400078e001e */
[----:B------:R-:W-:Y:S01]  /*7a5d0*/  IMAD.MOV.U32 R189, RZ, RZ, R31 ;  /* 0x000000ffffbd7224 */ /* 0x000fe200078e001f */
[----:B------:R1:W-:Y:S04]  /*7a5e0*/  STL [R1+0x3c18], R177 ;  /* 0x003c18b101007387 */ /* 0x0003e80000100800 */
[----:B------:R1:W-:Y:S04]  /*7a5f0*/  STL [R1+0x3c14], R176 ;  /* 0x003c14b001007387 */ /* 0x0003e80000100800 */
        /* <DEDUP_REMOVED lines=8> */
[C---:B--2---:R-:W-:Y:S11]  /*7a680*/  HMMA.1688.F32.TF32 R28, R232.reuse, R132, R248 ;  /* 0x00000084e81c723c */ /* 0x044ff600000810f8 */
[----:B------:R-:W-:Y:S11]  /*7a690*/  @!UPT UIADD3 URZ, URZ, URZ, URZ ;  /* 0x0000003f3f3ff290 */ /* 0x000ff6000fffe03f */
[----:B------:R-:W-:Y:S02]  /*7a6a0*/  @!UPT UIADD3 URZ, URZ, URZ, URZ ;  /* 0x0000003f3f3ff290 */ /* 0x000fe4000fffe03f */
[----:B------:R-:W-:Y:S01]  /*7a6b0*/  MOV R165, R28 ;  /* 0x0000001c00a57202 */ /* 0x000fe20000000f00 */
[----:B------:R-:W-:Y:S01]  /*7a6c0*/  IMAD.MOV.U32 R164, RZ, RZ, R29 ;  /* 0x000000ffffa47224 */ /* 0x000fe200078e001d */
[----:B------:R-:W2:Y:S01]  /*7a6d0*/  LDL.LU R28, [R1+0xf40] ;  /* 0x000f4000011c7983 */ /* 0x000ea20000300800 */
[----:B------:R-:W-:Y:S02]  /*7a6e0*/  IMAD.MOV.U32 R161, RZ, RZ, R30 ;  /* 0x000000ffffa17224 */ /* 0x000fe400078e001e */
[----:B------:R-:W-:Y:S01]  /*7a6f0*/  IMAD.MOV.U32 R160, RZ, RZ, R31 ;  /* 0x000000ffffa07224 */ /* 0x000fe200078e001f */
[----:B------:R-:W2:Y:S04]  /*7a700*/  LDL.LU R29, [R1+0xf44] ;  /* 0x000f4400011d7983 */ /* 0x000ea80000300800 */
[----:B------:R-:W2:Y:S04]  /*7a710*/  LDL.LU R30, [R1+0xf48] ;  /* 0x000f4800011e7983 */ /* 0x000ea80000300800 */
[----:B------:R-:W2:Y:S04]  /*7a720*/  LDL.LU R31, [R1+0xf4c] ;  /* 0x000f4c00011f7983 */ /* 0x000ea80000300800 */
[----:B------:R-:W-:Y:S04]  /*7a730*/  STL [R1+0x3c40], R160 ;  /* 0x003c40a001007387 */ /* 0x000fe80000100800 */
[----:B------:R-:W-:Y:S04]  /*7a740*/  STL [R1+0x3c3c], R161 ;  /* 0x003c3ca101007387 */ /* 0x000fe80000100800 */
[----:B------:R-:W-:Y:S04]  /*7a750*/  STL [R1+0x3c38], R164 ;  /* 0x003c38a401007387 */ /* 0x000fe80000100800 */
[----:B------:R-:W-:Y:S04]  /*7a760*/  STL [R1+0x3c34], R165 ;  /* 0x003c34a501007387 */ /* 0x000fe80000100800 */
[----:B------:R-:W2:Y:S04]  /*7a770*/  LDL.LU R248, [R1+0xf30] ;  /* 0x000f300001f87983 */ /* 0x000ea80000300800 */
[----:B------:R-:W2:Y:S04]  /*7a780*/  LDL.LU R249, [R1+0xf34] ;  /* 0x000f340001f97983 */ /* 0x000ea80000300800 */
[----:B------:R-:W2:Y:S04]  /*7a790*/  LDL.LU R250, [R1+0xf38] ;  /* 0x000f380001fa7983 */ /* 0x000ea80000300800 */
[----:B------:R-:W2:Y:S01]  /*7a7a0*/  LDL.LU R251, [R1+0xf3c] ;  /* 0x000f3c0001fb7983 */ /* 0x000ea20000300800 */
[----:B----4-:R-:W-:Y:S03]  /*7a7b0*/  HMMA.1688.F32.TF32 R32, R232, R128, R244 ;  /* 0x00000080e820723c */ /* 0x010fe600000810f4 */
        /* <DEDUP_REMOVED lines=11> */
[----:B------:R-:W-:Y:S01]  /*7a870*/  STL [R1+0x3c44], R168 ;  /* 0x003c44a801007387 */ /* 0x000fe20000100800 */
[----:B---3--:R-:W-:Y:S03]  /*7a880*/  HMMA.1688.F32.TF32 R32, R232, R124, R240 ;  /* 0x0000007ce820723c */ /* 0x008fe600000810f0 */
[----:B------:R-:W3:Y:S04]  /*7a890*/  LDL.LU R240, [R1+0xf10] ;  /* 0x000f100001f07983 */ /* 0x000ee80000300800 */
[----:B------:R-:W3:Y:S01]  /*7a8a0*/  LDL.LU R241, [R1+0xf14] ;  /* 0x000f140001f17983 */ /* 0x000ee20000300800 */
[----:B------:R-:W-:-:S02]  /*7a8b0*/  IMAD.MOV.U32 R243, RZ, RZ, R0 ;  /* 0x000000fffff37224 */ /* 0x000fc400078e0000 */
[----:B------:R-:W-:Y:S11]  /*7a8c0*/  IMAD.MOV.U32 R242, RZ, RZ, R2 ;  /* 0x000000fffff27224 */ /* 0x000ff600078e0002 */
[----:B------:R-:W-:Y:S03]  /*7a8d0*/  @!UPT UIADD3 URZ, URZ, URZ, URZ ;  /* 0x0000003f3f3ff290 */ /* 0x000fe6000fffe03f */
[----:B------:R-:W-:Y:S01]  /*7a8e0*/  IMAD.MOV.U32 R152, RZ, RZ, R35 ;  /* 0x000000ffff987224 */ /* 0x000fe200078e0023 */
[----:B------:R-:W-:Y:S01]  /*7a8f0*/  MOV R156, R33 ;  /* 0x00000021009c7202 */ /* 0x000fe20000000f00 */
[----:B------:R-:W-:Y:S02]  /*7a900*/  IMAD.MOV.U32 R153, RZ, RZ, R34 ;  /* 0x000000ffff997224 */ /* 0x000fe400078e0022 */
[----:B------:R-:W-:Y:S01]  /*7a910*/  IMAD.MOV.U32 R157, RZ, RZ, R32 ;  /* 0x000000ffff9d7224 */ /* 0x000fe200078e0020 */
[----:B------:R1:W-:Y:S04]  /*7a920*/  STL [R1+0x3c60], R152 ;  /* 0x003c609801007387 */ /* 0x0003e80000100800 */
[----:B------:R1:W-:Y:S04]  /*7a930*/  STL [R1+0x3c5c], R153 ;  /* 0x003c5c9901007387 */ /* 0x0003e80000100800 */
[----:B------:R1:W-:Y:S04]  /*7a940*/  STL [R1+0x3c58], R156 ;  /* 0x003c589c01007387 */ /* 0x0003e80000100800 */
[----:B------:R1:W-:Y:S01]  /*7a950*/  STL [R1+0x3c54], R157 ;  /* 0x003c549d01007387 */ /* 0x0003e20000100800 */
[C---:B--2---:R-:W-:Y:S11]  /*7a960*/  HMMA.1688.F32.TF32 R28, R232.reuse, R120, R28 ;  /* 0x00000078e81c723c */ /* 0x044ff6000008101c */
[----:B------:R-:W-:Y:S11]  /*7a970*/  @!UPT UIADD3 URZ, URZ, URZ, URZ ;  /* 0x0000003f3f3ff290 */ /* 0x000ff6000fffe03f */
[----:B------:R-:W-:Y:S02]  /*7a980*/  @!UPT UIADD3 URZ, URZ, URZ, URZ ;  /* 0x0000003f3f3ff290 */ /* 0x000fe4000fffe03f */
[----:B------:R-:W-:Y:S02]  /*7a990*/  IMAD.MOV.U32 R13, RZ, RZ, R28 ;  /* 0x000000ffff0d7224 */ /* 0x000fe400078e001c */
[----:B------:R-:W-:Y:S02]  /*7a9a0*/  IMAD.MOV.U32 R12, RZ, RZ, R29 ;  /* 0x000000ffff0c7224 */ /* 0x000fe400078e001d */
[----:B------:R-:W-:Y:S02]  /*7a9b0*/  IMAD.MOV.U32 R9, RZ, RZ, R30 ;  /* 0x000000ffff097224 */ /* 0x000fe400078e001e */
[----:B------:R-:W-:Y:S02]  /*7a9c0*/  IMAD.MOV.U32 R8, RZ, RZ, R31 ;  /* 0x000000ffff087224 */ /* 0x000fe400078e001f */
[----:B------:R-:W-:Y:S03]  /*7a9d0*/  HMMA.1688.F32.TF32 R28, R232, R116, R248 ;  /* 0x00000074e81c723c */ /* 0x000fe600000810f8 */
[----:B------:R2:W-:Y:S04]  /*7a9e0*/  STL [R1+0x3c70], R8 ;  /* 0x003c700801007387 */ /* 0x0005e80000100800 */
[----:B------:R-:W-:Y:S04]  /*7a9f0*/  STL [R1+0x3c6c], R9 ;  /* 0x003c6c0901007387 */ /* 0x000fe80000100800 */
[----:B------:R1:W-:Y:S04]  /*7aa00*/  STL [R1+0x3c68], R12 ;  /* 0x003c680c01007387 */ /* 0x0003e80000100800 */
[----:B------:R1:W-:Y:S09]  /*7aa10*/  STL [R1+0x3c64], R13 ;  /* 0x003c640d01007387 */ /* 0x0003f20000100800 */
[----:B------:R-:W-:-:S02]  /*7aa20*/  IMAD.MOV.U32 R0, RZ, RZ, R31 ;  /* 0x000000ffff007224 */ /* 0x000fc400078e001f */
[----:B------:R-:W-:Y:S01]  /*7aa30*/  IMAD.MOV.U32 R2, RZ, RZ, R30 ;  /* 0x000000ffff027224 */ /* 0x000fe200078e001e */
[----:B------:R-:W-:Y:S01]  /*7aa40*/  MOV R5, R28 ;  /* 0x0000001c00057202 */ /* 0x000fe20000000f00 */
[----:B------:R-:W-:Y:S01]  /*7aa50*/  IMAD.MOV.U32 R4, RZ, RZ, R29 ;  /* 0x000000ffff047224 */ /* 0x000fe200078e001d */
[----:B------:R1:W-:Y:S01]  /*7aa60*/  STL [R1+0x3c80], R0 ;  /* 0x003c800001007387 */ /* 0x0003e20000100800 */
[----:B----4-:R-:W-:Y:S03]  /*7aa70*/  HMMA.1688.F32.TF32 R28, R232, R112, R244 ;  /* 0x00000070e81c723c */ /* 0x010fe600000810f4 */
[----:B------:R4:W-:Y:S04]  /*7aa80*/  STL [R1+0x3c7c], R2 ;  /* 0x003c7c0201007387 */ /* 0x0009e80000100800 */
        /* <DEDUP_REMOVED lines=9> */
[----:B------:R-:W-:Y:S02]  /*7ab20*/  IMAD.MOV.U32 R3, RZ, RZ, R31 ;  /* 0x000000ffff037224 */ /* 0x000fe400078e001f */
[----:B---3--:R-:W-:Y:S03]  /*7ab30*/  HMMA.1688.F32.TF32 R28, R232, R108, R240 ;  /* 0x0000006ce81c723c */ /* 0x008fe600000810f0 */
[----:B------:R-:W-:Y:S04]  /*7ab40*/  STL [R1+0x3c90], R3 ;  /* 0x003c900301007387 */ /* 0x000fe80000100800 */
[----:B------:R-:W-:Y:S04]  /*7ab50*/  STL [R1+0x3c8c], R252 ;  /* 0x003c8cfc01007387 */ /* 0x000fe80000100800 */
[----:B------:R-:W-:Y:S04]  /*7ab60*/  STL [R1+0x3c88], R193 ;  /* 0x003c88c101007387 */ /* 0x000fe80000100800 */
        /* <DEDUP_REMOVED lines=9> */
[----:B-1----:R-:W-:-:S03]  /*7ac00*/  IMAD.MOV.U32 R180, RZ, RZ, R28 ;  /* 0x000000ffffb47224 */ /* 0x002fc600078e001c */
[----:B------:R-:W3:Y:S01]  /*7ac10*/  LDL.LU R32, [R1+0xee0] ;  /* 0x000ee00001207983 */ /* 0x000ee20000300800 */
[----:B------:R-:W-:-:S03]  /*7ac20*/  MOV R181, R29 ;  /* 0x0000001d00b57202 */ /* 0x000fc60000000f00 */
        /* <DEDUP_REMOVED lines=9> */
[----:B------:R-:W4:Y:S04]  /*7acc0*/  LDL R226, [R1+0x1678] ;  /* 0x0016780001e27983 */ /* 0x000f280000100800 */
[----:B------:R-:W4:Y:S04]  /*7acd0*/  LDL R227, [R1+0x167c] ;  /* 0x00167c0001e37983 */ /* 0x000f280000100800 */
[----:B------:R-:W-:Y:S04]  /*7ace0*/  STL [R1+0x3ca0], R176 ;  /* 0x003ca0b001007387 */ /* 0x000fe80000100800 */
[----:B------:R-:W-:Y:S01]  /*7acf0*/  STL [R1+0x3c9c], R177 ;  /* 0x003c9cb101007387 */ /* 0x000fe20000100800 */
[----:B------:R-:W-:-:S03]  /*7ad00*/  IMAD.MOV.U32 R242, RZ, RZ, R18 ;  /* 0x000000fffff27224 */ /* 0x000fc600078e0012 */
[----:B------:R-:W-:Y:S01]  /*7ad10*/  STL [R1+0x3c98], R181 ;  /* 0x003c98b501007387 */ /* 0x000fe20000100800 */
[----:B------:R-:W-:-:S03]  /*7ad20*/  IMAD.MOV.U32 R243, RZ, RZ, R19 ;  /* 0x000000fffff37224 */ /* 0x000fc600078e0013 */
[----:B------:R-:W-:Y:S04]  /*7ad30*/  STL [R1+0x3c94], R180 ;  /* 0x003c94b401007387 */ /* 0x000fe80000100800 */
[----:B------:R-:W4:Y:S04]  /*7ad40*/  LDL.LU R240, [R1+0xed0] ;  /* 0x000ed00001f07983 */ /* 0x000f280000300800 */
[----:B------:R-:W4:Y:S04]  /*7ad50*/  LDL.LU R241, [R1+0xed4] ;  /* 0x000ed40001f17983 */ /* 0x000f280000300800 */
[----:B------:R-:W4:Y:S04]  /*7ad60*/  LDL.LU R18, [R1+0x411c] ;  /* 0x00411c0001127983 */ /* 0x000f280000300800 */
[----:B------:R-:W4:Y:S01]  /*7ad70*/  LDL.LU R19, [R1+0x4118] ;  /* 0x0041180001137983 */ /* 0x000f220000300800 */
[----:B--2---:R-:W-:Y:S07]  /*7ad80*/  HMMA.1688.F32.TF32 R40, R232, R104, R244 ;  /* 0x00000068e828723c */ /* 0x004fee00000810f4 */
[----:B------:R-:W-:Y:S01]  /*7ad90*/  MOV R244, R22 ;  /* 0x0000001600f47202 */ /* 0x000fe20000000f00 */
[----:B------:R-:W-:Y:S01]  /*7ada0*/  IMAD.MOV.U32 R245, RZ, RZ, R23 ;  /* 0x000000fffff57224 */ /* 0x000fe200078e0017 */
[----:B------:R-:W4:Y:S01]  /*7adb0*/  LDL.LU R22, [R1+0x4114] ;  /* 0x0041140001167983 */ /* 0x000f220000300800 */
[----:B------:R-:W-:-:S02]  /*7adc0*/  IMAD.MOV.U32 R246, RZ, RZ, R26 ;  /* 0x000000fffff67224 */ /* 0x000fc400078e001a */
[----:B------:R-:W-:Y:S01]  /*7add0*/  IMAD.MOV.U32 R247, RZ, RZ, R27 ;  /* 0x000000fffff77224 */ /* 0x000fe200078e001b */
[----:B------:R-:W4:Y:S04]  /*7ade0*/  LDL.LU R23, [R1+0x4110] ;  /* 0x0041100001177983 */ /* 0x000f280000300800 */
        /* <DEDUP_REMOVED lines=9> */
[----:B------:R-:W-:Y:S01]  /*7ae80*/  HMMA.1688.F32.TF32 R32, R232, R96, R32 ;  /* 0x00000060e820723c */ /* 0x000fe20000081020 */
[----:B------:R-:W-:Y:S02]  /*7ae90*/  IMAD.MOV.U32 R188, RZ, RZ, R41 ;  /* 0x000000ffffbc7224 */ /* 0x000fe400078e0029 */
[----:B------:R-:W-:-:S03]  /*7aea0*/  IMAD.MOV.U32 R189, RZ, RZ, R40 ;  /* 0x000000ffffbd7224 */ /* 0x000fc600078e0028 */
[----:B------:R1:W-:Y:S04]  /*7aeb0*/  STL [R1+0x3ca8], R188 ;  /* 0x003ca8bc01007387 */ /* 0x0003e80000100800 */
[----:B------:R3:W-:Y:S11]  /*7aec0*/  STL [R1+0x3ca4], R189 ;  /* 0x003ca4bd01007387 */ /* 0x0007f60000100800 */
[----:B------:R-:W-:Y:S03]  /*7aed0*/  @!UPT UIADD3 URZ, URZ, URZ, URZ ;  /* 0x0000003f3f3ff290 */ /* 0x000fe6000fffe03f */
[----:B------:R-:W-:Y:S01]  /*7aee0*/  IMAD.MOV.U32 R173, RZ, RZ, R32 ;  /* 0x000000ffffad7224 */ /* 0x000fe200078e0020 */
[----:B------:R-:W-:Y:S01]  /*7aef0*/  MOV R172, R33 ;  /* 0x0000002100ac7202 */ /* 0x000fe20000000f00 */
[----:B------:R-:W-:Y:S02]  /*7af00*/  IMAD.MOV.U32 R32, RZ, RZ, R166 ;  /* 0x000000ffff207224 */ /* 0x000fe400078e00a6 */
[----:B------:R-:W-:Y:S02]  /*7af10*/  IMAD.MOV.U32 R169, RZ, RZ, R34 ;  /* 0x000000ffffa97224 */ /* 0x000fe400078e0022 */
[----:B------:R-:W-:Y:S02]  /*7af20*/  IMAD.MOV.U32 R33, RZ, RZ, R167 ;  /* 0x000000ffff217224 */ /* 0x000fe400078e00a7 */
[----:B------:R-:W-:Y:S02]  /*7af30*/  IMAD.MOV.U32 R168, RZ, RZ, R35 ;  /* 0x000000ffffa87224 */ /* 0x000fe400078e0023 */
[----:B------:R-:W-:-:S02]  /*7af40*/  IMAD.MOV.U32 R34, RZ, RZ, R170 ;  /* 0x000000ffff227224 */ /* 0x000fc400078e00aa */
[----:B------:R-:W-:Y:S01]  /*7af50*/  IMAD.MOV.U32 R35, RZ, RZ, R171 ;  /* 0x000000ffff237224 */ /* 0x000fe200078e00ab */
[C---:B--2---:R-:W-:Y:S11]  /*7af60*/  HMMA.1688.F32.TF32 R28, R236.reuse, R26, R248 ;  /* 0x0000001aec1c723c */ /* 0x044ff600000810f8 */
[----:B------:R-:W-:Y:S11]  /*7af70*/  @!UPT UIADD3 URZ, URZ, URZ, URZ ;  /* 0x0000003f3f3ff290 */ /* 0x000ff6000fffe03f */
[----:B------:R-:W-:Y:S02]  /*7af80*/  @!UPT UIADD3 URZ, URZ, URZ, URZ ;  /* 0x0000003f3f3ff290 */ /* 0x000fe4000fffe03f */
[----:B------:R-:W-:Y:S01]  /*7af90*/  IMAD.MOV.U32 R8, RZ, RZ, R28 ;  /* 0x000000ffff087224 */ /* 0x000fe200078e001c */
[----:B------:R-:W-:Y:S01]  /*7afa0*/  MOV R12, R30 ;  /* 0x0000001e000c7202 */ /* 0x000fe20000000f00 */
[----:B------:R-:W-:Y:S02]  /*7afb0*/  IMAD.MOV.U32 R9, RZ, RZ, R29 ;  /* 0x000000ffff097224 */ /* 0x000fe400078e001d */
[----:B------:R-:W-:Y:S02]  /*7afc0*/  IMAD.MOV.U32 R13, RZ, RZ, R31 ;  /* 0x000000ffff0d7224 */ /* 0x000fe400078e001f */
[----:B----4-:R-:W-:Y:S01]  /*7afd0*/  HMMA.1688.F32.TF32 R28, R236, R22, R240 ;  /* 0x00000016ec1c723c */ /* 0x010fe200000810f0 */
[----:B------:R-:W-:Y:S01]  /*7afe0*/  MOV R248, R175 ;  /* 0x000000af00f87202 */ /* 0x000fe20000000f00 */
[----:B------:R-:W-:-:S05]  /*7aff0*/  IMAD.MOV.U32 R249, RZ, RZ, R174 ;  /* 0x000000fffff97224 */ /* 0x000fca00078e00ae */
[----:B------:R-:W-:Y:S02]  /*7b000*/  IMAD.MOV.U32 R240, RZ, RZ, R191 ;  /* 0x000000fffff07224 */ /* 0x000fe400078e00bf */
[----:B------:R-:W-:Y:S02]  /*7b010*/  IMAD.MOV.U32 R241, RZ, RZ, R190 ;  /* 0x000000fffff17224 */ /* 0x000fe400078e00be */
[----:B------:R-:W-:Y:S02]  /*7b020*/  IMAD.MOV.U32 R242, RZ, RZ, R187 ;  /* 0x000000fffff27224 */ /* 0x000fe400078e00bb */
[----:B------:R-:W-:-:S11]  /*7b030*/  IMAD.MOV.U32 R243, RZ, RZ, R186 ;  /* 0x000000fffff37224 */ /* 0x000fd600078e00ba */
[----:B------:R-:W-:Y:S02]  /*7b040*/  IMAD.MOV.U32 R0, RZ, RZ, R28 ;  /* 0x000000ffff007224 */ /* 0x000fe400078e001c */
[----:B------:R-:W-:Y:S02]  /*7b050*/  IMAD.MOV.U32 R2, RZ, RZ, R29 ;  /* 0x000000ffff027224 */ /* 0x000fe400078e001d */
[----:B------:R-:W-:Y:S02]  /*7b060*/  IMAD.MOV.U32 R4, RZ, RZ, R30 ;  /* 0x000000ffff047224 */ /* 0x000fe400078e001e */
[----:B------:R-:W-:Y:S02]  /*7b070*/  IMAD.MOV.U32 R5, RZ, RZ, R31 ;  /* 0x000000ffff057224 */ /* 0x000fe400078e001f */
[----:B------:R-:W-:Y:S07]  /*7b080*/  HMMA.1688.F32.TF32 R28, R236, R18, R244 ;  /* 0x00000012ec1c723c */ /* 0x000fee00000810f4 */
[----:B------:R-:W-:-:S02]  /*7b090*/  IMAD.MOV.U32 R244, RZ, RZ, R10 ;  /* 0x000000fffff47224 */ /* 0x000fc400078e000a */
[----:B------:R-:W2:Y:S01]  /*7b0a0*/  LDL.LU R10, [R1+0x4104] ;  /* 0x00410400010a7983 */ /* 0x000ea20000300800 */
[----:B------:R-:W-:Y:S02]  /*7b0b0*/  IMAD.MOV.U32 R245, RZ, RZ, R15 ;  /* 0x000000fffff57224 */ /* 0x000fe400078e000f */
[----:B------:R-:W-:Y:S01]  /*7b0c0*/  IMAD.MOV.U32 R246, RZ, RZ, R14 ;  /* 0x000000fffff67224 */ /* 0x000fe200078e000e */
[----:B------:R-:W4:Y:S01]  /*7b0d0*/  LDL.LU R15, [R1+0x4100] ;  /* 0x00410000010f7983 */ /* 0x000f220000300800 */
[----:B------:R-:W-:-:S03]  /*7b0e0*/  IMAD.MOV.U32 R247, RZ, RZ, R194 ;  /* 0x000000fffff77224 */ /* 0x000fc600078e00c2 */
[----:B------:R-:W2:Y:S04]  /*7b0f0*/  LDL.LU R14, [R1+0x40fc] ;  /* 0x0040fc00010e7983 */ /* 0x000ea80000300800 */
[----:B------:R-:W2:Y:S04]  /*7b100*/  LDL.LU R194, [R1+0x40f8] ;  /* 0x0040f80001c27983 */ /* 0x000ea80000300800 */
[----:B------:R-:W2:Y:S04]  /*7b110*/  LDL.LU R191, [R1+0x40f4] ;  /* 0x0040f40001bf7983 */ /* 0x000ea80000300800 */
[----:B------:R-:W3:Y:S01]  /*7b120*/  LDL.LU R190, [R1+0x40f0] ;  /* 0x0040f00001be7983 */ /* 0x000ee20000300800 */
[----:B------:R-:W-:-:S03]  /*7b130*/  IMAD.MOV.U32 R250, RZ, RZ, R163 ;  /* 0x000000fffffa7224 */ /* 0x000fc600078e00a3 */
        /* <DEDUP_REMOVED lines=19> */
[----:B------:R-:W-:Y:S01]  /*7b270*/  HMMA.1688.F32.TF32 R36, R232, R100, R36 ;  /* 0x00000064e824723c */ /* 0x000fe20000081024 */
[----:B------:R-:W-:-:S02]  /*7b280*/  IMAD.MOV.U32 R185, RZ, RZ, R42 ;  /* 0x000000ffffb97224 */ /* 0x000fc400078e002a */
[----:B------:R-:W-:Y:S01]  /*7b290*/  IMAD.MOV.U32 R184, RZ, RZ, R43 ;  /* 0x000000ffffb87224 */ /* 0x000fe200078e002b */
[----:B------:R-:W-:Y:S01]  /*7b2a0*/  MOV R192, R31 ;  /* 0x0000001f00c07202 */ /* 0x000fe20000000f00 */
[----:B------:R-:W-:Y:S01]  /*7b2b0*/  IMAD.MOV.U32 R3, RZ, RZ, R28 ;  /* 0x000000ffff037224 */ /* 0x000fe200078e001c */
[----:B------:R-:W-:Y:S01]  /*7b2c0*/  LDS R232, [R226+0x45000] ;  /* 0x04500000e2e87984 */ /* 0x000fe20000000800 */
[----:B------:R-:W-:Y:S02]  /*7b2d0*/  IMAD.MOV.U32 R252, RZ, RZ, R29 ;  /* 0x000000fffffc7224 */ /* 0x000fe400078e001d */
[----:B------:R-:W-:Y:S01]  /*7b2e0*/  IMAD.MOV.U32 R193, RZ, RZ, R30 ;  /* 0x000000ffffc17224 */ /* 0x000fe200078e001e */
[----:B------:R-:W-:Y:S04]  /*7b2f0*/  LDS R234, [R226+0x45800] ;  /* 0x04580000e2ea7984 */ /* 0x000fe80000000800 */
[----:B------:R-:W-:Y:S04]  /*7b300*/  LDS R233, [R227+0x45000] ;  /* 0x04500000e3e97984 */ /* 0x000fe80000000800 */
[----:B------:R-:W1:Y:S06]  /*7b310*/  LDS R235, [R227+0x45800] ;  /* 0x04580000e3eb7984 */ /* 0x000e6c0000000800 */
[----:B------:R-:W-:-:S02]  /*7b320*/  IMAD.MOV.U32 R160, RZ, RZ, R36 ;  /* 0x000000ffffa07224 */ /* 0x000fc400078e0024 */
[----:B------:R-:W-:Y:S02]  /*7b330*/  IMAD.MOV.U32 R161, RZ, RZ, R37 ;  /* 0x000000ffffa17224 */ /* 0x000fe400078e0025 */
[----:B------:R-:W-:Y:S02]  /*7b340*/  IMAD.MOV.U32 R36, RZ, RZ, R178 ;  /* 0x000000ffff247224 */ /* 0x000fe400078e00b2 */
[----:B------:R-:W-:Y:S01]  /*7b350*/  IMAD.MOV.U32 R164, RZ, RZ, R38 ;  /* 0x000000ffffa47224 */ /* 0x000fe200078e0026 */
[----:B------:R-:W-:Y:S01]  /*7b360*/  MOV R38, R182 ;  /* 0x000000b600267202 */ /* 0x000fe20000000f00 */
[----:B------:R-:W-:Y:S02]  /*7b370*/  IMAD.MOV.U32 R37, RZ, RZ, R179 ;  /* 0x000000ffff257224 */ /* 0x000fe400078e00b3 */
[----:B------:R-:W-:Y:S02]  /*7b380*/  IMAD.MOV.U32 R165, RZ, RZ, R39 ;  /* 0x000000ffffa57224 */ /* 0x000fe400078e0027 */
[----:B------:R-:W-:-:S02]  /*7b390*/  IMAD.MOV.U32 R39, RZ, RZ, R183 ;  /* 0x000000ffff277224 */ /* 0x000fc400078e00b7 */
[----:B--2---:R-:W-:Y:S02]  /*7b3a0*/  IMAD.MOV.U32 R47, RZ, RZ, R191 ;  /* 0x000000ffff2f7224 */ /* 0x004fe400078e00bf */
[----:B---3--:R-:W-:Y:S02]  /*7b3b0*/  IMAD.MOV.U32 R46, RZ, RZ, R190 ;  /* 0x000000ffff2e7224 */ /* 0x008fe400078e00be */
[----:B----4-:R-:W-:Y:S02]  /*7b3c0*/  IMAD.MOV.U32 R45, RZ, RZ, R187 ;  /* 0x000000ffff2d7224 */ /* 0x010fe400078e00bb */
[----:B------:R-:W-:Y:S01]  /*7b3d0*/  IMAD.MOV.U32 R51, RZ, RZ, R175 ;  /* 0x000000ffff337224 */ /* 0x000fe200078e00af */
[----:B------:R-:W-:Y:S01]  /*7b3e0*/  MOV R53, R163 ;  /* 0x000000a300357202 */ /* 0x000fe20000000f00 */
[----:B------:R-:W-:Y:S02]  /*7b3f0*/  IMAD.MOV.U32 R52, RZ, RZ, R162 ;  /* 0x000000ffff347224 */ /* 0x000fe400078e00a2 */
[----:B------:R-:W2:Y:S04]  /*7b400*/  LDL.LU R162, [R1+0x40c4] ;  /* 0x0040c40001a27983 */ /* 0x000ea80000300800 */
[----:B------:R-:W2:Y:S01]  /*7b410*/  LDL.LU R163, [R1+0x40c0] ;  /* 0x0040c00001a37983 */ /* 0x000ea20000300800 */
[----:B------:R-:W-:-:S02]  /*7b420*/  IMAD.MOV.U32 R50, RZ, RZ, R174 ;  /* 0x000000ffff327224 */ /* 0x000fc400078e00ae */
[----:B------:R-:W-:Y:S02]  /*7b430*/  IMAD.MOV.U32 R44, RZ, RZ, R186 ;  /* 0x000000ffff2c7224 */ /* 0x000fe400078e00ba */
[----:B------:R-:W-:Y:S02]  /*7b440*/  IMAD.MOV.U32 R54, RZ, RZ, R166 ;  /* 0x000000ffff367224 */ /* 0x000fe400078e00a6 */
[----:B------:R-:W3:Y:S01]  /*7b450*/  LDL.LU R166, [R1+0x40bc] ;  /* 0x0040bc0001a67983 */ /* 0x000ee20000300800 */
[----:B------:R-:W-:-:S03]  /*7b460*/  IMAD.MOV.U32 R55, RZ, RZ, R167 ;  /* 0x000000ffff377224 */ /* 0x000fc600078e00a7 */
[----:B------:R-:W3:Y:S01]  /*7b470*/  LDL.LU R167, [R1+0x40b8] ;  /* 0x0040b80001a77983 */ /* 0x000ee20000300800 */
[----:B------:R-:W-:-:S03]  /*7b480*/  IMAD.MOV.U32 R48, RZ, RZ, R170 ;  /* 0x000000ffff307224 */ /* 0x000fc600078e00aa */
[----:B------:R-:W4:Y:S01]  /*7b490*/  LDL.LU R170, [R1+0x40b4] ;  /* 0x0040b40001aa7983 */ /* 0x000f220000300800 */
[----:B------:R-:W-:-:S03]  /*7b4a0*/  IMAD.MOV.U32 R49, RZ, RZ, R171 ;  /* 0x000000ffff317224 */ /* 0x000fc600078e00ab */
        /* <DEDUP_REMOVED lines=12> */
[----:B------:R-:W-:Y:S01]  /*7b570*/  MOV R43, R10 ;  /* 0x0000000a002b7202 */ /* 0x000fe20000000f00 */
[----:B------:R-:W-:Y:S01]  /*7b580*/  IMAD.MOV.U32 R41, RZ, RZ, R14 ;  /* 0x000000ffff297224 */ /* 0x000fe200078e000e */
[----:B------:R-:W3:Y:S01]  /*7b590*/  LDL.LU R194, [R1+0x4084] ;  /* 0x0040840001c27983 */ /* 0x000ee20000300800 */
[----:B------:R-:W-:-:S02]  /*7b5a0*/  IMAD.MOV.U32 R42, RZ, RZ, R15 ;  /* 0x000000ffff2a7224 */ /* 0x000fc400078e000f */
[----:B------:R-:W-:Y:S01]  /*7b5b0*/  IMAD.MOV.U32 R28, RZ, RZ, R11 ;  /* 0x000000ffff1c7224 */ /* 0x000fe200078e000b */
[----:B------:R-:W3:Y:S01]  /*7b5c0*/  LDL.LU R14, [R1+0x4080] ;  /* 0x00408000010e7983 */ /* 0x000ee20000300800 */
[----:B------:R-:W-:Y:S02]  /*7b5d0*/  IMAD.MOV.U32 R29, RZ, RZ, R195 ;  /* 0x000000ffff1d7224 */ /* 0x000fe400078e00c3 */
[----:B------:R-:W-:Y:S01]  /*7b5e0*/  IMAD.MOV.U32 R30, RZ, RZ, R6 ;  /* 0x000000ffff1e7224 */ /* 0x000fe200078e0006 */
[----:B------:R-:W3:Y:S01]  /*7b5f0*/  LDL.LU R15, [R1+0x407c] ;  /* 0x00407c00010f7983 */ /* 0x000ee20000300800 */
[----:B------:R-:W-:-:S03]  /*7b600*/  IMAD.MOV.U32 R31, RZ, RZ, R7 ;  /* 0x000000ffff1f7224 */ /* 0x000fc600078e0007 */
[----:B------:R-:W3:Y:S04]  /*7b610*/  LDL.LU R10, [R1+0x4078] ;  /* 0x00407800010a7983 */ /* 0x000ee80000300800 */
[----:B------:R-:W3:Y:S04]  /*7b620*/  LDL.LU R11, [R1+0x4074] ;  /* 0x00407400010b7983 */ /* 0x000ee80000300800 */
[----:B------:R-:W3:Y:S04]  /*7b630*/  LDL.LU R195, [R1+0x4070] ;  /* 0x0040700001c37983 */ /* 0x000ee80000300800 */
[----:B------:R-:W3:Y:S04]  /*7b640*/  LDL.LU R6, [R1+0x406c] ;  /* 0x00406c0001067983 */ /* 0x000ee80000300800 */
[----:B------:R-:W3:Y:S04]  /*7b650*/  LDL.LU R7, [R1+0x4068] ;  /* 0x0040680001077983 */ /* 0x000ee80000300800 */
[----:B-1----:R-:W3:Y:S04]  /*7b660*/  LDL R188, [R1+0x17b4] ;  /* 0x0017b40001bc7983 */ /* 0x002ee80000100800 */
[----:B------:R-:W3:Y:S01]  /*7b670*/  LDL R189, [R1+0x1674] ;  /* 0x0016740001bd7983 */ /* 0x000ee20000100800 */
        /* <DEDUP_REMOVED lines=9> */
[C---:B------:R-:W-:Y:S08]  /*7b710*/  HMMA.1688.F32.TF32 R36, R236.reuse, R178, R32 ;  /* 0x000000b2ec24723c */ /* 0x040ff00000081020 */
[C---:B------:R-:W-:Y:S01]  /*7b720*/  HMMA.1688.F32.TF32 R32, R236.reuse, R174, R28 ;  /* 0x000000aeec20723c */ /* 0x040fe2000008101c */
[----:B------:R-:W-:Y:S04]  /*7b730*/  STL.64 [R1+0x15c0], R44 ;  /* 0x0015c02c01007387 */ /* 0x000fe80000100a00 */
[----:B------:R-:W-:Y:S04]  /*7b740*/  STL.64 [R1+0x15c8], R46 ;  /* 0x0015c82e01007387 */ /* 0x000fe80000100a00 */
[----:B------:R-:W-:Y:S01]  /*7b750*/  STL.64 [R1+0x15b0], R40 ;  /* 0x0015b02801007387 */ /* 0x000fe20000100a00 */
[C---:B----4-:R-:W-:Y:S03]  /*7b760*/  HMMA.1688.F32.TF32 R28, R236.reuse, R170, R248 ;  /* 0x000000aaec1c723c */ /* 0x050fe600000810f8 */
[----:B------:R-:W-:Y:S04]  /*7b770*/  STL.64 [R1+0x15b8], R42 ;  /* 0x0015b82a01007387 */ /* 0x000fe80000100a00 */
[----:B------:R-:W-:Y:S04]  /*7b780*/  STL.64 [R1+0x15a0], R36 ;  /* 0x0015a02401007387 */ /* 0x000fe80000100a00 */
[----:B------:R3:W-:Y:S04]  /*7b790*/  STL.64 [R1+0x15a8], R38 ;  /* 0x0015a82601007387 */ /* 0x0007e80000100a00 */
[----:B------:R-:W-:Y:S04]  /*7b7a0*/  STL.64 [R1+0x1590], R32 ;  /* 0x0015902001007387 */ /* 0x000fe80000100a00 */
[----:B------:R1:W-:Y:S01]  /*7b7b0*/  STL.64 [R1+0x1598], R34 ;  /* 0x0015982201007387 */ /* 0x0003e20000100a00 */
[C---:B---3--:R-:W-:Y:S08]  /*7b7c0*/  HMMA.1688.F32.TF32 R36, R236.reuse, R166, R240 ;  /* 0x000000a6ec24723c */ /* 0x048ff000000810f0 */
[----:B-1----:R-:W-:Y:S01]  /*7b7d0*/  HMMA.1688.F32.TF32 R32, R236, R162, R244 ;  /* 0x000000a2ec20723c */ /* 0x002fe200000810f4 */
[----:B------:R1:W-:Y:S04]  /*7b7e0*/  STL.64 [R1+0x1580], R28 ;  /* 0x0015801c01007387 */ /* 0x0003e80000100a00 */
[----:B------:R2:W-:Y:S01]  /*7b7f0*/  STL.64 [R1+0x1588], R30 ;  /* 0x0015881e01007387 */ /* 0x0005e20000100a00 */
[----:B-1----:R-:W-:-:S09]  /*7b800*/  IMAD.MOV.U32 R28, RZ, RZ, R139 ;  /* 0x000000ffff1c7224 */ /* 0x002fd200078e008b */
[----:B------:R-:W-:Y:S01]  /*7b810*/  STL.64 [R1+0x1570], R36 ;  /* 0x0015702401007387 */ /* 0x000fe20000100a00 */
[----:B------:R-:W-:-:S03]  /*7b820*/  IMAD.MOV.U32 R29, RZ, RZ, R138 ;  /* 0x000000ffff1d7224 */ /* 0x000fc600078e008a */
[----:B------:R-:W-:Y:S01]  /*7b830*/  STL.64 [R1+0x1578], R38 ;  /* 0x0015782601007387 */ /* 0x000fe20000100a00 */
[----:B--2---:R-:W-:-:S03]  /*7b840*/  MOV R30, R94 ;  /* 0x0000005e001e7202 */ /* 0x004fc60000000f00 */
[----:B------:R-:W2:Y:S01]  /*7b850*/  LDL.LU R139, [R1+0x4064] ;  /* 0x00406400018b7983 */ /* 0x000ea20000300800 */
[----:B------:R-:W-:-:S03]  /*7b860*/  IMAD.MOV.U32 R31, RZ, RZ, R95 ;  /* 0x000000ffff1f7224 */ /* 0x000fc600078e005f */
[----:B------:R1:W-:Y:S04]  /*7b870*/  STL.64 [R1+0x1560], R32 ;  /* 0x0015602001007387 */ /* 0x0003e80000100a00 */
[----:B------:R3:W-:Y:S04]  /*7b880*/  STL.64 [R1+0x1568], R34 ;  /* 0x0015682201007387 */ /* 0x0007e80000100a00 */
[----:B------:R-:W4:Y:S04]  /*7b890*/  LDL.LU R138, [R1+0x4060] ;  /* 0x00406000018a7983 */ /* 0x000f280000300800 */
[----:B------:R-:W2:Y:S01]  /*7b8a0*/  LDL.LU R94, [R1+0x405c] ;  /* 0x00405c00015e7983 */ /* 0x000ea20000300800 */
[----:B-1----:R-:W-:-:S02]  /*7b8b0*/  IMAD.MOV.U32 R32, RZ, RZ, R115 ;  /* 0x000000ffff207224 */ /* 0x002fc400078e0073 */
[----:B------:R-:W-:Y:S01]  /*7b8c0*/  IMAD.MOV.U32 R33, RZ, RZ, R114 ;  /* 0x000000ffff217224 */ /* 0x000fe200078e0072 */
[----:B------:R-:W4:Y:S01]  /*7b8d0*/  LDL.LU R95, [R1+0x4058] ;  /* 0x00405800015f7983 */ /* 0x000f220000300800 */
[----:B---3--:R-:W-:-:S03]  /*7b8e0*/  IMAD.MOV.U32 R34, RZ, RZ, R102 ;  /* 0x000000ffff227224 */ /* 0x008fc600078e0066 */
        /* <DEDUP_REMOVED lines=16> */
[----:B------:R-:W3:Y:S01]  /*7b9f0*/  LDL.LU R107, [R1+0x4030] ;  /* 0x00403000016b7983 */ /* 0x000ee20000300800 */
[C---:B------:R-:W-:Y:S08]  /*7ba00*/  HMMA.1688.F32.TF32 R48, R236.reuse, R194, R48 ;  /* 0x000000c2ec30723c */ /* 0x040ff00000081030 */
[----:B------:R-:W-:Y:S01]  /*7ba10*/  HMMA.1688.F32.TF32 R60, R236, R14, R60 ;  /* 0x0000000eec3c723c */ /* 0x000fe2000008103c */
[----:B------:R-:W-:-:S02]  /*7ba20*/  IMAD.MOV.U32 R46, RZ, RZ, R127 ;  /* 0x000000ffff2e7224 */ /* 0x000fc400078e007f */
[----:B------:R-:W3:Y:S01]  /*7ba30*/  LDL.LU R127, [R1+0x402c] ;  /* 0x00402c00017f7983 */ /* 0x000ee20000300800 */
[----:B------:R-:W-:-:S03]  /*7ba40*/  IMAD.MOV.U32 R47, RZ, RZ, R126 ;  /* 0x000000ffff2f7224 */ /* 0x000fc600078e007e */
[----:B------:R-:W3:Y:S09]  /*7ba50*/  LDL.LU R126, [R1+0x4028] ;  /* 0x00402800017e7983 */ /* 0x000ef20000300800 */
[----:B------:R-:W-:Y:S01]  /*7ba60*/  IMAD.MOV.U32 R141, RZ, RZ, R48 ;  /* 0x000000ffff8d7224 */ /* 0x000fe200078e0030 */
[----:B------:R-:W-:Y:S01]  /*7ba70*/  MOV R140, R49 ;  /* 0x00000031008c7202 */ /* 0x000fe20000000f00 */
[----:B------:R-:W-:-:S02]  /*7ba80*/  IMAD.MOV.U32 R48, RZ, RZ, R123 ;  /* 0x000000ffff307224 */ /* 0x000fc400078e007b */
[----:B------:R-:W-:Y:S01]  /*7ba90*/  IMAD.MOV.U32 R137, RZ, RZ, R50 ;  /* 0x000000ffff897224 */ /* 0x000fe200078e0032 */
[----:B------:R-:W3:Y:S01]  /*7baa0*/  LDL.LU R123, [R1+0x4024] ;  /* 0x00402400017b7983 */ /* 0x000ee20000300800 */
[----:B------:R-:W-:Y:S02]  /*7bab0*/  IMAD.MOV.U32 R49, RZ, RZ, R122 ;  /* 0x000000ffff317224 */ /* 0x000fe400078e007a */
[----:B------:R-:W-:Y:S01]  /*7bac0*/  IMAD.MOV.U32 R136, RZ, RZ, R51 ;  /* 0x000000ffff887224 */ /* 0x000fe200078e0033 */
[----:B------:R-:W3:Y:S01]  /*7bad0*/  LDL.LU R122, [R1+0x4020] ;  /* 0x00402000017a7983 */ /* 0x000ee20000300800 */
[----:B------:R-:W-:Y:S02]  /*7bae0*/  IMAD.MOV.U32 R50, RZ, RZ, R111 ;  /* 0x000000ffff327224 */ /* 0x000fe400078e006f */
[----:B------:R-:W-:Y:S01]  /*7baf0*/  IMAD.MOV.U32 R176, RZ, RZ, R60 ;  /* 0x000000ffffb07224 */ /* 0x000fe200078e003c */
[----:B------:R-:W3:Y:S01]  /*7bb00*/  LDL.LU R111, [R1+0x401c] ;  /* 0x00401c00016f7983 */ /* 0x000ee20000300800 */
[----:B------:R-:W-:-:S02]  /*7bb10*/  IMAD.MOV.U32 R51, RZ, RZ, R110 ;  /* 0x000000ffff337224 */ /* 0x000fc400078e006e */
[----:B------:R-:W-:Y:S01]  /*7bb20*/  IMAD.MOV.U32 R177, RZ, RZ, R61 ;  /* 0x000000ffffb17224 */ /* 0x000fe200078e003d */
[----:B------:R-:W3:Y:S01]  /*7bb30*/  LDL.LU R110, [R1+0x4018] ;  /* 0x00401800016e7983 */ /* 0x000ee20000300800 */
[----:B------:R-:W-:Y:S02]  /*7bb40*/  IMAD.MOV.U32 R181, RZ, RZ, R62 ;  /* 0x000000ffffb57224 */ /* 0x000fe400078e003e */
[----:B------:R-:W-:Y:S02]  /*7bb50*/  IMAD.MOV.U32 R180, RZ, RZ, R63 ;  /* 0x000000ffffb47224 */ /* 0x000fe400078e003f */
[----:B--2---:R-:W-:Y:S02]  /*7bb60*/  IMAD.MOV.U32 R63, RZ, RZ, R94 ;  /* 0x000000ffff3f7224 */ /* 0x004fe400078e005e */
[----:B----4-:R-:W-:Y:S02]  /*7bb70*/  IMAD.MOV.U32 R62, RZ, RZ, R95 ;  /* 0x000000ffff3e7224 */ /* 0x010fe400078e005f */
[----:B---3--:R-:W-:Y:S01]  /*7bb80*/  IMAD.MOV.U32 R61, RZ, RZ, R115 ;  /* 0x000000ffff3d7224 */ /* 0x008fe200078e0073 */
[----:B------:R-:W-:-:S02]  /*7bb90*/  MOV R60, R114 ;  /* 0x00000072003c7202 */ /* 0x000fc40000000f00 */
[----:B------:R-:W2:Y:S04]  /*7bba0*/  LDL.LU R114, [R1+0x4014] ;  /* 0x0040140001727983 */ /* 0x000ea80000300800 */
[----:B------:R-:W3:Y:S04]  /*7bbb0*/  LDL.LU R115, [R1+0x4010] ;  /* 0x0040100001737983 */ /* 0x000ee80000300800 */
        /* <DEDUP_REMOVED lines=9> */
[----:B------:R-:W-:-:S03]  /*7bc50*/  MOV R69, R106 ;  /* 0x0000006a00457202 */ /* 0x000fc60000000f00 */
[----:B------:R-:W4:Y:S01]  /*7bc60*/  LDL.LU R102, [R1+0x3ff8] ;  /* 0x003ff80001667983 */ /* 0x000f220000300800 */
[----:B------:R-:W-:-:S03]  /*7bc70*/  IMAD.MOV.U32 R68, RZ, RZ, R107 ;  /* 0x000000ffff447224 */ /* 0x000fc600078e006b */
[----:B------:R-:W4:Y:S04]  /*7bc80*/  LDL.LU R107, [R1+0x3ff4] ;  /* 0x003ff400016b7983 */ /* 0x000f280000300800 */
[----:B------:R-:W4:Y:S01]  /*7bc90*/  LDL.LU R106, [R1+0x3ff0] ;  /* 0x003ff000016a7983 */ /* 0x000f220000300800 */
[----:B------:R-:W-:Y:S02]  /*7bca0*/  IMAD.MOV.U32 R70, RZ, RZ, R119 ;  /* 0x000000ffff467224 */ /* 0x000fe400078e0077 */
[----:B------:R-:W-:Y:S01]  /*7bcb0*/  IMAD.MOV.U32 R71, RZ, RZ, R118 ;  /* 0x000000ffff477224 */ /* 0x000fe200078e0076 */
[----:B------:R-:W4:Y:S04]  /*7bcc0*/  LDL.LU R119, [R1+0x3fec] ;  /* 0x003fec0001777983 */ /* 0x000f280000300800 */
[----:B------:R-:W4:Y:S01]  /*7bcd0*/  LDL.LU R118, [R1+0x3fe8] ;  /* 0x003fe80001767983 */ /* 0x000f220000300800 */
[----:B------:R-:W-:-:S02]  /*7bce0*/  IMAD.MOV.U32 R79, RZ, RZ, R111 ;  /* 0x000000ffff4f7224 */ /* 0x000fc400078e006f */
[----:B------:R-:W-:Y:S02]  /*7bcf0*/  IMAD.MOV.U32 R78, RZ, RZ, R110 ;  /* 0x000000ffff4e7224 */ /* 0x000fe400078e006e */
[----:B--2---:R-:W-:Y:S02]  /*7bd00*/  IMAD.MOV.U32 R77, RZ, RZ, R114 ;  /* 0x000000ffff4d7224 */ /* 0x004fe400078e0072 */
[----:B---3--:R-:W-:Y:S02]  /*7bd10*/  IMAD.MOV.U32 R76, RZ, RZ, R115 ;  /* 0x000000ffff4c7224 */ /* 0x008fe400078e0073 */
[----:B------:R-:W2:Y:S04]  /*7bd20*/  LDL.LU R115, [R1+0x3fe4] ;  /* 0x003fe40001737983 */ /* 0x000ea80000300800 */
[----:B------:R-:W3:Y:S04]  /*7bd30*/  LDL.LU R114, [R1+0x3fe0] ;  /* 0x003fe00001727983 */ /* 0x000ee80000300800 */
[----:B------:R-:W2:Y:S01]  /*7bd40*/  LDL.LU R110, [R1+0x3fdc] ;  /* 0x003fdc00016e7983 */ /* 0x000ea20000300800 */
[----:B----4-:R-:W-:-:S03]  /*7bd50*/  IMAD.MOV.U32 R81, RZ, RZ, R99 ;  /* 0x000000ffff517224 */ /* 0x010fc600078e0063 */
[----:B------:R-:W4:Y:S01]  /*7bd60*/  LDL.LU R111, [R1+0x3fd8] ;  /* 0x003fd800016f7983 */ /* 0x000f220000300800 */
[----:B------:R-:W-:-:S03]  /*7bd70*/  IMAD.MOV.U32 R80, RZ, RZ, R98 ;  /* 0x000000ffff507224 */ /* 0x000fc600078e0062 */
[----:B------:R-:W3:Y:S01]  /*7bd80*/  LDL.LU R98, [R1+0x3fd4] ;  /* 0x003fd40001627983 */ /* 0x000ee20000300800 */
[----:B------:R-:W-:Y:S01]  /*7bd90*/  MOV R82, R94 ;  /* 0x0000005e00527202 */ /* 0x000fe20000000f00 */
[----:B------:R-:W-:Y:S02]  /*7bda0*/  IMAD.MOV.U32 R83, RZ, RZ, R95 ;  /* 0x000000ffff537224 */ /* 0x000fe400078e005f */
[----:B------:R-:W3:Y:S04]  /*7bdb0*/  LDL.LU R99, [R1+0x3fd0] ;  /* 0x003fd00001637983 */ /* 0x000ee80000300800 */
[----:B------:R-:W3:Y:S01]  /*7bdc0*/  LDL.LU R94, [R1+0x3fcc] ;  /* 0x003fcc00015e7983 */ /* 0x000ee20000300800 */
[----:B------:R-:W-:-:S03]  /*7bdd0*/  IMAD.MOV.U32 R85, RZ, RZ, R107 ;  /* 0x000000ffff557224 */ /* 0x000fc600078e006b */
[----:B------:R-:W3:Y:S01]  /*7bde0*/  LDL.LU R95, [R1+0x3fc8] ;  /* 0x003fc800015f7983 */ /* 0x000ee20000300800 */
[----:B------:R-:W-:-:S03]  /*7bdf0*/  IMAD.MOV.U32 R84, RZ, RZ, R106 ;  /* 0x000000ffff547224 */ /* 0x000fc600078e006a */
[----:B------:R-:W3:Y:S04]  /*7be00*/  LDL.LU R106, [R1+0x3fc4] ;  /* 0x003fc400016a7983 */ /* 0x000ee80000300800 */
[----:B------:R-:W3:Y:S01]  /*7be10*/  LDL.LU R107, [R1+0x3fc0] ;  /* 0x003fc000016b7983 */ /* 0x000ee20000300800 */
[----:B------:R-:W-:Y:S02]  /*7be20*/  IMAD.MOV.U32 R86, RZ, RZ, R102 ;  /* 0x000000ffff567224 */ /* 0x000fe400078e0066 */
[----:B------:R-:W-:Y:S01]  /*7be30*/  IMAD.MOV.U32 R87, RZ, RZ, R103 ;  /* 0x000000ffff577224 */ /* 0x000fe200078e0067 */
[----:B------:R-:W3:Y:S04]  /*7be40*/  LDL.LU R102, [R1+0x3fbc] ;  /* 0x003fbc0001667983 */ /* 0x000ee80000300800 */
[----:B------:R-:W3:Y:S01]  /*7be50*/  LDL.LU R103, [R1+0x3fb8] ;  /* 0x003fb80001677983 */ /* 0x000ee20000300800 */
[----:B--2---:R-:W-:Y:S01]  /*7be60*/  MOV R199, R110 ;  /* 0x0000006e00c77202 */ /* 0x004fe20000000f00 */
[----:B----4-:R-:W-:-:S02]  /*7be70*/  IMAD.MOV.U32 R198, RZ, RZ, R111 ;  /* 0x000000ffffc67224 */ /* 0x010fc400078e006f */
[----:B---3--:R-:W-:Y:S02]  /*7be80*/  IMAD.MOV.U32 R197, RZ, RZ, R98 ;  /* 0x000000ffffc57224 */ /* 0x008fe400078e0062 */
[----:B------:R-:W-:Y:S02]  /*7be90*/  IMAD.MOV.U32 R196, RZ, RZ, R99 ;  /* 0x000000ffffc47224 */ /* 0x000fe400078e0063 */
[----:B------:R-:W2:Y:S04]  /*7bea0*/  LDL.LU R99, [R1+0x3fb4] ;  /* 0x003fb40001637983 */ /* 0x000ea80000300800 */
[----:B------:R-:W3:Y:S04]  /*7beb0*/  LDL.LU R98, [R1+0x3fb0] ;  /* 0x003fb00001627983 */ /* 0x000ee80000300800 */
[----:B------:R-:W4:Y:S01]  /*7bec0*/  LDL.LU R111, [R1+0x3fac] ;  /* 0x003fac00016f7983 */ /* 0x000f220000300800 */
[----:B------:R-:W-:-:S02]  /*7bed0*/  IMAD.MOV.U32 R202, RZ, RZ, R95 ;  /* 0x000000ffffca7224 */ /* 0x000fc400078e005f */
[----:B------:R-:W-:Y:S01]  /*7bee0*/  IMAD.MOV.U32 R201, RZ, RZ, R106 ;  /* 0x000000ffffc97224 */ /* 0x000fe200078e006a */
[----:B------:R-:W4:Y:S01]  /*7bef0*/  LDL.LU R110, [R1+0x3fa8] ;  /* 0x003fa800016e7983 */ /* 0x000f220000300800 */
[----:B------:R-:W-:-:S03]  /*7bf00*/  IMAD.MOV.U32 R200, RZ, RZ, R107 ;  /* 0x000000ffffc87224 */ /* 0x000fc600078e006b */
[----:B------:R-:W4:Y:S01]  /*7bf10*/  LDL.LU R107, [R1+0x3fa4] ;  /* 0x003fa400016b7983 */ /* 0x000f220000300800 */
[----:B------:R-:W-:-:S03]  /*7bf20*/  IMAD.MOV.U32 R203, RZ, RZ, R94 ;  /* 0x000000ffffcb7224 */ /* 0x000fc600078e005e */
[----:B------:R-:W4:Y:S04]  /*7bf30*/  LDL.LU R106, [R1+0x3fa0] ;  /* 0x003fa000016a7983 */ /* 0x000f280000300800 */
[----:B------:R-:W4:Y:S04]  /*7bf40*/  LDL.LU R95, [R1+0x3f9c] ;  /* 0x003f9c00015f7983 */ /* 0x000f280000300800 */
[----:B------:R-:W4:Y:S01]  /*7bf50*/  LDL.LU R94, [R1+0x3f98] ;  /* 0x003f9800015e7983 */ /* 0x000f220000300800 */
[----:B------:R-:W-:Y:S02]  /*7bf60*/  IMAD.MOV.U32 R206, RZ, RZ, R103 ;  /* 0x000000ffffce7224 */ /* 0x000fe400078e0067 */
[----:B------:R-:W-:-:S02]  /*7bf70*/  IMAD.MOV.U32 R207, RZ, RZ, R102 ;  /* 0x000000ffffcf7224 */ /* 0x000fc400078e0066 */
        /* <DEDUP_REMOVED lines=9> */
[----:B------:R-:W-:-:S03]  /*7c010*/  MOV R214, R94 ;  /* 0x0000005e00d67202 */ /* 0x000fc60000000f00 */
[----:B------:R-:W4:Y:S04]  /*7c020*/  LDL.LU R94, [R1+0x3f84] ;  /* 0x003f8400015e7983 */ /* 0x000f280000300800 */
[----:B------:R-:W4:Y:S01]  /*7c030*/  LDL.LU R95, [R1+0x3f80] ;  /* 0x003f8000015f7983 */ /* 0x000f220000300800 */
[----:B--2---:R-:W-:Y:S02]  /*7c040*/  IMAD.MOV.U32 R219, RZ, RZ, R98 ;  /* 0x000000ffffdb7224 */ /* 0x004fe400078e0062 */
[----:B---3--:R-:W-:Y:S02]  /*7c050*/  IMAD.MOV.U32 R218, RZ, RZ, R99 ;  /* 0x000000ffffda7224 */ /* 0x008fe400078e0063 */
        /* <DEDUP_REMOVED lines=11> */
[----:B------:R-:W4:Y:S01]  /*7c110*/  LDL.LU R94, [R1+0x3f68] ;  /* 0x003f6800015e7983 */ /* 0x000f220000300800 */
[C---:B------:R-:W-:Y:S03]  /*7c120*/  HMMA.1688.F32.TF32 R52, R236.reuse, R6, R52 ;  /* 0x00000006ec34723c */ /* 0x040fe60000081034 */
[----:B------:R-:W4:Y:S04]  /*7c130*/  LDL.LU R244, [R1+0xdc0] ;  /* 0x000dc00001f47983 */ /* 0x000f280000300800 */
[----:B------:R-:W4:Y:S01]  /*7c140*/  LDL.LU R245, [R1+0xdc4] ;  /* 0x000dc40001f57983 */ /* 0x000f220000300800 */
[----:B------:R-:W-:Y:S03]  /*7c150*/  HMMA.1688.F32.TF32 R56, R236, R10, R56 ;  /* 0x0000000aec38723c */ /* 0x000fe60000081038 */
[----:B------:R-:W4:Y:S04]  /*7c160*/  LDL.LU R246, [R1+0xdc8] ;  /* 0x000dc80001f67983 */ /* 0x000f280000300800 */
[----:B------:R-:W4:Y:S04]  /*7c170*/  LDL.LU R247, [R1+0xdcc] ;  /* 0x000dcc0001f77983 */ /* 0x000f280000300800 */
[----:B------:R-:W4:Y:S04]  /*7c180*/  LDL.LU R240, [R1+0xdd0] ;  /* 0x000dd00001f07983 */ /* 0x000f280000300800 */
[----:B------:R-:W4:Y:S01]  /*7c190*/  LDL.LU R241, [R1+0xdd4] ;  /* 0x000dd40001f17983 */ /* 0x000f220000300800 */
[----:B------:R-:W-:-:S02]  /*7c1a0*/  IMAD.MOV.U32 R208, RZ, RZ, R106 ;  /* 0x000000ffffd07224 */ /* 0x000fc400078e006a */
[----:B------:R-:W-:Y:S02]  /*7c1b0*/  IMAD.MOV.U32 R209, RZ, RZ, R107 ;  /* 0x000000ffffd17224 */ /* 0x000fe400078e006b */
[----:B------:R-:W-:Y:S01]  /*7c1c0*/  IMAD.MOV.U32 R210, RZ, RZ, R110 ;  /* 0x000000ffffd27224 */ /* 0x000fe200078e006e */
[----:B------:R-:W-:Y:S01]  /*7c1d0*/  MOV R88, R114 ;  /* 0x0000007200587202 */ /* 0x000fe20000000f00 */
[----:B------:R-:W-:Y:S02]  /*7c1e0*/  IMAD.MOV.U32 R211, RZ, RZ, R111 ;  /* 0x000000ffffd37224 */ /* 0x000fe400078e006f */
        /* <DEDUP_REMOVED lines=8> */
[----:B------:R-:W-:Y:S01]  /*7c270*/  IMAD.MOV.U32 R132, RZ, RZ, R53 ;  /* 0x000000ffff847224 */ /* 0x000fe200078e0035 */
[----:B------:R-:W-:Y:S01]  /*7c280*/  MOV R53, R131 ;  /* 0x0000008300357202 */ /* 0x000fe20000000f00 */
[----:B------:R-:W-:-:S02]  /*7c290*/  IMAD.MOV.U32 R52, RZ, RZ, R130 ;  /* 0x000000ffff347224 */ /* 0x000fc400078e0082 */
        /* <DEDUP_REMOVED lines=15> */
[----:B------:R-:W-:Y:S02]  /*7c390*/  IMAD.MOV.U32 R43, RZ, RZ, R154 ;  /* 0x000000ffff2b7224 */ /* 0x000fe400078e009a */
[----:B------:R-:W-:Y:S02]  /*7c3a0*/  IMAD.MOV.U32 R248, RZ, RZ, R155 ;  /* 0x000000fffff87224 */ /* 0x000fe400078e009b */
[----:B------:R-:W-:Y:S02]  /*7c3b0*/  IMAD.MOV.U32 R249, RZ, RZ, R147 ;  /* 0x000000fffff97224 */ /* 0x000fe400078e0093 */
[----:B------:R-:W-:Y:S02]  /*7c3c0*/  IMAD.MOV.U32 R250, RZ, RZ, R150 ;  /* 0x000000fffffa7224 */ /* 0x000fe400078e0096 */
[----:B------:R-:W-:Y:S02]  /*7c3d0*/  IMAD.MOV.U32 R251, RZ, RZ, R151 ;  /* 0x000000fffffb7224 */ /* 0x000fe400078e0097 */
[----:B--2---:R-:W-:-:S02]  /*7c3e0*/  IMAD.MOV.U32 R231, RZ, RZ, R103 ;  /* 0x000000ffffe77224 */ /* 0x004fc400078e0067 */
[----:B---3--:R-:W-:Y:S02]  /*7c3f0*/  IMAD.MOV.U32 R230, RZ, RZ, R102 ;  /* 0x000000ffffe67224 */ /* 0x008fe400078e0066 */
[----:B------:R-:W-:Y:S02]  /*7c400*/  IMAD.MOV.U32 R229, RZ, RZ, R99 ;  /* 0x000000ffffe57224 */ /* 0x000fe400078e0063 */
[----:B------:R-:W-:Y:S01]  /*7c410*/  IMAD.MOV.U32 R228, RZ, RZ, R98 ;  /* 0x000000ffffe47224 */ /* 0x000fe200078e0062 */
[----:B----4-:R-:W-:Y:S01]  /*7c420*/  MOV R243, R95 ;  /* 0x0000005f00f37202 */ /* 0x010fe20000000f00 */
[----:B------:R-:W-:Y:S02]  /*7c430*/  IMAD.MOV.U32 R242, RZ, RZ, R94 ;  /* 0x000000fffff27224 */ /* 0x000fe400078e005e */
[----:B------:R-:W2:Y:S04]  /*7c440*/  LDL.LU R94, [R1+0x3f64] ;  /* 0x003f6400015e7983 */ /* 0x000ea80000300800 */
[----:B------:R-:W2:Y:S04]  /*7c450*/  LDL.LU R95, [R1+0x3f60] ;  /* 0x003f6000015f7983 */ /* 0x000ea80000300800 */
        /* <DEDUP_REMOVED lines=32> */
[----:B------:R-:W-:Y:S08]  /*7c660*/  HMMA.1688.F32.TF32 R60, R232, R26, R60 ;  /* 0x0000001ae83c723c */ /* 0x000ff0000008103c */
        /* <DEDUP_REMOVED lines=18> */
[----:B------:R1:W-:Y:S04]  /*7c790*/  STL.64 [R1+0x1558], R242 ;  /* 0x001558f201007387 */ /* 0x0003e80000100a00 */
[----:B------:R-:W-:Y:S04]  /*7c7a0*/  LDS R236, [R188+0x45080] ;  /* 0x04508000bcec7984 */ /* 0x000fe80000000800 */
[----:B------:R-:W-:Y:S04]  /*7c7b0*/  LDS R238, [R188+0x45880] ;  /* 0x04588000bcee7984 */ /* 0x000fe80000000800 */
[----:B-1----:R-:W2:Y:S04]  /*7c7c0*/  LDL.LU.64 R242, [R1+0x3ed8] ;  /* 0x003ed80001f27983 */ /* 0x002ea80000300a00 */
[----:B------:R-:W2:Y:S04]  /*7c7d0*/  LDL.LU.64 R240, [R1+0x3ed0] ;  /* 0x003ed00001f07983 */ /* 0x000ea80000300a00 */
[----:B------:R-:W-:Y:S04]  /*7c7e0*/  STL.64 [R1+0x1540], R244 ;  /* 0x001540f401007387 */ /* 0x000fe80000100a00 */
[----:B------:R1:W-:Y:S04]  /*7c7f0*/  STL.64 [R1+0x1548], R246 ;  /* 0x001548f601007387 */ /* 0x0003e80000100a00 */
[----:B------:R-:W-:Y:S04]  /*7c800*/  LDS R237, [R189+0x45080] ;  /* 0x04508000bded7984 */ /* 0x000fe80000000800 */
[----:B------:R-:W3:Y:S04]  /*7c810*/  LDS R239, [R189+0x45880] ;  /* 0x04588000bdef7984 */ /* 0x000ee80000000800 */
[----:B-1----:R-:W4:Y:S04]  /*7c820*/  LDL.LU.64 R246, [R1+0x3ec8] ;  /* 0x003ec80001f67983 */ /* 0x002f280000300a00 */
[----:B------:R-:W4:Y:S04]  /*7c830*/  LDL.LU.64 R244, [R1+0x3ec0] ;  /* 0x003ec00001f47983 */ /* 0x000f280000300a00 */
        /* <DEDUP_REMOVED lines=31> */
[----:B------:R1:W-:Y:S02]  /*7ca30*/  STL.64 [R1+0xe58], R62 ;  /* 0x000e583e01007387 */ /* 0x0003e40000100a00 */
[C---:B-1----:R-:W-:Y:S08]  /*7ca40*/  HMMA.1688.F32.TF32 R60, R232.reuse, R22, R56 ;  /* 0x00000016e83c723c */ /* 0x042ff00000081038 */
        /* <DEDUP_REMOVED lines=20> */
[----:B------:R-:W-:Y:S04]  /*7cb90*/  STL.64 [R1+0x13f0], R36 ;  /* 0x0013f02401007387 */ /* 0x000fe80000100a00 */
[----:B------:R-:W-:Y:S04]  /*7cba0*/  STL.64 [R1+0x13f8], R38 ;  /* 0x0013f82601007387 */ /* 0x000fe80000100a00 */
[----:B-1----:R-:W2:Y:S04]  /*7cbb0*/  LDL.LU R40, [R1+0xb90] ;  /* 0x000b900001287983 */ /* 0x002ea80000300800 */
[----:B------:R-:W-:Y:S04]  /*7cbc0*/  STL.64 [R1+0x13e0], R32 ;  /* 0x0013e02001007387 */ /* 0x000fe80000100a00 */
[----:B------:R-:W-:Y:S04]  /*7cbd0*/  STL.64 [R1+0x13e8], R34 ;  /* 0x0013e82201007387 */ /* 0x000fe80000100a00 */
[----:B------:R1:W-:Y:S04]  /*7cbe0*/  STL.64 [R1+0x13d0], R28 ;  /* 0x0013d01c01007387 */ /* 0x0003e80000100a00 */
[----:B------:R1:W-:Y:S04]  /*7cbf0*/  STL.64 [R1+0x13d8], R30 ;  /* 0x0013d81e01007387 */ /* 0x0003e80000100a00 */
        /* <DEDUP_REMOVED lines=44> */
[C---:B---3--:R-:W-:Y:S01]  /*7cec0*/  HMMA.1688.F32.TF32 R68, R232.reuse, R178, R32 ;  /* 0x000000b2e844723c */ /* 0x048fe20000081020 */
[----:B------:R-:W2:Y:S11]  /*7ced0*/  LDL.LU R32, [R1+0xb70] ;  /* 0x000b700001207983 */ /* 0x000eb60000300800 */
[----:B------:R-:W-:Y:S11]  /*7cee0*/  @!UPT UIADD3 URZ, URZ, URZ, URZ ;  /* 0x0000003f3f3ff290 */ /* 0x000ff6000fffe03f */
[----:B------:R-:W-:Y:S04]  /*7cef0*/  STL.64 [R1+0x13c0], R68 ;  /* 0x0013c04401007387 */ /* 0x000fe80000100a00 */
[----:B------:R4:W-:Y:S04]  /*7cf00*/  STL.64 [R1+0x13c8], R70 ;  /* 0x0013c84601007387 */ /* 0x0009e80000100a00 */
[----:B------:R1:W-:Y:S04]  /*7cf10*/  STL.64 [R1+0x13b0], R28 ;  /* 0x0013b01c01007387 */ /* 0x0003e80000100a00 */
[----:B------:R3:W-:Y:S04]  /*7cf20*/  STL.64 [R1+0x13b8], R30 ;  /* 0x0013b81e01007387 */ /* 0x0007e80000100a00 */
[----:B------:R-:W2:Y:S04]  /*7cf30*/  LDL.LU R33, [R1+0xb74] ;  /* 0x000b740001217983 */ /* 0x000ea80000300800 */
[----:B------:R-:W2:Y:S04]  /*7cf40*/  LDL.LU R34, [R1+0xb78] ;  /* 0x000b780001227983 */ /* 0x000ea80000300800 */
[----:B------:R-:W2:Y:S01]  /*7cf50*/  LDL.LU R35, [R1+0xb7c] ;  /* 0x000b7c0001237983 */ /* 0x000ea20000300800 */
[C---:B----4-:R-:W-:Y:S03]  /*7cf60*/  HMMA.1688.F32.TF32 R68, R232.reuse, R170, R248 ;  /* 0x000000aae844723c */ /* 0x050fe600000810f8 */
[----:B-1----:R-:W4:Y:S04]  /*7cf70*/  LDL.LU R28, [R1+0xb60] ;  /* 0x000b6000011c7983 */ /* 0x002f280000300800 */
[----:B------:R-:W4:Y:S04]  /*7cf80*/  LDL.LU R29, [R1+0xb64] ;  /* 0x000b6400011d7983 */ /* 0x000f280000300800 */
[----:B---3--:R-:W4:Y:S04]  /*7cf90*/  LDL.LU R30, [R1+0xb68] ;  /* 0x000b6800011e7983 */ /* 0x008f280000300800 */
[----:B------:R-:W4:Y:S04]  /*7cfa0*/  LDL.LU R31, [R1+0xb6c] ;  /* 0x000b6c00011f7983 */ /* 0x000f280000300800 */
[----:B------:R-:W3:Y:S04]  /*7cfb0*/  LDL.LU R248, [R1+0xb50] ;  /* 0x000b500001f87983 */ /* 0x000ee80000300800 */
[----:B------:R-:W-:Y:S04]  /*7cfc0*/  STL.64 [R1+0x13a0], R68 ;  /* 0x0013a04401007387 */ /* 0x000fe80000100a00 */
[----:B------:R-:W-:Y:S04]  /*7cfd0*/  STL.64 [R1+0x13a8], R70 ;  /* 0x0013a84601007387 */ /* 0x000fe80000100a00 */
        /* <DEDUP_REMOVED lines=11> */
[----:B------:R-:W-:Y:S01]  /*7d090*/  STL.64 [R1+0x1390], R64 ;  /* 0x0013904001007387 */ /* 0x000fe20000100a00 */
[----:B------:R-:W-:-:S02]  /*7d0a0*/  IMAD.MOV.U32 R125, RZ, RZ, R57 ;  /* 0x000000ffff7d7224 */ /* 0x000fc400078e0039 */
[----:B------:R-:W-:Y:S01]  /*7d0b0*/  IMAD.MOV.U32 R124, RZ, RZ, R56 ;  /* 0x000000ffff7c7224 */ /* 0x000fe200078e0038 */
[----:B------:R-:W-:Y:S01]  /*7d0c0*/  STL.64 [R1+0x1398], R66 ;  /* 0x0013984201007387 */ /* 0x000fe20000100a00 */
[----:B------:R-:W-:Y:S01]  /*7d0d0*/  MOV R129, R53 ;  /* 0x0000003500817202 */ /* 0x000fe20000000f00 */
[----:B------:R-:W-:Y:S02]  /*7d0e0*/  IMAD.MOV.U32 R128, RZ, RZ, R52 ;  /* 0x000000ffff807224 */ /* 0x000fe400078e0034 */
[----:B------:R-:W-:Y:S04]  /*7d0f0*/  STL.64 [R1+0x1380], R60 ;  /* 0x0013803c01007387 */ /* 0x000fe80000100a00 */
[----:B------:R-:W-:Y:S04]  /*7d100*/  STL.64 [R1+0x1388], R62 ;  /* 0x0013883e01007387 */ /* 0x000fe80000100a00 */
[----:B------:R-:W-:Y:S04]  /*7d110*/  STL.64 [R1+0x1378], R58 ;  /* 0x0013783a01007387 */ /* 0x000fe80000100a00 */
[----:B------:R1:W-:Y:S04]  /*7d120*/  STL [R1+0x3bbc], R125 ;  /* 0x003bbc7d01007387 */ /* 0x0003e80000100800 */
[----:B------:R1:W-:Y:S04]  /*7d130*/  STL [R1+0x3bb8], R124 ;  /* 0x003bb87c01007387 */ /* 0x0003e80000100800 */
[----:B------:R-:W-:Y:S01]  /*7d140*/  STL.64 [R1+0x1368], R54 ;  /* 0x0013683601007387 */ /* 0x000fe20000100a00 */
[----:B------:R-:W-:-:S03]  /*7d150*/  IMAD.MOV.U32 R120, RZ, RZ, R37 ;  /* 0x000000ffff787224 */ /* 0x000fc600078e0025 */
[----:B------:R-:W-:Y:S01]  /*7d160*/  STL [R1+0x3bc8], R129 ;  /* 0x003bc88101007387 */ /* 0x000fe20000100800 */
[----:B------:R-:W-:-:S03]  /*7d170*/  IMAD.MOV.U32 R121, RZ, RZ, R36 ;  /* 0x000000ffff797224 */ /* 0x000fc600078e0024 */
[----:B------:R-:W-:Y:S04]  /*7d180*/  STL [R1+0x3bc4], R128 ;  /* 0x003bc48001007387 */ /* 0x000fe80000100800 */
[----:B------:R-:W-:Y:S04]  /*7d190*/  STL.64 [R1+0x1350], R48 ;  /* 0x0013503001007387 */ /* 0x000fe80000100a00 */
[----:B------:R-:W-:Y:S04]  /*7d1a0*/  STL.64 [R1+0x1358], R50 ;  /* 0x0013583201007387 */ /* 0x000fe80000100a00 */
[----:B------:R-:W-:Y:S04]  /*7d1b0*/  STL.64 [R1+0x1340], R44 ;  /* 0x0013402c01007387 */ /* 0x000fe80000100a00 */
[----:B------:R-:W-:Y:S04]  /*7d1c0*/  STL.64 [R1+0x1348], R46 ;  /* 0x0013482e01007387 */ /* 0x000fe80000100a00 */
[----:B------:R-:W-:Y:S04]  /*7d1d0*/  STL.64 [R1+0x1330], R40 ;  /* 0x0013302801007387 */ /* 0x000fe80000100a00 */
[----:B------:R-:W-:Y:S04]  /*7d1e0*/  STL.64 [R1+0x1338], R42 ;  /* 0x0013382a01007387 */ /* 0x000fe80000100a00 */
[----:B------:R-:W-:Y:S04]  /*7d1f0*/  STL [R1+0x3bcc], R120 ;  /* 0x003bcc7801007387 */ /* 0x000fe80000100800 */
[----:B------:R-:W-:Y:S01]  /*7d200*/  STL [R1+0x3bc0], R121 ;  /* 0x003bc07901007387 */ /* 0x000fe20000100800 */
[----:B------:R-:W-:-:S02]  /*7d210*/  IMAD.MOV.U32 R117, RZ, RZ, R38 ;  /* 0x000000ffff757224 */ /* 0x000fc400078e0026 */
[----:B------:R-:W-:Y:S01]  /*7d220*/  IMAD.MOV.U32 R116, RZ, RZ, R39 ;  /* 0x000000ffff747224 */ /* 0x000fe200078e0027 */
[C---:B----4-:R-:W-:Y:S08]  /*7d230*/  HMMA.1688.F32.TF32 R28, R232.reuse, R130, R28 ;  /* 0x00000082e81c723c */ /* 0x050ff0000008101c */
[C---:B--2---:R-:W-:Y:S11]  /*7d240*/  HMMA.1688.F32.TF32 R32, R232.reuse, R134, R32 ;  /* 0x00000086e820723c */ /* 0x044ff60000081020 */
[----:B------:R-:W-:Y:S05]  /*7d250*/  @!UPT UIADD3 URZ, URZ, URZ, URZ ;  /* 0x0000003f3f3ff290 */ /* 0x000fea000fffe03f */
[----:B------:R-:W-:Y:S01]  /*7d260*/  IMAD.MOV.U32 R113, RZ, RZ, R28 ;  /* 0x000000ffff717224 */ /* 0x000fe200078e001c */
[----:B------:R-:W-:Y:S01]  /*7d270*/  MOV R109, R30 ;  /* 0x0000001e006d7202 */ /* 0x000fe20000000f00 */
[----:B------:R-:W-:Y:S02]  /*7d280*/  IMAD.MOV.U32 R112, RZ, RZ, R29 ;  /* 0x000000ffff707224 */ /* 0x000fe400078e001d */
[----:B------:R-:W-:Y:S02]  /*7d290*/  IMAD.MOV.U32 R108, RZ, RZ, R31 ;  /* 0x000000ffff6c7224 */ /* 0x000fe400078e001f */
[----:B---3--:R-:W-:Y:S01]  /*7d2a0*/  HMMA.1688.F32.TF32 R28, R232, R126, R248 ;  /* 0x0000007ee81c723c */ /* 0x008fe200000810f8 */
[----:B------:R2:W-:Y:S01]  /*7d2b0*/  STL.64 [R1+0x1318], R34 ;  /* 0x0013182201007387 */ /* 0x0005e20000100a00 */
[----:B-1----:R-:W-:Y:S02]  /*7d2c0*/  IMAD.MOV.U32 R125, RZ, RZ, R32 ;  /* 0x000000ffff7d7224 */ /* 0x002fe400078e0020 */
[----:B------:R-:W-:Y:S11]  /*7d2d0*/  IMAD.MOV.U32 R124, RZ, RZ, R33 ;  /* 0x000000ffff7c7224 */ /* 0x000ff600078e0021 */
[----:B------:R-:W-:Y:S09]  /*7d2e0*/  @!UPT UIADD3 URZ, URZ, URZ, URZ ;  /* 0x0000003f3f3ff290 */ /* 0x000ff2000fffe03f */
        /* <DEDUP_REMOVED lines=8> */
[----:B------:R-:W4:Y:S04]  /*7d370*/  LDL.LU R32, [R1+0xa60] ;  /* 0x000a600001207983 */ /* 0x000f280000300800 */
[----:B------:R-:W4:Y:S04]  /*7d380*/  LDL.LU R33, [R1+0xa64] ;  /* 0x000a640001217983 */ /* 0x000f280000300800 */
[----:B--2---:R-:W4:Y:S04]  /*7d390*/  LDL.LU R34, [R1+0xa68] ;  /* 0x000a680001227983 */ /* 0x004f280000300800 */
        /* <DEDUP_REMOVED lines=70> */
[C---:B---3--:R-:W-:Y:S08]  /*7d800*/  HMMA.1688.F32.TF32 R68, R232.reuse, R94, R68 ;  /* 0x0000005ee844723c */ /* 0x048ff00000081044 */
[C---:B----4-:R-:W-:Y:S08]  /*7d810*/  HMMA.1688.F32.TF32 R76, R232.reuse, R102, R76 ;  /* 0x00000066e84c723c */ /* 0x050ff0000008104c */
[C---:B------:R-:W-:Y:S08]  /*7d820*/  HMMA.1688.F32.TF32 R80, R232.reuse, R106, R80 ;  /* 0x0000006ae850723c */ /* 0x040ff00000081050 */
[C---:B------:R-:W-:Y:S08]  /*7d830*/  HMMA.1688.F32.TF32 R84, R232.reuse, R110, R84 ;  /* 0x0000006ee854723c */ /* 0x040ff00000081054 */
[C---:B------:R-:W-:Y:S08]  /*7d840*/  HMMA.1688.F32.TF32 R88, R232.reuse, R114, R88 ;  /* 0x00000072e858723c */ /* 0x040ff00000081058 */
[----:B------:R-:W-:Y:S11]  /*7d850*/  HMMA.1688.F32.TF32 R72, R232, R98, R72 ;  /* 0x00000062e848723c */ /* 0x000ff60000081048 */
[----:B------:R-:W-:Y:S04]  /*7d860*/  @!UPT UIADD3 URZ, URZ, URZ, URZ ;  /* 0x0000003f3f3ff290 */ /* 0x000fe8000fffe03f */
        /* <DEDUP_REMOVED lines=40> */
[----:B-1----:R-:W3:Y:S04]  /*7daf0*/  LDL.LU R36, [R1+0x8c0] ;  /* 0x0008c00001247983 */ /* 0x002ee80000300800 */
[----:B------:R-:W-:Y:S04]  /*7db00*/  STL.64 [R1+0x11f0], R32 ;  /* 0x0011f02001007387 */ /* 0x000fe80000100a00 */
[----:B------:R-:W-:Y:S04]  /*7db10*/  STL.64 [R1+0x11f8], R34 ;  /* 0x0011f82201007387 */ /* 0x000fe80000100a00 */
[----:B------:R1:W-:Y:S04]  /*7db20*/  STL.64 [R1+0x11e0], R28 ;  /* 0x0011e01c01007387 */ /* 0x0003e80000100a00 */
[----:B------:R4:W-:Y:S04]  /*7db30*/  STL.64 [R1+0x11e8], R30 ;  /* 0x0011e81e01007387 */ /* 0x0009e80000100a00 */
        /* <DEDUP_REMOVED lines=52> */
[----:B------:R-:W-:Y:S03]  /*7de80*/  HMMA.1688.F32.TF32 R200, R232, R122, R200 ;  /* 0x0000007ae8c8723c */ /* 0x000fe600000810c8 */
        /* <DEDUP_REMOVED lines=25> */
[----:B------:R-:W-:Y:S01]  /*7e020*/  IMAD.MOV.U32 R129, RZ, RZ, R201 ;  /* 0x000000ffff817224 */ /* 0x000fe200078e00c9 */
[----:B------:R-:W3:Y:S01]  /*7e030*/  LDL.LU R200, [R1+0x9d0] ;  /* 0x0009d00001c87983 */ /* 0x000ee20000300800 */
[----:B------:R-:W-:Y:S01]  /*7e040*/  IMAD.MOV.U32 R128, RZ, RZ, R202 ;  /* 0x000000ffff807224 */ /* 0x000fe200078e00ca */
[----:B------:R-:W-:Y:S02]  /*7e050*/  MOV R121, R203 ;  /* 0x000000cb00797202 */ /* 0x000fe40000000f00 */
        /* <DEDUP_REMOVED lines=17> */
[----:B----4-:R-:W4:Y:S04]  /*7e170*/  LDL.LU R30, [R1+0x8a8] ;  /* 0x0008a800011e7983 */ /* 0x010f280000300800 */
        /* <DEDUP_REMOVED lines=9> */
[----:B------:R-:W-:Y:S04]  /*7e210*/  LDS R232, [R226+0x45080] ;  /* 0x04508000e2e87984 */ /* 0x000fe80000000800 */
[----:B------:R-:W-:Y:S04]  /*7e220*/  LDS R234, [R226+0x45880] ;  /* 0x04588000e2ea7984 */ /* 0x000fe80000000800 */
[----:B------:R-:W-:Y:S04]  /*7e230*/  LDS R233, [R227+0x45080] ;  /* 0x04508000e3e97984 */ /* 0x000fe80000000800 */
[----:B------:R-:W1:Y:S01]  /*7e240*/  LDS R235, [R227+0x45880] ;  /* 0x04588000e3eb7984 */ /* 0x000e620000000800 */
        /* <DEDUP_REMOVED lines=13> */
[C---:B------:R-:W-:Y:S07]  /*7e320*/  HMMA.1688.F32.TF32 R200, R236.reuse, R150, R200 ;  /* 0x00000096ecc8723c */ /* 0x040fee00000810c8 */
[----:B------:R-:W-:Y:S04]  /*7e330*/  STL.64 [R1+0x11d0], R228 ;  /* 0x0011d0e401007387 */ /* 0x000fe80000100a00 */
[----:B------:R-:W-:Y:S04]  /*7e340*/  STL.64 [R1+0x11d8], R230 ;  /* 0x0011d8e601007387 */ /* 0x000fe80000100a00 */
[----:B------:R-:W-:Y:S01]  /*7e350*/  STL.64 [R1+0x11c0], R220 ;  /* 0x0011c0dc01007387 */ /* 0x000fe20000100a00 */
[C---:B------:R-:W-:Y:S03]  /*7e360*/  HMMA.1688.F32.TF32 R80, R236.reuse, R134, R80 ;  /* 0x00000086ec50723c */ /* 0x040fe60000081050 */
[----:B------:R-:W-:Y:S04]  /*7e370*/  STL.64 [R1+0x11c8], R222 ;  /* 0x0011c8de01007387 */ /* 0x000fe80000100a00 */
[----:B------:R-:W-:Y:S04]  /*7e380*/  STL.64 [R1+0x11b0], R216 ;  /* 0x0011b0d801007387 */ /* 0x000fe80000100a00 */
[----:B------:R-:W-:Y:S01]  /*7e390*/  STL.64 [R1+0x11b8], R218 ;  /* 0x0011b8da01007387 */ /* 0x000fe20000100a00 */
[C---:B------:R-:W-:Y:S03]  /*7e3a0*/  HMMA.1688.F32.TF32 R56, R236.reuse, R110, R56 ;  /* 0x0000006eec38723c */ /* 0x040fe60000081038 */
[----:B------:R-:W-:Y:S05]  /*7e3b0*/  STL.64 [R1+0x11a0], R212 ;  /* 0x0011a0d401007387 */ /* 0x000fea0000100a00 */
[C---:B------:R-:W-:Y:S01]  /*7e3c0*/  HMMA.1688.F32.TF32 R64, R236.reuse, R118, R64 ;  /* 0x00000076ec40723c */ /* 0x040fe20000081040 */
[----:B------:R-:W-:Y:S04]  /*7e3d0*/  STL.64 [R1+0x11a8], R214 ;  /* 0x0011a8d601007387 */ /* 0x000fe80000100a00 */
[----:B------:R-:W-:Y:S04]  /*7e3e0*/  STL.64 [R1+0x1190], R208 ;  /* 0x001190d001007387 */ /* 0x000fe80000100a00 */
[----:B------:R-:W-:Y:S01]  /*7e3f0*/  STL.64 [R1+0x1198], R210 ;  /* 0x001198d201007387 */ /* 0x000fe20000100a00 */
[C---:B------:R-:W-:Y:S03]  /*7e400*/  HMMA.1688.F32.TF32 R52, R236.reuse, R106, R52 ;  /* 0x0000006aec34723c */ /* 0x040fe60000081034 */
        /* <DEDUP_REMOVED lines=8> */
[----:B------:R-:W-:Y:S03]  /*7e490*/  HMMA.1688.F32.TF32 R40, R236, R94, R40 ;  /* 0x0000005eec28723c */ /* 0x000fe60000081028 */
[----:B------:R-:W-:Y:S04]  /*7e4a0*/  STL.64 [R1+0x1150], R88 ;  /* 0x0011505801007387 */ /* 0x000fe80000100a00 */
[----:B------:R-:W-:Y:S01]  /*7e4b0*/  STL.64 [R1+0x1158], R90 ;  /* 0x0011585a01007387 */ /* 0x000fe20000100a00 */
[C---:B-1----:R-:W-:Y:S03]  /*7e4c0*/  HMMA.1688.F32.TF32 R36, R232.reuse, R26, R36 ;  /* 0x0000001ae824723c */ /* 0x042fe60000081024 */
[----:B------:R-:W-:Y:S04]  /*7e4d0*/  STL.64 [R1+0x1140], R84 ;  /* 0x0011405401007387 */ /* 0x000fe80000100a00 */
[----:B------:R-:W-:Y:S01]  /*7e4e0*/  STL.64 [R1+0x1148], R86 ;  /* 0x0011485601007387 */ /* 0x000fe20000100a00 */
[C---:B----4-:R-:W-:Y:S03]  /*7e4f0*/  HMMA.1688.F32.TF32 R32, R232.reuse, R22, R32 ;  /* 0x00000016e820723c */ /* 0x050fe60000081020 */
        /* <DEDUP_REMOVED lines=22> */
[C---:B------:R-:W-:Y:S03]  /*7e660*/  HMMA.1688.F32.TF32 R28, R232.reuse, R18, R28 ;  /* 0x00000012e81c723c */ /* 0x040fe6000008101c */
[----:B------:R-:W-:Y:S04]  /*7e670*/  STL.64 [R1+0xe10], R36 ;  /* 0x000e102401007387 */ /* 0x000fe80000100a00 */
[----:B------:R-:W-:Y:S04]  /*7e680*/  STL.64 [R1+0xe18], R38 ;  /* 0x000e182601007387 */ /* 0x000fe80000100a00 */
[----:B------:R-:W-:Y:S04]  /*7e690*/  STL.64 [R1+0x3eb8], R18 ;  /* 0x003eb81201007387 */ /* 0x000fe80000100a00 */
[----:B------:R-:W-:Y:S04]  /*7e6a0*/  STL.64 [R1+0x1090], R32 ;  /* 0x0010902001007387 */ /* 0x000fe80000100a00 */
[----:B------:R-:W-:Y:S04]  /*7e6b0*/  STL.64 [R1+0x1098], R34 ;  /* 0x0010982201007387 */ /* 0x000fe80000100a00 */
[----:B------:R1:W-:Y:S04]  /*7e6c0*/  STL.64 [R1+0x3eb0], R16 ;  /* 0x003eb01001007387 */ /* 0x0003e80000100a00 */
[----:B------:R-:W-:Y:S04]  /*7e6d0*/  LDS R236, [R188+0x45100] ;  /* 0x04510000bcec7984 */ /* 0x000fe80000000800 */
[----:B------:R-:W-:Y:S01]  /*7e6e0*/  LDS R238, [R188+0x45900] ;  /* 0x04590000bcee7984 */ /* 0x000fe20000000800 */
[C---:B-1----:R-:W-:Y:S03]  /*7e6f0*/  HMMA.1688.F32.TF32 R16, R232.reuse, R14, R248 ;  /* 0x0000000ee810723c */ /* 0x042fe600000810f8 */
[----:B------:R1:W-:Y:S04]  /*7e700*/  STL.64 [R1+0x1080], R28 ;  /* 0x0010801c01007387 */ /* 0x0003e80000100a00 */
[----:B------:R2:W-:Y:S04]  /*7e710*/  STL.64 [R1+0x1088], R30 ;  /* 0x0010881e01007387 */ /* 0x0005e80000100a00 */
[----:B------:R-:W3:Y:S04]  /*7e720*/  LDL.LU R248, [R1+0x540] ;  /* 0x0005400001f87983 */ /* 0x000ee80000300800 */
[----:B------:R-:W-:Y:S04]  /*7e730*/  LDS R237, [R189+0x45100] ;  /* 0x04510000bded7984 */ /* 0x000fe80000000800 */
[----:B------:R-:W4:Y:S04]  /*7e740*/  LDS R239, [R189+0x45900] ;  /* 0x04590000bdef7984 */ /* 0x000f280000000800 */
[----:B------:R1:W-:Y:S04]  /*7e750*/  STL.64 [R1+0x1070], R16 ;  /* 0x0010701001007387 */ /* 0x0003e80000100a00 */
[----:B------:R1:W-:Y:S04]  /*7e760*/  STL.64 [R1+0x1078], R18 ;  /* 0x0010781201007387 */ /* 0x0003e80000100a00 */
        /* <DEDUP_REMOVED lines=105> */
[----:B-1----:R-:W2:Y:S04]  /*7ee00*/  LDL.LU R12, [R1+0x880] ;  /* 0x00088000010c7983 */ /* 0x002ea80000300800 */
[----:B------:R-:W2:Y:S04]  /*7ee10*/  LDL.LU R13, [R1+0x884] ;  /* 0x00088400010d7983 */ /* 0x000ea80000300800 */
[----:B------:R-:W2:Y:S04]  /*7ee20*/  LDL.LU R14, [R1+0x888] ;  /* 0x00088800010e7983 */ /* 0x000ea80000300800 */
[----:B------:R-:W2:Y:S04]  /*7ee30*/  LDL.LU R15, [R1+0x88c] ;  /* 0x00088c00010f7983 */ /* 0x000ea80000300800 */
[----:B------:R-:W-:Y:S04]  /*7ee40*/  STL.64 [R1+0x3e98], R10 ;  /* 0x003e980a01007387 */ /* 0x000fe80000100a00 */
[----:B------:R1:W-:Y:S01]  /*7ee50*/  STL.64 [R1+0x3e90], R8 ;  /* 0x003e900801007387 */ /* 0x0003e20000100a00 */
[C---:B--2---:R-:W-:Y:S08]  /*7ee60*/  HMMA.1688.F32.TF32 R12, R232.reuse, R10, R12 ;  /* 0x0000000ae80c723c */ /* 0x044ff0000008100c */
[C---:B-1----:R-:W-:Y:S11]  /*7ee70*/  HMMA.1688.F32.TF32 R8, R232.reuse, R6, R16 ;  /* 0x00000006e808723c */ /* 0x042ff60000081010 */
        /* <DEDUP_REMOVED lines=11> */
[----:B------:R1:W-:Y:S02]  /*7ef30*/  STL.64 [R1+0x1048], R14 ;  /* 0x0010480e01007387 */ /* 0x0003e40000100a00 */
[C---:B-1----:R-:W-:Y:S10]  /*7ef40*/  HMMA.1688.F32.TF32 R12, R232.reuse, R182, R212 ;  /* 0x000000b6e80c723c */ /* 0x042ff400000810d4 */
        /* <DEDUP_REMOVED lines=67> */
[----:B-1----:R-:W-:Y:S03]  /*7f380*/  HMMA.1688.F32.TF32 R8, R232, R94, R244 ;  /* 0x0000005ee808723c */ /* 0x002fe600000810f4 */
[----:B------:R-:W-:Y:S04]  /*7f390*/  LDS R232, [R226+0x45100] ;  /* 0x04510000e2e87984 */ /* 0x000fe80000000800 */
[----:B------:R-:W-:Y:S01]  /*7f3a0*/  LDS R234, [R226+0x45900] ;  /* 0x04590000e2ea7984 */ /* 0x000fe20000000800 */
[C---:B----4-:R-:W-:Y:S03]  /*7f3b0*/  HMMA.1688.F32.TF32 R4, R236.reuse, R26, R240 ;  /* 0x0000001aec04723c */ /* 0x050fe600000810f0 */
[----:B------:R-:W-:Y:S04]  /*7f3c0*/  STL.64 [R1+0xec0], R12 ;  /* 0x000ec00c01007387 */ /* 0x000fe80000100a00 */
[----:B------:R-:W-:Y:S04]  /*7f3d0*/  STL.64 [R1+0xec8], R14 ;  /* 0x000ec80e01007387 */ /* 0x000fe80000100a00 */
[----:B------:R-:W2:Y:S04]  /*7f3e0*/  LDL.LU R28, [R1] ;  /* 0x00000000011c7983 */ /* 0x000ea80000300800 */
[----:B------:R-:W-:Y:S04]  /*7f3f0*/  LDS R233, [R227+0x45100] ;  /* 0x04510000e3e97984 */ /* 0x000fe80000000800 */
        /* <DEDUP_REMOVED lines=127> */
[----:B------:R-:W1:Y:S01]  /*7fbf0*/  LDS R235, [R227+0x45900] ;  /* 0x04590000e3eb7984 */ /* 0x000e620000000800 */
[C---:B--2---:R-:W-:Y:S11]  /*7fc00*/  HMMA.1688.F32.TF32 R16, R236.reuse, R22, R16 ;  /* 0x00000016ec10723c */ /* 0x044ff60000081010 */
[----:B------:R-:W-:Y:S11]  /*7fc10*/  @!UPT UIADD3 URZ, URZ, URZ, URZ ;  /* 0x0000003f3f3ff290 */ /* 0x000ff6000fffe03f */
[----:B------:R-:W-:Y:S01]  /*7fc20*/  @!UPT UIADD3 URZ, URZ, URZ, URZ ;  /* 0x0000003f3f3ff290 */ /* 0x000fe2000fffe03f */
[----:B------:R-:W-:Y:S04]  /*7fc30*/  STL.64 [R1+0xeb0], R16 ;  /* 0x000eb01001007387 */ /* 0x000fe80000100a00 */
[----:B------:R2:W-:Y:S04]  /*7fc40*/  STL.64 [R1+0xeb8], R18 ;  /* 0x000eb81201007387 */ /* 0x0005e80000100a00 */
[----:B--2---:R-:W3:Y:S04]  /*7fc50*/  LDL.LU.64 R18, [R1+0x3eb8] ;  /* 0x003eb80001127983 */ /* 0x004ee80000300a00 */
[----:B------:R-:W2:Y:S01]  /*7fc60*/  LDL.LU.64 R16, [R1+0x3eb0] ;  /* 0x003eb00001107983 */ /* 0x000ea20000300a00 */
[C---:B---3--:R-:W-:Y:S11]  /*7fc70*/  HMMA.1688.F32.TF32 R12, R236.reuse, R18, R12 ;  /* 0x00000012ec0c723c */ /* 0x048ff6000008100c */
[----:B------:R-:W-:Y:S11]  /*7fc80*/  @!UPT UIADD3 URZ, URZ, URZ, URZ ;  /* 0x0000003f3f3ff290 */ /* 0x000ff6000fffe03f */
[----:B------:R-:W-:Y:S01]  /*7fc90*/  @!UPT UIADD3 URZ, URZ, URZ, URZ ;  /* 0x0000003f3f3ff290 */ /* 0x000fe2000fffe03f */
[----:B------:R-:W-:Y:S04]  /*7fca0*/  STL.64 [R1+0xea0], R12 ;  /* 0x000ea00c01007387 */ /* 0x000fe80000100a00 */
[----:B------:R3:W-:Y:S04]  /*7fcb0*/  STL.64 [R1+0xea8], R14 ;  /* 0x000ea80e01007387 */ /* 0x0007e80000100a00 */
[----:B---3--:R-:W3:Y:S04]  /*7fcc0*/  LDL.LU.64 R14, [R1+0x3ea8] ;  /* 0x003ea800010e7983 */ /* 0x008ee80000300a00 */
        /* <DEDUP_REMOVED lines=15> */
[C---:B------:R-:W-:Y:S08]  /*7fdc0*/  HMMA.1688.F32.TF32 R240, R236.reuse, R194, R240 ;  /* 0x000000c2ecf0723c */ /* 0x040ff000000810f0 */
[C---:B------:R-:W-:Y:S08]  /*7fdd0*/  HMMA.1688.F32.TF32 R244, R236.reuse, R190, R244 ;  /* 0x000000beecf4723c */ /* 0x040ff000000810f4 */
[C---:B---3--:R-:W-:Y:S11]  /*7fde0*/  HMMA.1688.F32.TF32 R248, R236.reuse, R6, R248 ;  /* 0x00000006ecf8723c */ /* 0x048ff600000810f8 */
[----:B------:R-:W-:Y:S11]  /*7fdf0*/  @!UPT UIADD3 URZ, URZ, URZ, URZ ;  /* 0x0000003f3f3ff290 */ /* 0x000ff6000fffe03f */
[----:B------:R-:W-:Y:S01]  /*7fe00*/  @!UPT UIADD3 URZ, URZ, URZ, URZ ;  /* 0x0000003f3f3ff290 */ /* 0x000fe2000fffe03f */
[----:B------:R-:W-:Y:S04]  /*7fe10*/  STL.64 [R1+0xe80], R248 ;  /* 0x000e80f801007387 */ /* 0x000fe80000100a00 */
[----:B------:R3:W-:Y:S04]  /*7fe20*/  STL.64 [R1+0xe88], R250 ;  /* 0x000e88fa01007387 */ /* 0x0007e80000100a00 */
[----:B---3--:R-:W1:Y:S04]  /*7fe30*/  LDL.LU.64 R250, [R1+0x3e78] ;  /* 0x003e780001fa7983 */ /* 0x008e680000300a00 */
[----:B------:R-:W1:Y:S04]  /*7fe40*/  LDL.LU.64 R248, [R1+0x3e70] ;  /* 0x003e700001f87983 */ /* 0x000e680000300a00 */
[----:B------:R-:W-:Y:S04]  /*7fe50*/  STL.64 [R1+0xe70], R240 ;  /* 0x000e70f001007387 */ /* 0x000fe80000100a00 */
[----:B------:R3:W-:Y:S02]  /*7fe60*/  STL.64 [R1+0xe78], R242 ;  /* 0x000e78f201007387 */ /* 0x0007e40000100a00 */
[C---:B---3--:R-:W-:Y:S08]  /*7fe70*/  HMMA.1688.F32.TF32 R240, R236.reuse, R186, R228 ;  /* 0x000000baecf0723c */ /* 0x048ff000000810e4 */
        /* <DEDUP_REMOVED lines=48> */
[C---:B----4-:R-:W-:Y:S01]  /*80180*/  HMMA.1688.F32.TF32 R36, R236.reuse, R98, R32 ;  /* 0x00000062ec24723c */ /* 0x050fe20000081020 */
[----:B------:R-:W-:Y:S04]  /*80190*/  STL.64 [R1+0xd38], R78 ;  /* 0x000d384e01007387 */ /* 0x000fe80000100a00 */
[----:B------:R-:W-:Y:S03]  /*801a0*/  STL.64 [R1+0xd20], R72 ;  /* 0x000d204801007387 */ /* 0x000fe60000100a00 */
        /* <DEDUP_REMOVED lines=20> */
[----:B---3--:R-:W3:Y:S04]  /*802f0*/  LDL.LU R52, [R1+0x20] ;  /* 0x0000200001347983 */ /* 0x008ee80000300800 */
[----:B------:R-:W-:Y:S04]  /*80300*/  LDS R236, [R188+0x45180] ;  /* 0x04518000bcec7984 */ /* 0x000fe80000000800 */
[----:B------:R-:W-:Y:S04]  /*80310*/  LDS R238, [R188+0x45980] ;  /* 0x04598000bcee7984 */ /* 0x000fe80000000800 */
[----:B------:R-:W-:Y:S04]  /*80320*/  LDS R237, [R189+0x45180] ;  /* 0x04518000bded7984 */ /* 0x000fe80000000800 */
[----:B------:R-:W2:Y:S01]  /*80330*/  LDS R239, [R189+0x45980] ;  /* 0x04598000bdef7984 */ /* 0x000ea20000000800 */
[C---:B-1----:R-:W-:Y:S03]  /*80340*/  HMMA.1688.F32.TF32 R28, R232.reuse, R26, R248 ;  /* 0x0000001ae81c723c */ /* 0x042fe600000810f8 */
[----:B------:R-:W-:Y:S04]  /*80350*/  STL.64 [R1+0xc80], R32 ;  /* 0x000c802001007387 */ /* 0x000fe80000100a00 */
[----:B------:R-:W-:Y:S11]  /*80360*/  STL.64 [R1+0xc88], R34 ;  /* 0x000c882201007387 */ /* 0x000ff60000100a00 */
[----:B------:R-:W-:Y:S05]  /*80370*/  @!UPT UIADD3 URZ, URZ, URZ, URZ ;  /* 0x0000003f3f3ff290 */ /* 0x000fea000fffe03f */
[----:B------:R1:W-:Y:S04]  /*80380*/  STL.64 [R1+0xc70], R28 ;  /* 0x000c701c01007387 */ /* 0x0003e80000100a00 */
[----:B------:R1:W-:Y:S04]  /*80390*/  STL.64 [R1+0xc78], R30 ;  /* 0x000c781e01007387 */ /* 0x0003e80000100a00 */
        /* <DEDUP_REMOVED lines=112> */
[C---:B------:R-:W-:Y:S11]  /*80aa0*/  HMMA.1688.F32.TF32 R40, R232.reuse, R14, R40 ;  /* 0x0000000ee828723c */ /* 0x040ff60000081028 */
[----:B------:R-:W-:Y:S04]  /*80ab0*/  @!UPT UIADD3 URZ, URZ, URZ, URZ ;  /* 0x0000003f3f3ff290 */ /* 0x000fe8000fffe03f */
[----:B------:R-:W-:Y:S04]  /*80ac0*/  STL.64 [R1+0xc60], R228 ;  /* 0x000c60e401007387 */ /* 0x000fe80000100a00 */
[----:B------:R1:W-:Y:S04]  /*80ad0*/  STL.64 [R1+0xc68], R230 ;  /* 0x000c68e601007387 */ /* 0x0003e80000100a00 */
[----:B-1----:R-:W2:Y:S04]  /*80ae0*/  LDL.LU.64 R230, [R1+0x3e68] ;  /* 0x003e680001e67983 */ /* 0x002ea80000300a00 */
[----:B------:R-:W2:Y:S04]  /*80af0*/  LDL.LU.64 R228, [R1+0x3e60] ;  /* 0x003e600001e47983 */ /* 0x000ea80000300a00 */
[----:B------:R-:W-:Y:S04]  /*80b00*/  STL.64 [R1+0xc50], R44 ;  /* 0x000c502c01007387 */ /* 0x000fe80000100a00 */
[----:B------:R1:W-:Y:S04]  /*80b10*/  STL.64 [R1+0xc58], R46 ;  /* 0x000c582e01007387 */ /* 0x0003e80000100a00 */
[----:B-1----:R-:W3:Y:S04]  /*80b20*/  LDL.LU.64 R46, [R1+0x3e58] ;  /* 0x003e5800012e7983 */ /* 0x002ee80000300a00 */
        /* <DEDUP_REMOVED lines=16> */
[----:B------:R-:W3:Y:S01]  /*80c30*/  LDL.LU.64 R28, [R1+0x3e10] ;  /* 0x003e1000011c7983 */ /* 0x000ee20000300a00 */
[C---:B------:R-:W-:Y:S08]  /*80c40*/  HMMA.1688.F32.TF32 R248, R232.reuse, R190, R248 ;  /* 0x000000bee8f8723c */ /* 0x040ff000000810f8 */
[C---:B------:R-:W-:Y:S11]  /*80c50*/  HMMA.1688.F32.TF32 R244, R232.reuse, R182, R244 ;  /* 0x000000b6e8f4723c */ /* 0x040ff600000810f4 */
[----:B------:R-:W-:Y:S04]  /*80c60*/  @!UPT UIADD3 URZ, URZ, URZ, URZ ;  /* 0x0000003f3f3ff290 */ /* 0x000fe8000fffe03f */
        /* <DEDUP_REMOVED lines=61> */
[C---:B--2---:R-:W-:Y:S08]  /*81040*/  HMMA.1688.F32.TF32 R48, R232.reuse, R102, R32 ;  /* 0x00000066e830723c */ /* 0x044ff00000081020 */
[C---:B---3--:R-:W-:Y:S08]  /*81050*/  HMMA.1688.F32.TF32 R28, R232.reuse, R106, R28 ;  /* 0x0000006ae81c723c */ /* 0x048ff0000008101c */
[C---:B------:R-:W-:Y:S11]  /*81060*/  HMMA.1688.F32.TF32 R32, R232.reuse, R98, R36 ;  /* 0x00000062e820723c */ /* 0x040ff60000081024 */
[----:B------:R-:W-:Y:S04]  /*81070*/  @!UPT UIADD3 URZ, URZ, URZ, URZ ;  /* 0x0000003f3f3ff290 */ /* 0x000fe8000fffe03f */
[----:B------:R-:W-:Y:S04]  /*81080*/  STL.64 [R1+0xab0], R28 ;  /* 0x000ab01c01007387 */ /* 0x000fe80000100a00 */
[----:B------:R1:W-:Y:S02]  /*81090*/  STL.64 [R1+0xab8], R30 ;  /* 0x000ab81e01007387 */ /* 0x0003e40000100a00 */
[----:B-1----:R-:W-:Y:S02]  /*810a0*/  HMMA.1688.F32.TF32 R28, R232, R94, R40 ;  /* 0x0000005ee81c723c */ /* 0x002fe40000081028 */
[----:B------:R-:W-:Y:S04]  /*810b0*/  STL.64 [R1+0xaa0], R48 ;  /* 0x000aa03001007387 */ /* 0x000fe80000100a00 */
[----:B------:R-:W-:Y:S04]  /*810c0*/  STL.64 [R1+0xaa8], R50 ;  /* 0x000aa83201007387 */ /* 0x000fe80000100a00 */
[----:B------:R-:W2:Y:S04]  /*810d0*/  LDL.LU R240, [R1+0x140] ;  /* 0x0001400001f07983 */ /* 0x000ea80000300800 */
[----:B------:R1:W-:Y:S04]  /*810e0*/  STL.64 [R1+0xa90], R32 ;  /* 0x000a902001007387 */ /* 0x0003e80000100a00 */
[----:B------:R3:W-:Y:S01]  /*810f0*/  STL.64 [R1+0xa98], R34 ;  /* 0x000a982201007387 */ /* 0x0007e20000100a00 */
[----:B----4-:R-:W-:-:S04]  /*81100*/  IMAD.MOV.U32 R248, RZ, RZ, R44 ;  /* 0x000000fffff87224 */ /* 0x010fc800078e002c */
[----:B------:R-:W-:Y:S04]  /*81110*/  STL.64 [R1+0xa80], R28 ;  /* 0x000a801c01007387 */ /* 0x000fe80000100a00 */
[----:B------:R4:W-:Y:S01]  /*81120*/  STL.64 [R1+0xa88], R30 ;  /* 0x000a881e01007387 */ /* 0x0009e20000100a00 */
[----:B------:R-:W-:-:S03]  /*81130*/  IMAD.MOV.U32 R249, RZ, RZ, R45 ;  /* 0x000000fffff97224 */ /* 0x000fc600078e002d */
[----:B------:R-:W2:Y:S01]  /*81140*/  LDL.LU R241, [R1+0x144] ;  /* 0x0001440001f17983 */ /* 0x000ea20000300800 */
[----:B------:R-:W-:-:S03]  /*81150*/  IMAD.MOV.U32 R250, RZ, RZ, R46 ;  /* 0x000000fffffa7224 */ /* 0x000fc600078e002e */
[----:B------:R-:W2:Y:S01]  /*81160*/  LDL.LU R242, [R1+0x148] ;  /* 0x0001480001f27983 */ /* 0x000ea20000300800 */
[----:B------:R-:W-:-:S03]  /*81170*/  IMAD.MOV.U32 R251, RZ, RZ, R47 ;  /* 0x000000fffffb7224 */ /* 0x000fc600078e002f */
[----:B------:R-:W2:Y:S04]  /*81180*/  LDL.LU R243, [R1+0x14c] ;  /* 0x00014c0001f37983 */ /* 0x000ea80000300800 */
[----:B------:R-:W2:Y:S04]  /*81190*/  LDL.LU R44, [R1+0x3e08] ;  /* 0x003e0800012c7983 */ /* 0x000ea80000300800 */
        /* <DEDUP_REMOVED lines=15> */
[----:B--2---:R-:W-:-:S02]  /*81290*/  IMAD.MOV.U32 R39, RZ, RZ, R44 ;  /* 0x000000ffff277224 */ /* 0x004fc400078e002c */
[----:B----4-:R-:W-:Y:S02]  /*812a0*/  IMAD.MOV.U32 R38, RZ, RZ, R45 ;  /* 0x000000ffff267224 */ /* 0x010fe400078e002d */
[----:B------:R-:W-:Y:S01]  /*812b0*/  IMAD.MOV.U32 R37, RZ, RZ, R46 ;  /* 0x000000ffff257224 */ /* 0x000fe200078e002e */
[----:B------:R-:W-:Y:S02]  /*812c0*/  MOV R36, R47 ;  /* 0x0000002f00247202 */ /* 0x000fe40000000f00 */
[----:B------:R-:W2:Y:S04]  /*812d0*/  LDL.LU R47, [R1+0x3df8] ;  /* 0x003df800012f7983 */ /* 0x000ea80000300800 */
        /* <DEDUP_REMOVED lines=70> */
[----:B----4-:R-:W-:-:S03]  /*81740*/  IMAD.MOV.U32 R49, RZ, RZ, R46 ;  /* 0x000000ffff317224 */ /* 0x010fc600078e002e */
[----:B------:R-:W4:Y:S01]  /*81750*/  LDL.LU R65, [R1+0x1f4] ;  /* 0x0001f40001417983 */ /* 0x000f220000300800 */
[----:B------:R-:W-:-:S03]  /*81760*/  IMAD.MOV.U32 R50, RZ, RZ, R47 ;  /* 0x000000ffff327224 */ /* 0x000fc600078e002f */
[----:B------:R-:W4:Y:S01]  /*81770*/  LDL.LU R66, [R1+0x1f8] ;  /* 0x0001f80001427983 */ /* 0x000f220000300800 */
        /* <DEDUP_REMOVED lines=24> */
[C---:B----4-:R-:W-:Y:S08]  /*81900*/  HMMA.1688.F32.TF32 R64, R236.reuse, R162, R64 ;  /* 0x000000a2ec40723c */ /* 0x050ff00000081040 */
[C---:B--2---:R-:W-:Y:S01]  /*81910*/  HMMA.1688.F32.TF32 R28, R236.reuse, R26, R44 ;  /* 0x0000001aec1c723c */ /* 0x044fe2000008102c */
[----:B------:R-:W2:Y:S11]  /*81920*/  LDL.LU R44, [R1+0x1a0] ;  /* 0x0001a000012c7983 */ /* 0x000eb60000300800 */
[----:B------:R-:W-:Y:S11]  /*81930*/  @!UPT UIADD3 URZ, URZ, URZ, URZ ;  /* 0x0000003f3f3ff290 */ /* 0x000ff6000fffe03f */
[----:B------:R-:W-:Y:S04]  /*81940*/  STL.64 [R1+0xa70], R28 ;  /* 0x000a701c01007387 */ /* 0x000fe80000100a00 */
[----:B------:R-:W-:Y:S04]  /*81950*/  STL.64 [R1+0xa78], R30 ;  /* 0x000a781e01007387 */ /* 0x000fe80000100a00 */
[----:B------:R-:W2:Y:S04]  /*81960*/  LDL.LU R45, [R1+0x1a4] ;  /* 0x0001a400012d7983 */ /* 0x000ea80000300800 */
[----:B------:R-:W2:Y:S04]  /*81970*/  LDL.LU R46, [R1+0x1a8] ;  /* 0x0001a800012e7983 */ /* 0x000ea80000300800 */
[----:B------:R-:W2:Y:S04]  /*81980*/  LDL.LU R47, [R1+0x1ac] ;  /* 0x0001ac00012f7983 */ /* 0x000ea80000300800 */
[----:B------:R-:W-:Y:S04]  /*81990*/  LDS R28, [R226+0x45180] ;  /* 0x04518000e21c7984 */ /* 0x000fe80000000800 */
[----:B------:R1:W-:Y:S04]  /*819a0*/  LDS R30, [R226+0x45980] ;  /* 0x04598000e21e7984 */ /* 0x0003e80000000800 */
[----:B------:R-:W-:Y:S04]  /*819b0*/  LDS R29, [R227+0x45180] ;  /* 0x04518000e31d7984 */ /* 0x000fe80000000800 */
[----:B-1----:R-:W3:Y:S04]  /*819c0*/  LDL.LU R226, [R1+0x3dd4] ;  /* 0x003dd40001e27983 */ /* 0x002ee80000300800 */
[----:B------:R1:W4:Y:S04]  /*819d0*/  LDS R31, [R227+0x45980] ;  /* 0x04598000e31f7984 */ /* 0x0003280000000800 */
[----:B-1----:R-:W3:Y:S04]  /*819e0*/  LDL.LU R227, [R1+0x3dd0] ;  /* 0x003dd00001e37983 */ /* 0x002ee80000300800 */
        /* <DEDUP_REMOVED lines=25> */
[----:B------:R1:W-:Y:S01]  /*81b80*/  STL.64 [R1+0xa08], R198 ;  /* 0x000a08c601007387 */ /* 0x0003e20000100a00 */
[C---:B------:R-:W-:Y:S03]  /*81b90*/  HMMA.1688.F32.TF32 R56, R236.reuse, R154, R56 ;  /* 0x0000009aec38723c */ /* 0x040fe60000081038 */
        /* <DEDUP_REMOVED lines=48> */
[C---:B--2---:R-:W-:Y:S08]  /*81ea0*/  HMMA.1688.F32.TF32 R44, R236.reuse, R142, R44 ;  /* 0x0000008eec2c723c */ /* 0x044ff0000008102c */
[C---:B------:R-:W-:Y:S08]  /*81eb0*/  HMMA.1688.F32.TF32 R232, R236.reuse, R138, R232 ;  /* 0x0000008aece8723c */ /* 0x040ff000000810e8 */
[C---:B------:R-:W-:Y:S07]  /*81ec0*/  HMMA.1688.F32.TF32 R40, R236.reuse, R134, R40 ;  /* 0x00000086ec28723c */ /* 0x040fee0000081028 */
[----:B------:R-:W-:Y:S04]  /*81ed0*/  STL.64 [R1+0x940], R44 ;  /* 0x0009402c01007387 */ /* 0x000fe80000100a00 */
[----:B------:R1:W-:Y:S04]  /*81ee0*/  STL.64 [R1+0x948], R46 ;  /* 0x0009482e01007387 */ /* 0x0003e80000100a00 */
[----:B------:R-:W-:Y:S04]  /*81ef0*/  STL.64 [R1+0x930], R232 ;  /* 0x000930e801007387 */ /* 0x000fe80000100a00 */
[----:B------:R-:W-:Y:S01]  /*81f00*/  STL.64 [R1+0x938], R234 ;  /* 0x000938ea01007387 */ /* 0x000fe20000100a00 */
[C---:B-1----:R-:W-:Y:S03]  /*81f10*/  HMMA.1688.F32.TF32 R44, R236.reuse, R130, R36 ;  /* 0x00000082ec2c723c */ /* 0x042fe60000081024 */
[----:B------:R-:W-:Y:S04]  /*81f20*/  STL.64 [R1+0x920], R40 ;  /* 0x0009202801007387 */ /* 0x000fe80000100a00 */
[----:B------:R1:W-:Y:S01]  /*81f30*/  STL.64 [R1+0x928], R42 ;  /* 0x0009282a01007387 */ /* 0x0003e20000100a00 */
[C---:B------:R-:W-:Y:S08]  /*81f40*/  HMMA.1688.F32.TF32 R36, R236.reuse, R126, R32 ;  /* 0x0000007eec24723c */ /* 0x040ff00000081020 */
[C---:B-1----:R-:W-:Y:S08]  /*81f50*/  HMMA.1688.F32.TF32 R40, R236.reuse, R122, R248 ;  /* 0x0000007aec28723c */ /* 0x042ff000000810f8 */
[C---:B------:R-:W-:Y:S01]  /*81f60*/  HMMA.1688.F32.TF32 R32, R236.reuse, R118, R240 ;  /* 0x00000076ec20723c */ /* 0x040fe200000810f0 */
[----:B------:R-:W-:Y:S04]  /*81f70*/  STL.64 [R1+0x910], R44 ;  /* 0x0009102c01007387 */ /* 0x000fe80000100a00 */
[----:B------:R-:W-:Y:S04]  /*81f80*/  STL.64 [R1+0x918], R46 ;  /* 0x0009182e01007387 */ /* 0x000fe80000100a00 */
[----:B------:R-:W-:Y:S04]  /*81f90*/  STL.64 [R1+0x900], R36 ;  /* 0x0009002401007387 */ /* 0x000fe80000100a00 */
[----:B------:R1:W-:Y:S04]  /*81fa0*/  STL.64 [R1+0x908], R38 ;  /* 0x0009082601007387 */ /* 0x0003e80000100a00 */
[----:B------:R-:W-:Y:S04]  /*81fb0*/  STL.64 [R1+0x8f0], R40 ;  /* 0x0008f02801007387 */ /* 0x000fe80000100a00 */
[----:B------:R-:W-:Y:S01]  /*81fc0*/  STL.64 [R1+0x8f8], R42 ;  /* 0x0008f82a01007387 */ /* 0x000fe20000100a00 */
[C---:B-1----:R-:W-:Y:S03]  /*81fd0*/  HMMA.1688.F32.TF32 R36, R236.reuse, R114, R244 ;  /* 0x00000072ec24723c */ /* 0x042fe600000810f4 */
[----:B------:R-:W-:Y:S04]  /*81fe0*/  STL.64 [R1+0x8e0], R32 ;  /* 0x0008e02001007387 */ /* 0x000fe80000100a00 */
[----:B------:R-:W-:Y:S11]  /*81ff0*/  STL.64 [R1+0x8e8], R34 ;  /* 0x0008e82201007387 */ /* 0x000ff60000100a00 */
[----:B------:R-:W-:Y:S05]  /*82000*/  @!UPT UIADD3 URZ, URZ, URZ, URZ ;  /* 0x0000003f3f3ff290 */ /* 0x000fea000fffe03f */
[----:B------:R-:W-:Y:S04]  /*82010*/  STL.64 [R1+0x8d0], R36 ;  /* 0x0008d02401007387 */ /* 0x000fe80000100a00 */
[----:B------:R3:W-:Y:S02]  /*82020*/  STL.64 [R1+0x8d8], R38 ;  /* 0x0008d82601007387 */ /* 0x0007e40000100a00 */
[C---:B---3--:R-:W-:Y:S08]  /*82030*/  HMMA.1688.F32.TF32 R36, R236.reuse, R102, R56 ;  /* 0x00000066ec24723c */ /* 0x048ff00000081038 */
[C---:B----4-:R-:W-:Y:S08]  /*82040*/  HMMA.1688.F32.TF32 R32, R236.reuse, R106, R52 ;  /* 0x0000006aec20723c */ /* 0x050ff00000081034 */
        /* <DEDUP_REMOVED lines=8> */
[----:B--2---:R-:W-:Y:S01]  /*820d0*/  HMMA.1688.F32.TF32 R32, R236, R94, R64 ;  /* 0x0000005eec20723c */ /* 0x004fe20000081040 */
        /* <DEDUP_REMOVED lines=47> */
[----:B------:R-:W-:-:S03]  /*823d0*/  MOV R244, R176 ;  /* 0x000000b000f47202 */ /* 0x000fc60000000f00 */
[----:B------:R-:W-:Y:S01]  /*823e0*/  LDS R36, [R188+0x46000] ;  /* 0x04600000bc247984 */ /* 0x000fe20000000800 */
[----:B------:R-:W-:-:S03]  /*823f0*/  IMAD.MOV.U32 R245, RZ, RZ, R177 ;  /* 0x000000fffff57224 */ /* 0x000fc600078e00b1 */
[----:B------:R1:W-:Y:S04]  /*82400*/  LDS R38, [R188+0x46800] ;  /* 0x04680000bc267984 */ /* 0x0003e80000000800 */
[----:B------:R-:W-:Y:S04]  /*82410*/  STL.64 [R1+0x7a0], R40 ;  /* 0x0007a02801007387 */ /* 0x000fe80000100a00 */
[----:B------:R-:W-:Y:S04]  /*82420*/  STL.64 [R1+0x7a8], R42 ;  /* 0x0007a82a01007387 */ /* 0x000fe80000100a00 */
[----:B------:R-:W-:Y:S04]  /*82430*/  STL.64 [R1+0x790], R32 ;  /* 0x0007902001007387 */ /* 0x000fe80000100a00 */
[----:B------:R-:W-:Y:S01]  /*82440*/  STL.64 [R1+0x798], R34 ;  /* 0x0007982201007387 */ /* 0x000fe20000100a00 */
[----:B------:R-:W-:-:S03]  /*82450*/  IMAD.MOV.U32 R246, RZ, RZ, R181 ;  /* 0x000000fffff67224 */ /* 0x000fc600078e00b5 */
[----:B-1----:R-:W2:Y:S04]  /*82460*/  LDL.LU R188, [R1+0x3ca8] ;  /* 0x003ca80001bc7983 */ /* 0x002ea80000300800 */
[----:B------:R-:W-:Y:S04]  /*82470*/  LDS R37, [R189+0x46000] ;  /* 0x04600000bd257984 */ /* 0x000fe80000000800 */
[----:B------:R1:W-:Y:S01]  /*82480*/  LDS R39, [R189+0x46800] ;  /* 0x04680000bd277984 */ /* 0x0003e20000000800 */
[----:B------:R-:W-:Y:S02]  /*82490*/  IMAD.MOV.U32 R247, RZ, RZ, R180 ;  /* 0x000000fffff77224 */ /* 0x000fe400078e00b4 */
[----:B------:R-:W-:Y:S01]  /*824a0*/  IMAD.MOV.U32 R240, RZ, RZ, R3 ;  /* 0x000000fffff07224 */ /* 0x000fe200078e0003 */
[----:B-1----:R-:W3:Y:S04]  /*824b0*/  LDL.LU R189, [R1+0x3ca4] ;  /* 0x003ca40001bd7983 */ /* 0x002ee80000300800 */
        /* <DEDUP_REMOVED lines=27> */
[----:B------:R-:W-:Y:S01]  /*82670*/  IMAD.MOV.U32 R41, RZ, RZ, R153 ;  /* 0x000000ffff297224 */ /* 0x000fe200078e0099 */
[----:B------:R-:W-:Y:S02]  /*82680*/  MOV R42, R156 ;  /* 0x0000009c002a7202 */ /* 0x000fe40000000f00 */
        /* <DEDUP_REMOVED lines=18> */
[----:B------:R-:W4:Y:S04]  /*827b0*/  LDL.LU R160, [R1+0x3c40] ;  /* 0x003c400001a07983 */ /* 0x000f280000300800 */
[----:B------:R-:W4:Y:S01]  /*827c0*/  LDL.LU R161, [R1+0x3c3c] ;  /* 0x003c3c0001a17983 */ /* 0x000f220000300800 */
[----:B------:R-:W-:-:S03]  /*827d0*/  IMAD.MOV.U32 R50, RZ, RZ, R185 ;  /* 0x000000ffff327224 */ /* 0x000fc600078e00b9 */
[----:B------:R-:W4:Y:S01]  /*827e0*/  LDL.LU R164, [R1+0x3c38] ;  /* 0x003c380001a47983 */ /* 0x000f220000300800 */
[----:B------:R-:W-:-:S03]  /*827f0*/  IMAD.MOV.U32 R51, RZ, RZ, R184 ;  /* 0x000000ffff337224 */ /* 0x000fc600078e00b8 */
[----:B------:R-:W4:Y:S01]  /*82800*/  LDL.LU R165, [R1+0x3c34] ;  /* 0x003c340001a57983 */ /* 0x000f220000300800 */
[----:B--2---:R-:W-:Y:S02]  /*82810*/  IMAD.MOV.U32 R49, RZ, RZ, R188 ;  /* 0x000000ffff317224 */ /* 0x004fe400078e00bc */
[----:B---3--:R-:W-:Y:S02]  /*82820*/  IMAD.MOV.U32 R48, RZ, RZ, R189 ;  /* 0x000000ffff307224 */ /* 0x008fe400078e00bd */
[----:B------:R-:W2:Y:S04]  /*82830*/  LDL.LU R189, [R1+0x3c30] ;  /* 0x003c300001bd7983 */ /* 0x000ea80000300800 */
[----:B------:R-:W3:Y:S04]  /*82840*/  LDL.LU R188, [R1+0x3c2c] ;  /* 0x003c2c0001bc7983 */ /* 0x000ee80000300800 */
[----:B------:R-:W3:Y:S01]  /*82850*/  LDL.LU R185, [R1+0x3c28] ;  /* 0x003c280001b97983 */ /* 0x000ee20000300800 */
[----:B----4-:R-:W-:-:S02]  /*82860*/  IMAD.MOV.U32 R54, RZ, RZ, R177 ;  /* 0x000000ffff367224 */ /* 0x010fc400078e00b1 */
[----:B------:R-:W-:Y:S01]  /*82870*/  IMAD.MOV.U32 R53, RZ, RZ, R181 ;  /* 0x000000ffff357224 */ /* 0x000fe200078e00b5 */
[----:B------:R-:W4:Y:S01]  /*82880*/  LDL.LU R184, [R1+0x3c24] ;  /* 0x003c240001b87983 */ /* 0x000f220000300800 */
[----:B------:R-:W-:-:S03]  /*82890*/  IMAD.MOV.U32 R52, RZ, RZ, R180 ;  /* 0x000000ffff347224 */ /* 0x000fc600078e00b4 */
[----:B------:R-:W4:Y:S01]  /*828a0*/  LDL.LU R180, [R1+0x3c20] ;  /* 0x003c200001b47983 */ /* 0x000f220000300800 */
[----:B------:R-:W-:-:S03]  /*828b0*/  IMAD.MOV.U32 R55, RZ, RZ, R176 ;  /* 0x000000ffff377224 */ /* 0x000fc600078e00b0 */
[----:B------:R-:W4:Y:S04]  /*828c0*/  LDL.LU R181, [R1+0x3c1c] ;  /* 0x003c1c0001b57983 */ /* 0x000f280000300800 */
[----:B------:R-:W4:Y:S01]  /*828d0*/  LDL.LU R177, [R1+0x3c18] ;  /* 0x003c180001b17983 */ /* 0x000f220000300800 */
[----:B------:R-:W-:Y:S02]  /*828e0*/  IMAD.MOV.U32 R62, RZ, RZ, R252 ;  /* 0x000000ffff3e7224 */ /* 0x000fe400078e00fc */
[----:B------:R-:W-:Y:S01]  /*828f0*/  IMAD.MOV.U32 R61, RZ, RZ, R193 ;  /* 0x000000ffff3d7224 */ /* 0x000fe200078e00c1 */
[----:B------:R-:W4:Y:S01]  /*82900*/  LDL.LU R176, [R1+0x3c14] ;  /* 0x003c140001b07983 */ /* 0x000f220000300800 */
[----:B------:R-:W-:-:S03]  /*82910*/  MOV R60, R192 ;  /* 0x000000c0003c7202 */ /* 0x000fc60000000f00 */
[----:B------:R-:W4:Y:S01]  /*82920*/  LDL.LU R192, [R1+0x3c10] ;  /* 0x003c100001c07983 */ /* 0x000f220000300800 */
[----:B------:R-:W-:-:S03]  /*82930*/  IMAD.MOV.U32 R63, RZ, RZ, R3 ;  /* 0x000000ffff3f7224 */ /* 0x000fc600078e0003 */
[----:B------:R-:W4:Y:S04]  /*82940*/  LDL.LU R193, [R1+0x3c0c] ;  /* 0x003c0c0001c17983 */ /* 0x000f280000300800 */
[----:B------:R-:W4:Y:S04]  /*82950*/  LDL.LU R252, [R1+0x3c08] ;  /* 0x003c080001fc7983 */ /* 0x000f280000300800 */
[----:B------:R-:W4:Y:S01]  /*82960*/  LDL.LU R3, [R1+0x3c04] ;  /* 0x003c040001037983 */ /* 0x000f220000300800 */
[----:B------:R-:W-:Y:S02]  /*82970*/  IMAD.MOV.U32 R75, RZ, RZ, R173 ;  /* 0x000000ffff4b7224 */ /* 0x000fe400078e00ad */
[----:B------:R-:W-:-:S02]  /*82980*/  IMAD.MOV.U32 R74, RZ, RZ, R172 ;  /* 0x000000ffff4a7224 */ /* 0x000fc400078e00ac */
[----:B------:R-:W-:Y:S02]  /*82990*/  IMAD.MOV.U32 R73, RZ, RZ, R169 ;  /* 0x000000ffff497224 */ /* 0x000fe400078e00a9 */
[----:B------:R-:W-:Y:S02]  /*829a0*/  IMAD.MOV.U32 R72, RZ, RZ, R168 ;  /* 0x000000ffff487224 */ /* 0x000fe400078e00a8 */
[----:B------:R-:W4:Y:S04]  /*829b0*/  LDL.LU R168, [R1+0x3c00] ;  /* 0x003c000001a87983 */ /* 0x000f280000300800 */
[----:B------:R-:W4:Y:S04]  /*829c0*/  LDL.LU R169, [R1+0x3bfc] ;  /* 0x003bfc0001a97983 */ /* 0x000f280000300800 */
[----:B------:R-:W4:Y:S04]  /*829d0*/  LDL.LU R172, [R1+0x3bf8] ;  /* 0x003bf80001ac7983 */ /* 0x000f280000300800 */
[----:B------:R-:W4:Y:S01]  /*829e0*/  LDL.LU R173, [R1+0x3bf4] ;  /* 0x003bf40001ad7983 */ /* 0x000f220000300800 */
[----:B--2---:R-:W-:-:S02]  /*829f0*/  IMAD.MOV.U32 R83, RZ, RZ, R189 ;  /* 0x000000ffff537224 */ /* 0x004fc400078e00bd */
[----:B---3--:R-:W-:Y:S01]  /*82a00*/  IMAD.MOV.U32 R82, RZ, RZ, R188 ;  /* 0x000000ffff527224 */ /* 0x008fe200078e00bc */
[----:B------:R-:W-:Y:S01]  /*82a10*/  MOV R81, R185 ;  /* 0x000000b900517202 */ /* 0x000fe20000000f00 */
[----:B----4-:R-:W-:Y:S02]  /*82a20*/  IMAD.MOV.U32 R80, RZ, RZ, R184 ;  /* 0x000000ffff507224 */ /* 0x010fe400078e00b8 */
        /* <DEDUP_REMOVED lines=12> */
[----:B------:R-:W-:-:S03]  /*82af0*/  IMAD.MOV.U32 R88, RZ, RZ, R3 ;  /* 0x000000ffff587224 */ /* 0x000fc600078e0003 */
[----:B------:R-:W4:Y:S01]  /*82b00*/  LDL.LU R3, [R1+0x3bd0] ;  /* 0x003bd00001037983 */ /* 0x000f220000300800 */
[----:B------:R-:W-:Y:S02]  /*82b10*/  IMAD.MOV.U32 R236, RZ, RZ, R13 ;  /* 0x000000ffffec7224 */ /* 0x000fe400078e000d */
[----:B------:R-:W-:Y:S02]  /*82b20*/  IMAD.MOV.U32 R237, RZ, RZ, R12 ;  /* 0x000000ffffed7224 */ /* 0x000fe400078e000c */
[----:B------:R-:W-:Y:S02]  /*82b30*/  IMAD.MOV.U32 R238, RZ, RZ, R9 ;  /* 0x000000ffffee7224 */ /* 0x000fe400078e0009 */
[----:B------:R-:W-:Y:S01]  /*82b40*/  IMAD.MOV.U32 R239, RZ, RZ, R8 ;  /* 0x000000ffffef7224 */ /* 0x000fe200078e0008 */
[----:B------:R-:W-:Y:S01]  /*82b50*/  MOV R65, R4 ;  /* 0x0000000400417202 */ /* 0x000fe20000000f00 */
[----:B------:R-:W-:Y:S01]  /*82b60*/  IMAD.MOV.U32 R64, RZ, RZ, R5 ;  /* 0x000000ffff407224 */ /* 0x000fe200078e0005 */
[----:B------:R-:W-:Y:S01]  /*82b70*/  MOV R90, R193 ;  /* 0x000000c1005a7202 */ /* 0x000fe20000000f00 */
[----:B------:R-:W-:-:S02]  /*82b80*/  IMAD.MOV.U32 R91, RZ, RZ, R192 ;  /* 0x000000ffff5b7224 */ /* 0x000fc400078e00c0 */
[----:B------:R-:W-:Y:S02]  /*82b90*/  IMAD.MOV.U32 R89, RZ, RZ, R252 ;  /* 0x000000ffff597224 */ /* 0x000fe400078e00fc */
[----:B------:R-:W-:Y:S02]  /*82ba0*/  IMAD.MOV.U32 R78, RZ, RZ, R161 ;  /* 0x000000ffff4e7224 */ /* 0x000fe400078e00a1 */
[----:B------:R-:W-:Y:S01]  /*82bb0*/  IMAD.MOV.U32 R79, RZ, RZ, R160 ;  /* 0x000000ffff4f7224 */ /* 0x000fe200078e00a0 */
[----:B------:R-:W-:Y:S01]  /*82bc0*/  MOV R68, R157 ;  /* 0x0000009d00447202 */ /* 0x000fe20000000f00 */
[----:B------:R-:W-:Y:S02]  /*82bd0*/  IMAD.MOV.U32 R69, RZ, RZ, R156 ;  /* 0x000000ffff457224 */ /* 0x000fe400078e009c */
[----:B------:R-:W-:Y:S02]  /*82be0*/  IMAD.MOV.U32 R70, RZ, RZ, R153 ;  /* 0x000000ffff467224 */ /* 0x000fe400078e0099 */
[----:B------:R-:W-:Y:S01]  /*82bf0*/  IMAD.MOV.U32 R71, RZ, RZ, R152 ;  /* 0x000000ffff477224 */ /* 0x000fe200078e0098 */
[----:B------:R-:W-:Y:S01]  /*82c00*/  HMMA.1688.F32.TF32 R88, R28, R146, R88 ;  /* 0x000000921c58723c */ /* 0x000fe20000081058 */
[----:B------:R-:W-:-:S02]  /*82c10*/  IMAD.MOV.U32 R76, RZ, RZ, R165 ;  /* 0x000000ffff4c7224 */ /* 0x000fc400078e00a5 */
[----:B------:R-:W-:-:S05]  /*82c20*/  IMAD.MOV.U32 R77, RZ, RZ, R164 ;  /* 0x000000ffff4d7224 */ /* 0x000fca00078e00a4 */
[C---:B------:R-:W-:Y:S01]  /*82c30*/  HMMA.1688.F32.TF32 R84, R28.reuse, R142, R84 ;  /* 0x0000008e1c54723c */ /* 0x040fe20000081054 */
[----:B------:R-:W-:Y:S02]  /*82c40*/  IMAD.MOV.U32 R199, RZ, RZ, R168 ;  /* 0x000000ffffc77224 */ /* 0x000fe400078e00a8 */
[----:B------:R-:W-:Y:S02]  /*82c50*/  IMAD.MOV.U32 R198, RZ, RZ, R169 ;  /* 0x000000ffffc67224 */ /* 0x000fe400078e00a9 */
[----:B------:R-:W-:Y:S02]  /*82c60*/  IMAD.MOV.U32 R197, RZ, RZ, R172 ;  /* 0x000000ffffc57224 */ /* 0x000fe400078e00ac */
[----:B------:R-:W-:Y:S01]  /*82c70*/  IMAD.MOV.U32 R196, RZ, RZ, R173 ;  /* 0x000000ffffc47224 */ /* 0x000fe200078e00ad */
[C---:B------:R-:W-:Y:S08]  /*82c80*/  HMMA.1688.F32.TF32 R80, R28.reuse, R138, R80 ;  /* 0x0000008a1c50723c */ /* 0x040ff00000081050 */
[C---:B------:R-:W-:Y:S08]  /*82c90*/  HMMA.1688.F32.TF32 R76, R28.reuse, R134, R76 ;  /* 0x000000861c4c723c */ /* 0x040ff0000008104c */
[----:B------:R-:W-:Y:S01]  /*82ca0*/  HMMA.1688.F32.TF32 R72, R28, R130, R72 ;  /* 0x000000821c48723c */ /* 0x000fe20000081048 */
[----:B------:R-:W-:-:S02]  /*82cb0*/  IMAD.MOV.U32 R66, RZ, RZ, R2 ;  /* 0x000000ffff427224 */ /* 0x000fc400078e0002 */
[----:B------:R-:W-:Y:S11]  /*82cc0*/  IMAD.MOV.U32 R67, RZ, RZ, R0 ;  /* 0x000000ffff437224 */ /* 0x000ff600078e0000 */
[----:B------:R-:W-:Y:S10]  /*82cd0*/  @!UPT UIADD3 URZ, URZ, URZ, URZ ;  /* 0x0000003f3f3ff290 */ /* 0x000ff4000fffe03f */
[----:B------:R-:W-:Y:S02]  /*82ce0*/  IMAD.MOV.U32 R2, RZ, RZ, R74 ;  /* 0x000000ffff027224 */ /* 0x000fe400078e004a */
[----:B------:R-:W-:Y:S02]  /*82cf0*/  IMAD.MOV.U32 R0, RZ, RZ, R75 ;  /* 0x000000ffff007224 */ /* 0x000fe400078e004b */
[----:B--2---:R-:W-:Y:S02]  /*82d00*/  IMAD.MOV.U32 R195, RZ, RZ, R184 ;  /* 0x000000ffffc37224 */ /* 0x004fe400078e00b8 */
[----:B---3--:R-:W-:Y:S02]  /*82d10*/  IMAD.MOV.U32 R194, RZ, RZ, R185 ;  /* 0x000000ffffc27224 */ /* 0x008fe400078e00b9 */
[----:B----4-:R-:W-:Y:S02]  /*82d20*/  IMAD.MOV.U32 R193, RZ, RZ, R188 ;  /* 0x000000ffffc17224 */ /* 0x010fe400078e00bc */
[----:B------:R-:W-:Y:S01]  /*82d30*/  IMAD.MOV.U32 R192, RZ, RZ, R189 ;  /* 0x000000ffffc07224 */ /* 0x000fe200078e00bd */
[----:B------:R-:W1:Y:S04]  /*82d40*/  LDSM.16.M88.4 R12, [R3+0x80] ;  /* 0x00008000030c783b */ /* 0x000e680000000200 */
[----:B------:R-:W2:Y:S04]  /*82d50*/  LDSM.16.M88.4 R8, [R3+0x1080] ;  /* 0x001080000308783b */ /* 0x000ea80000000200 */
[----:B------:R-:W3:Y:S04]  /*82d60*/  LDSM.16.M88.4 R4, [R3+0x2080] ;  /* 0x002080000304783b */ /* 0x000ee80000000200 */
[----:B------:R-:W4:Y:S01]  /*82d70*/  LDSM.16.M88.4 R56, [R3+0x3080] ;  /* 0x003080000338783b */ /* 0x000f220000000200 */
[----:B------:R-:W-:Y:S01]  /*82d80*/  IMAD.MOV.U32 R200, RZ, RZ, R181 ;  /* 0x000000ffffc87224 */ /* 0x000fe200078e00b5 */
[----:B------:R-:W-:Y:S01]  /*82d90*/  MOV R203, R176 ;  /* 0x000000b000cb7202 */ /* 0x000fe20000000f00 */
[----:B------:R-:W-:Y:S01]  /*82da0*/  IMAD.MOV.U32 R201, RZ, RZ, R180 ;  /* 0x000000ffffc97224 */ /* 0x000fe200078e00b4 */
[----:B------:R-:W-:Y:S01]  /*82db0*/  LDSM.16.M88.4 R188, [R3+0xd080] ;  /* 0x00d0800003bc783b */ /* 0x000fe20000000200 */
[----:B------:R-:W-:-:S03]  /*82dc0*/  IMAD.MOV.U32 R202, RZ, RZ, R177 ;  /* 0x000000ffffca7224 */ /* 0x000fc600078e00b1 */
[----:B------:R-:W-:Y:S04]  /*82dd0*/  LDSM.16.M88.4 R184, [R3+0xe080] ;  /* 0x00e0800003b8783b */ /* 0x000fe80000000200 */
[C---:B------:R-:W-:Y:S01]  /*82de0*/  HMMA.1688.F32.TF32 R160, R28.reuse, R158, R200 ;  /* 0x0000009e1ca0723c */ /* 0x040fe200000810c8 */
[----:B------:R-:W-:Y:S04]  /*82df0*/  LDSM.16.M88.4 R180, [R3+0xf080] ;  /* 0x00f0800003b4783b */ /* 0x000fe80000000200 */
[----:B------:R-:W-:Y:S03]  /*82e00*/  LDSM.16.M88.4 R176, [R3+0x10080] ;  /* 0x0100800003b0783b */ /* 0x000fe60000000200 */
[C---:B------:R-:W-:Y:S01]  /*82e10*/  HMMA.1688.F32.TF32 R156, R28.reuse, R154, R192 ;  /* 0x0000009a1c9c723c */ /* 0x040fe200000810c0 */
[----:B------:R-:W-:Y:S04]  /*82e20*/  LDSM.16.M88.4 R192, [R3+0xc080] ;  /* 0x00c0800003c0783b */ /* 0x000fe80000000200 */
[----:B------:R-:W-:Y:S03]  /*82e30*/  LDSM.16.M88.4 R172, [R3+0x11080] ;  /* 0x0110800003ac783b */ /* 0x000fe60000000200 */
[----:B------:R-:W-:Y:S01]  /*82e40*/  HMMA.1688.F32.TF32 R152, R28, R150, R196 ;  /* 0x000000961c98723c */ /* 0x000fe200000810c4 */
[----:B-1----:R-:W-:Y:S04]  /*82e50*/  STL [R1+0x3b64], R14 ;  /* 0x003b640e01007387 */ /* 0x002fe80000100800 */
[----:B------:R-:W-:Y:S04]  /*82e60*/  STL [R1+0x3b60], R15 ;  /* 0x003b600f01007387 */ /* 0x000fe80000100800 */
[----:B--2---:R-:W-:Y:S04]  /*82e70*/  STL [R1+0x3a00], R10 ;  /* 0x003a000a01007387 */ /* 0x004fe80000100800 */
[----:B------:R-:W-:Y:S04]  /*82e80*/  STL [R1+0x39fc], R11 ;  /* 0x0039fc0b01007387 */ /* 0x000fe80000100800 */
[----:B---3--:R-:W-:Y:S04]  /*82e90*/  STL [R1+0x39f8], R6 ;  /* 0x0039f80601007387 */ /* 0x008fe80000100800 */
[----:B------:R-:W-:Y:S04]  /*82ea0*/  STL [R1+0x39f4], R7 ;  /* 0x0039f40701007387 */ /* 0x000fe80000100800 */
[----:B----4-:R-:W-:Y:S04]  /*82eb0*/  STL [R1+0x3a04], R58 ;  /* 0x003a043a01007387 */ /* 0x010fe80000100800 */
[----:B------:R-:W-:Y:S04]  /*82ec0*/  STL [R1+0x39f0], R59 ;  /* 0x0039f03b01007387 */ /* 0x000fe80000100800 */
        /* <DEDUP_REMOVED lines=14> */
[----:B------:R1:W-:Y:S01]  /*82fb0*/  STL.64 [R1+0x6f0], R72 ;  /* 0x0006f04801007387 */ /* 0x0003e20000100a00 */
[----:B------:R-:W-:Y:S03]  /*82fc0*/  HMMA.1688.F32.TF32 R32, R36, R12, R32 ;  /* 0x0000000c2420723c */ /* 0x000fe60000081020 */
[----:B------:R-:W-:Y:S04]  /*82fd0*/  LDSM.16.M88.4 R196, [R3+0xb080] ;  /* 0x00b0800003c4783b */ /* 0x000fe80000000200 */
[----:B------:R-:W-:Y:S01]  /*82fe0*/  LDSM.16.M88.4 R168, [R3+0x12080] ;  /* 0x0120800003a8783b */ /* 0x000fe20000000200 */
[C---:B-1----:R-:W-:Y:S03]  /*82ff0*/  HMMA.1688.F32.TF32 R72, R28.reuse, R126, R68 ;  /* 0x0000007e1c48723c */ /* 0x042fe60000081044 */
[----:B------:R-:W-:Y:S04]  /*83000*/  LDSM.16.M88.4 R164, [R3+0x13080] ;  /* 0x0130800003a4783b */ /* 0x000fe80000000200 */
[----:B------:R-:W-:Y:S01]  /*83010*/  LDSM.16.M88.4 R160, [R3+0x14080] ;  /* 0x0140800003a0783b */ /* 0x000fe20000000200 */
[----:B------:R-:W-:Y:S03]  /*83020*/  HMMA.1688.F32.TF32 R68, R28, R122, R236 ;  /* 0x0000007a1c44723c */ /* 0x000fe600000810ec */
[----:B------:R1:W-:Y:S04]  /*83030*/  STL [R1+0x3b6c], R0 ;  /* 0x003b6c0001007387 */ /* 0x0003e80000100800 */
[----:B------:R-:W-:Y:S04]  /*83040*/  LDSM.16.M88.4 R156, [R3+0x15080] ;  /* 0x01508000039c783b */ /* 0x000fe80000000200 */
[----:B------:R-:W-:Y:S04]  /*83050*/  LDSM.16.M88.4 R152, [R3+0x16080] ;  /* 0x016080000398783b */ /* 0x000fe80000000200 */
[----:B-1----:R-:W2:Y:S04]  /*83060*/  LDL R0, [R1+0x167c] ;  /* 0x00167c0001007983 */ /* 0x002ea80000100800 */
[----:B------:R-:W-:Y:S04]  /*83070*/  STL [R1+0x3b68], R2 ;  /* 0x003b680201007387 */ /* 0x000fe80000100800 */
[----:B------:R-:W-:Y:S04]  /*83080*/  LDSM.16.M88.4 R200, [R3+0x1f080] ;  /* 0x01f0800003c8783b */ /* 0x000fe80000000200 */
[----:B------:R-:W-:Y:S01]  /*83090*/  STL.64 [R1+0x340], R68 ;  /* 0x0003404401007387 */ /* 0x000fe20000100a00 */
[----:B------:R-:W-:-:S03]  /*830a0*/  IMAD.MOV.U32 R252, RZ, RZ, R71 ;  /* 0x000000fffffc7224 */ /* 0x000fc600078e0047 */
[----:B------:R-:W-:Y:S04]  /*830b0*/  STL.64 [R1+0x360], R72 ;  /* 0x0003604801007387 */ /* 0x000fe80000100a00 */
[----:B------:R-:W-:Y:S04]  /*830c0*/  STL.64 [R1+0x368], R74 ;  /* 0x0003684a01007387 */ /* 0x000fe80000100a00 */
[----:B------:R1:W-:Y:S04]  /*830d0*/  STL [R1+0x348], R70 ;  /* 0x0003484601007387 */ /* 0x0003e80000100800 */
[----:B------:R-:W-:Y:S01]  /*830e0*/  LDSM.16.M88.4 R72, [R3+0x7080] ;  /* 0x007080000348783b */ /* 0x000fe20000000200 */
[C---:B-1----:R-:W-:Y:S08]  /*830f0*/  HMMA.1688.F32.TF32 R68, R28.reuse, R118, R64 ;  /* 0x000000761c44723c */ /* 0x042ff00000081040 */
[C---:B------:R-:W-:Y:S08]  /*83100*/  HMMA.1688.F32.TF32 R64, R28.reuse, R114, R60 ;  /* 0x000000721c40723c */ /* 0x040ff0000008103c */
[C---:B------:R-:W-:Y:S08]  /*83110*/  HMMA.1688.F32.TF32 R60, R28.reuse, R110, R52 ;  /* 0x0000006e1c3c723c */ /* 0x040ff00000081034 */
[C---:B------:R-:W-:Y:S08]  /*83120*/  HMMA.1688.F32.TF32 R52, R28.reuse, R106, R48 ;  /* 0x0000006a1c34723c */ /* 0x040ff00000081030 */
[C---:B------:R-:W-:Y:S08]  /*83130*/  HMMA.1688.F32.TF32 R48, R28.reuse, R102, R44 ;  /* 0x000000661c30723c */ /* 0x040ff0000008102c */
[C---:B------:R-:W-:Y:S01]  /*83140*/  HMMA.1688.F32.TF32 R44, R28.reuse, R98, R232 ;  /* 0x000000621c2c723c */ /* 0x040fe200000810e8 */
[----:B------:R1:W-:Y:S07]  /*83150*/  STL [R1+0x3b70], R252 ;  /* 0x003b70fc01007387 */ /* 0x0003ee0000100800 */
[----:B------:R-:W-:Y:S01]  /*83160*/  HMMA.1688.F32.TF32 R28, R28, R94, R40 ;  /* 0x0000005e1c1c723c */ /* 0x000fe20000081028 */
[----:B-1----:R-:W3:Y:S04]  /*83170*/  LDL R252, [R1+0x1678] ;  /* 0x0016780001fc7983 */ /* 0x002ee80000100800 */
        /* <DEDUP_REMOVED lines=9> */
[----:B------:R-:W1:Y:S04]  /*83210*/  LDSM.16.M88.4 R52, [R3+0x4080] ;  /* 0x004080000334783b */ /* 0x000e680000000200 */
[----:B------:R-:W-:Y:S04]  /*83220*/  STL.64 [R1+0x2b8], R50 ;  /* 0x0002b83201007387 */ /* 0x000fe80000100a00 */
[----:B------:R-:W-:Y:S04]  /*83230*/  STL.64 [R1+0x290], R44 ;  /* 0x0002902c01007387 */ /* 0x000fe80000100a00 */
[----:B------:R-:W4:Y:S04]  /*83240*/  LDSM.16.M88.4 R48, [R3+0x5080] ;  /* 0x005080000330783b */ /* 0x000f280000000200 */
[----:B------:R-:W-:Y:S04]  /*83250*/  STL.64 [R1+0x298], R46 ;  /* 0x0002982e01007387 */ /* 0x000fe80000100a00 */
[----:B------:R-:W1:Y:S01]  /*83260*/  LDSM.16.M88.4 R44, [R3+0x6080] ;  /* 0x00608000032c783b */ /* 0x000e620000000200 */
[----:B------:R-:W-:Y:S03]  /*83270*/  HMMA.1688.F32.TF32 R40, R36, R8, R248 ;  /* 0x000000082428723c */ /* 0x000fe600000810f8 */
[----:B------:R-:W1:Y:S01]  /*83280*/  LDSM.16.M88.4 R68, [R3+0x8080] ;  /* 0x008080000344783b */ /* 0x000e620000000200 */
[----:B------:R-:W-:-:S03]  /*83290*/  IMAD.MOV.U32 R14, RZ, RZ, R34 ;  /* 0x000000ffff0e7224 */ /* 0x000fc600078e0022 */
[----:B------:R-:W-:Y:S01]  /*832a0*/  STL.64 [R1+0x230], R28 ;  /* 0x0002301c01007387 */ /* 0x000fe20000100a00 */
[----:B------:R-:W-:-:S03]  /*832b0*/  IMAD.MOV.U32 R15, RZ, RZ, R35 ;  /* 0x000000ffff0f7224 */ /* 0x000fc600078e0023 */
[----:B------:R-:W1:Y:S04]  /*832c0*/  LDSM.16.M88.4 R64, [R3+0x9080] ;  /* 0x009080000340783b */ /* 0x000e680000000200 */
[----:B------:R4:W-:Y:S04]  /*832d0*/  STL.64 [R1+0x238], R30 ;  /* 0x0002381e01007387 */ /* 0x0009e80000100a00 */
[----:B------:R4:W-:Y:S04]  /*832e0*/  STL.64 [R1+0x220], R32 ;  /* 0x0002202001007387 */ /* 0x0009e80000100a00 */
[----:B------:R-:W1:Y:S01]  /*832f0*/  LDSM.16.M88.4 R60, [R3+0xa080] ;  /* 0x00a08000033c783b */ /* 0x000e620000000200 */
[C---:B----4-:R-:W-:Y:S08]  /*83300*/  HMMA.1688.F32.TF32 R28, R36.reuse, R56, R244 ;  /* 0x00000038241c723c */ /* 0x050ff000000810f4 */
[----:B------:R-:W-:Y:S01]  /*83310*/  HMMA.1688.F32.TF32 R32, R36, R4, R240 ;  /* 0x000000042420723c */ /* 0x000fe200000810f0 */
[----:B------:R-:W-:Y:S04]  /*83320*/  STL.64 [R1+0x270], R40 ;  /* 0x0002702801007387 */ /* 0x000fe80000100a00 */
[----:B------:R-:W-:Y:S02]  /*83330*/  STL.64 [R1+0x278], R42 ;  /* 0x0002782a01007387 */ /* 0x000fe40000100a00 */
[----:B------:R-:W-:Y:S01]  /*83340*/  IMAD.MOV.U32 R240, RZ, RZ, R149 ;  /* 0x000000fffff07224 */ /* 0x000fe200078e0095 */
[----:B------:R-:W-:Y:S01]  /*83350*/  MOV R241, R148 ;  /* 0x0000009400f17202 */ /* 0x000fe20000000f00 */
[----:B------:R-:W-:Y:S01]  /*83360*/  IMAD.MOV.U32 R242, RZ, RZ, R145 ;  /* 0x000000fffff27224 */ /* 0x000fe200078e0091 */
[----:B------:R-:W4:Y:S01]  /*83370*/  LDSM.16.M88.4 R148, [R3+0x17080] ;  /* 0x017080000394783b */ /* 0x000f220000000200 */
[----:B------:R-:W-:-:S02]  /*83380*/  IMAD.MOV.U32 R243, RZ, RZ, R144 ;  /* 0x000000fffff37224 */ /* 0x000fc400078e0090 */
[----:B------:R-:W-:Y:S01]  /*83390*/  IMAD.MOV.U32 R248, RZ, RZ, R141 ;  /* 0x000000fffff87224 */ /* 0x000fe200078e008d */
[----:B------:R-:W2:Y:S01]  /*833a0*/  LDSM.16.M88.4 R144, [R3+0x18080] ;  /* 0x018080000390783b */ /* 0x000ea20000000200 */
[----:B------:R-:W-:Y:S02]  /*833b0*/  IMAD.MOV.U32 R249, RZ, RZ, R140 ;  /* 0x000000fffff97224 */ /* 0x000fe400078e008c */
[----:B------:R-:W-:Y:S01]  /*833c0*/  IMAD.MOV.U32 R250, RZ, RZ, R137 ;  /* 0x000000fffffa7224 */ /* 0x000fe200078e0089 */
[----:B------:R-:W2:Y:S05]  /*833d0*/  LDSM.16.M88.4 R140, [R3+0x19080] ;  /* 0x01908000038c783b */ /* 0x000eaa0000000200 */
[----:B------:R1:W-:Y:S04]  /*833e0*/  STL.64 [R1+0x260], R32 ;  /* 0x0002602001007387 */ /* 0x0003e80000100a00 */
[----:B------:R1:W-:Y:S04]  /*833f0*/  STL.64 [R1+0x268], R34 ;  /* 0x0002682201007387 */ /* 0x0003e80000100a00 */
[----:B------:R-:W-:Y:S04]  /*83400*/  STL.64 [R1+0x250], R28 ;  /* 0x0002501c01007387 */ /* 0x000fe80000100a00 */
[----:B------:R-:W-:Y:S01]  /*83410*/  STL.64 [R1+0x258], R30 ;  /* 0x0002581e01007387 */ /* 0x000fe20000100a00 */
[----:B------:R-:W-:-:S03]  /*83420*/  IMAD.MOV.U32 R251, RZ, RZ, R136 ;  /* 0x000000fffffb7224 */ /* 0x000fc600078e0088 */
[----:B-1----:R-:W-:Y:S04]  /*83430*/  STL [R1+0x3a0c], R54 ;  /* 0x003a0c3601007387 */ /* 0x002fe80000100800 */
[----:B------:R-:W-:Y:S01]  /*83440*/  STL [R1+0x3a08], R55 ;  /* 0x003a083701007387 */ /* 0x000fe20000100800 */
[----:B------:R-:W-:-:S03]  /*83450*/  IMAD.MOV.U32 R244, RZ, RZ, R133 ;  /* 0x000000fffff47224 */ /* 0x000fc600078e0085 */
[----:B------:R-:W-:Y:S01]  /*83460*/  STL [R1+0x3a14], R50 ;  /* 0x003a143201007387 */ /* 0x000fe20000100800 */
[----:B------:R-:W-:-:S03]  /*83470*/  IMAD.MOV.U32 R245, RZ, RZ, R132 ;  /* 0x000000fffff57224 */ /* 0x000fc600078e0084 */
[----:B------:R-:W-:Y:S01]  /*83480*/  STL [R1+0x3a10], R51 ;  /* 0x003a103301007387 */ /* 0x000fe20000100800 */
[----:B------:R-:W-:-:S03]  /*83490*/  MOV R246, R25 ;  /* 0x0000001900f67202 */ /* 0x000fc60000000f00 */
[----:B------:R-:W-:Y:S01]  /*834a0*/  STL [R1+0x3a1c], R46 ;  /* 0x003a1c2e01007387 */ /* 0x000fe20000100800 */
[----:B------:R-:W-:-:S03]  /*834b0*/  IMAD.MOV.U32 R247, RZ, RZ, R24 ;  /* 0x000000fffff77224 */ /* 0x000fc600078e0018 */
[----:B------:R-:W1:Y:S04]  /*834c0*/  LDSM.16.M88.4 R136, [R3+0x1a080] ;  /* 0x01a080000388783b */ /* 0x000e680000000200 */
[----:B------:R-:W-:Y:S01]  /*834d0*/  STL [R1+0x3a18], R47 ;  /* 0x003a182f01007387 */ /* 0x000fe20000100800 */
[----:B------:R-:W-:-:S03]  /*834e0*/  IMAD.MOV.U32 R32, RZ, RZ, R21 ;  /* 0x000000ffff207224 */ /* 0x000fc600078e0015 */
        /* <DEDUP_REMOVED lines=8> */
[----:B------:R-:W-:Y:S04]  /*83570*/  STL [R1+0x3a28], R71 ;  /* 0x003a284701007387 */ /* 0x000fe80000100800 */
[----:B------:R-:W-:Y:S04]  /*83580*/  STL [R1+0x3a34], R66 ;  /* 0x003a344201007387 */ /* 0x000fe80000100800 */
[----:B------:R-:W1:Y:S04]  /*83590*/  LDSM.16.M88.4 R20, [R3+0x1d080] ;  /* 0x01d080000314783b */ /* 0x000e680000000200 */
[----:B------:R-:W-:Y:S04]  /*835a0*/  STL [R1+0x3a30], R67 ;  /* 0x003a304301007387 */ /* 0x000fe80000100800 */
[----:B------:R-:W-:Y:S04]  /*835b0*/  STL [R1+0x3a3c], R62 ;  /* 0x003a3c3e01007387 */ /* 0x000fe80000100800 */
[----:B------:R-:W1:Y:S04]  /*835c0*/  LDSM.16.M88.4 R16, [R3+0x1e080] ;  /* 0x01e080000310783b */ /* 0x000e680000000200 */
[----:B------:R-:W-:Y:S04]  /*835d0*/  STL [R1+0x3a38], R63 ;  /* 0x003a383f01007387 */ /* 0x000fe80000100800 */
[----:B------:R-:W-:Y:S04]  /*835e0*/  STL [R1+0x3a44], R198 ;  /* 0x003a44c601007387 */ /* 0x000fe80000100800 */
[----:B------:R1:W-:Y:S04]  /*835f0*/  STL [R1+0x3a40], R199 ;  /* 0x003a40c701007387 */ /* 0x0003e80000100800 */
        /* <DEDUP_REMOVED lines=11> */
[----:B------:R-:W-:Y:S04]  /*836b0*/  STL [R1+0x3a70], R175 ;  /* 0x003a70af01007387 */ /* 0x000fe80000100800 */
[----:B------:R1:W-:Y:S04]  /*836c0*/  STL [R1+0x3a7c], R170 ;  /* 0x003a7caa01007387 */ /* 0x0003e80000100800 */
[----:B------:R1:W-:Y:S01]  /*836d0*/  STL [R1+0x3a78], R171 ;  /* 0x003a78ab01007387 */ /* 0x0003e20000100800 */
[C---:B------:R-:W-:Y:S03]  /*836e0*/  HMMA.1688.F32.TF32 R32, R36.reuse, R52, R32 ;  /* 0x000000342420723c */ /* 0x040fe60000081020 */
[----:B------:R-:W-:Y:S04]  /*836f0*/  STL [R1+0x3a84], R166 ;  /* 0x003a84a601007387 */ /* 0x000fe80000100800 */
[----:B------:R1:W-:Y:S04]  /*83700*/  STL [R1+0x3a80], R167 ;  /* 0x003a80a701007387 */ /* 0x0003e80000100800 */
[----:B------:R-:W-:Y:S04]  /*83710*/  STL [R1+0x3a8c], R162 ;  /* 0x003a8ca201007387 */ /* 0x000fe80000100800 */
[----:B------:R1:W-:Y:S04]  /*83720*/  STL [R1+0x3a88], R163 ;  /* 0x003a88a301007387 */ /* 0x0003e80000100800 */
[----:B------:R-:W-:Y:S04]  /*83730*/  STL [R1+0x3a94], R158 ;  /* 0x003a949e01007387 */ /* 0x000fe80000100800 */
[----:B------:R-:W-:Y:S04]  /*83740*/  STL [R1+0x3a90], R159 ;  /* 0x003a909f01007387 */ /* 0x000fe80000100800 */
[----:B------:R1:W-:Y:S04]  /*83750*/  STL [R1+0x3a9c], R154 ;  /* 0x003a9c9a01007387 */ /* 0x0003e80000100800 */
[----:B------:R1:W-:Y:S04]  /*83760*/  STL [R1+0x3a98], R155 ;  /* 0x003a989b01007387 */ /* 0x0003e80000100800 */
[----:B----4-:R-:W-:Y:S04]  /*83770*/  STL [R1+0x3aa4], R150 ;  /* 0x003aa49601007387 */ /* 0x010fe80000100800 */
[----:B------:R-:W-:Y:S04]  /*83780*/  STL [R1+0x3aa0], R151 ;  /* 0x003aa09701007387 */ /* 0x000fe80000100800 */
[----:B--2---:R2:W-:Y:S04]  /*83790*/  STL [R1+0x3aac], R146 ;  /* 0x003aac9201007387 */ /* 0x0045e80000100800 */
[----:B------:R4:W-:Y:S04]  /*837a0*/  STL [R1+0x3aa8], R147 ;  /* 0x003aa89301007387 */ /* 0x0009e80000100800 */
[----:B------:R-:W-:Y:S04]  /*837b0*/  STL [R1+0x3ab4], R142 ;  /* 0x003ab48e01007387 */ /* 0x000fe80000100800 */
[----:B------:R-:W-:Y:S04]  /*837c0*/  STL [R1+0x3ab0], R143 ;  /* 0x003ab08f01007387 */ /* 0x000fe80000100800 */
        /* <DEDUP_REMOVED lines=13> */
[----:B------:R1:W-:Y:S04]  /*838a0*/  STL.64 [R1+0x210], R32 ;  /* 0x0002102001007387 */ /* 0x0003e80000100a00 */
[----:B------:R1:W-:Y:S04]  /*838b0*/  STL.64 [R1+0x218], R34 ;  /* 0x0002182201007387 */ /* 0x0003e80000100a00 */
[----:B------:R-:W2:Y:S04]  /*838c0*/  LDL.LU R244, [R1+0x15c0] ;  /* 0x0015c00001f47983 */ /* 0x000ea80000300800 */
[----:B------:R-:W2:Y:S04]  /*838d0*/  LDL.LU R245, [R1+0x15c4] ;  /* 0x0015c40001f57983 */ /* 0x000ea80000300800 */
[----:B------:R-:W2:Y:S04]  /*838e0*/  LDL.LU R246, [R1+0x15c8] ;  /* 0x0015c80001f67983 */ /* 0x000ea80000300800 */
[----:B------:R-:W2:Y:S01]  /*838f0*/  LDL.LU R247, [R1+0x15cc] ;  /* 0x0015cc0001f77983 */ /* 0x000ea20000300800 */
[----:B------:R-:W-:Y:S01]  /*83900*/  MOV R199, R31 ;  /* 0x0000001f00c77202 */ /* 0x000fe20000000f00 */
[----:B------:R-:W-:-:S02]  /*83910*/  IMAD.MOV.U32 R198, RZ, RZ, R30 ;  /* 0x000000ffffc67224 */ /* 0x000fc400078e001e */
[----:B------:R-:W-:Y:S01]  /*83920*/  IMAD.MOV.U32 R195, RZ, RZ, R29 ;  /* 0x000000ffffc37224 */ /* 0x000fe200078e001d */
[----:B---3--:R-:W-:Y:S01]  /*83930*/  LDS R228, [R252+0x46000] ;  /* 0x04600000fce47984 */ /* 0x008fe20000000800 */
[----:B------:R-:W-:-:S03]  /*83940*/  IMAD.MOV.U32 R194, RZ, RZ, R28 ;  /* 0x000000ffffc27224 */ /* 0x000fc600078e001c */
[----:B------:R3:W-:Y:S01]  /*83950*/  STL [R1+0x3adc], R199 ;  /* 0x003adcc701007387 */ /* 0x0007e20000100800 */
[----:B------:R-:W-:Y:S03]  /*83960*/  HMMA.1688.F32.TF32 R28, R36, R44, R248 ;  /* 0x0000002c241c723c */ /* 0x000fe600000810f8 */
[----:B------:R1:W-:Y:S04]  /*83970*/  STL [R1+0x3ad8], R198 ;  /* 0x003ad8c601007387 */ /* 0x0003e80000100800 */
[----:B------:R1:W-:Y:S04]  /*83980*/  STL [R1+0x3ad4], R195 ;  /* 0x003ad4c301007387 */ /* 0x0003e80000100800 */
[----:B------:R1:W-:Y:S04]  /*83990*/  STL [R1+0x3ad0], R194 ;  /* 0x003ad0c201007387 */ /* 0x0003e80000100800 */
[----:B------:R-:W3:Y:S04]  /*839a0*/  LDL.LU R248, [R1+0x15b0] ;  /* 0x0015b00001f87983 */ /* 0x000ee80000300800 */
[----:B------:R-:W3:Y:S04]  /*839b0*/  LDL.LU R249, [R1+0x15b4] ;  /* 0x0015b40001f97983 */ /* 0x000ee80000300800 */
[----:B------:R-:W3:Y:S04]  /*839c0*/  LDL.LU R250, [R1+0x15b8] ;  /* 0x0015b80001fa7983 */ /* 0x000ee80000300800 */
[----:B------:R-:W3:Y:S01]  /*839d0*/  LDL.LU R251, [R1+0x15bc] ;  /* 0x0015bc0001fb7983 */ /* 0x000ee20000300800 */
[----:B------:R-:W-:-:S02]  /*839e0*/  IMAD.MOV.U32 R191, RZ, RZ, R31 ;  /* 0x000000ffffbf7224 */ /* 0x000fc400078e001f */
[----:B------:R-:W-:Y:S01]  /*839f0*/  IMAD.MOV.U32 R190, RZ, RZ, R30 ;  /* 0x000000ffffbe7224 */ /* 0x000fe200078e001e */
[----:B------:R-:W-:Y:S01]  /*83a00*/  LDS R230, [R252+0x46800] ;  /* 0x04680000fce67984 */ /* 0x000fe20000000800 */
[----:B------:R-:W-:Y:S02]  /*83a10*/  IMAD.MOV.U32 R187, RZ, RZ, R29 ;  /* 0x000000ffffbb7224 */ /* 0x000fe400078e001d */
[----:B------:R-:W-:Y:S01]  /*83a20*/  IMAD.MOV.U32 R186, RZ, RZ, R28 ;  /* 0x000000ffffba7224 */ /* 0x000fe200078e001c */
[----:B------:R1:W-:Y:S01]  /*83a30*/  STL [R1+0x3aec], R191 ;  /* 0x003aecbf01007387 */ /* 0x0003e20000100800 */
[----:B------:R-:W-:Y:S03]  /*83a40*/  HMMA.1688.F32.TF32 R28, R36, R72, R240 ;  /* 0x00000048241c723c */ /* 0x000fe600000810f0 */
[----:B------:R1:W-:Y:S04]  /*83a50*/  STL [R1+0x3ae8], R190 ;  /* 0x003ae8be01007387 */ /* 0x0003e80000100800 */
[----:B------:R1:W-:Y:S04]  /*83a60*/  STL [R1+0x3ae4], R187 ;  /* 0x003ae4bb01007387 */ /* 0x0003e80000100800 */
[----:B------:R1:W-:Y:S04]  /*83a70*/  STL [R1+0x3ae0], R186 ;  /* 0x003ae0ba01007387 */ /* 0x0003e80000100800 */
[----:B------:R-:W4:Y:S04]  /*83a80*/  LDL.LU R240, [R1+0x15a0] ;  /* 0x0015a00001f07983 */ /* 0x000f280000300800 */
[----:B------:R-:W4:Y:S04]  /*83a90*/  LDL.LU R241, [R1+0x15a4] ;  /* 0x0015a40001f17983 */ /* 0x000f280000300800 */
[----:B------:R-:W4:Y:S04]  /*83aa0*/  LDL.LU R242, [R1+0x15a8] ;  /* 0x0015a80001f27983 */ /* 0x000f280000300800 */
[----:B------:R-:W4:Y:S01]  /*83ab0*/  LDL.LU R243, [R1+0x15ac] ;  /* 0x0015ac0001f37983 */ /* 0x000f220000300800 */
[----:B------:R-:W-:-:S02]  /*83ac0*/  IMAD.MOV.U32 R183, RZ, RZ, R31 ;  /* 0x000000ffffb77224 */ /* 0x000fc400078e001f */
[----:B------:R-:W-:Y:S01]  /*83ad0*/  IMAD.MOV.U32 R182, RZ, RZ, R30 ;  /* 0x000000ffffb67224 */ /* 0x000fe200078e001e */
[----:B------:R-:W-:Y:S01]  /*83ae0*/  LDS R229, [R0+0x46000] ;  /* 0x0460000000e57984 */ /* 0x000fe20000000800 */
[----:B------:R-:W-:Y:S02]  /*83af0*/  IMAD.MOV.U32 R179, RZ, RZ, R29 ;  /* 0x000000ffffb37224 */ /* 0x000fe400078e001d */
[----:B------:R-:W-:Y:S01]  /*83b00*/  IMAD.MOV.U32 R178, RZ, RZ, R28 ;  /* 0x000000ffffb27224 */ /* 0x000fe200078e001c */
[----:B------:R1:W-:Y:S04]  /*83b10*/  STL [R1+0x3afc], R183 ;  /* 0x003afcb701007387 */ /* 0x0003e80000100800 */
[----:B------:R1:W-:Y:S04]  /*83b20*/  STL [R1+0x3af8], R182 ;  /* 0x003af8b601007387 */ /* 0x0003e80000100800 */
[----:B------:R1:W-:Y:S04]  /*83b30*/  STL [R1+0x3af4], R179 ;  /* 0x003af4b301007387 */ /* 0x0003e80000100800 */
[----:B------:R1:W-:Y:S04]  /*83b40*/  STL [R1+0x3af0], R178 ;  /* 0x003af0b201007387 */ /* 0x0003e80000100800 */
[----:B------:R-:W1:Y:S01]  /*83b50*/  LDS R231, [R0+0x46800] ;  /* 0x0468000000e77984 */ /* 0x000e620000000800 */
[----:B--2---:R-:W-:Y:S03]  /*83b60*/  HMMA.1688.F32.TF32 R28, R36, R68, R244 ;  /* 0x00000044241c723c */ /* 0x004fe600000810f4 */
[----:B------:R-:W2:Y:S04]  /*83b70*/  LDL.LU R244, [R1+0x1590] ;  /* 0x0015900001f47983 */ /* 0x000ea80000300800 */
[----:B------:R-:W2:Y:S04]  /*83b80*/  LDL.LU R245, [R1+0x1594] ;  /* 0x0015940001f57983 */ /* 0x000ea80000300800 */
[----:B------:R-:W2:Y:S04]  /*83b90*/  LDL.LU R246, [R1+0x1598] ;  /* 0x0015980001f67983 */ /* 0x000ea80000300800 */
[----:B------:R-:W2:Y:S09]  /*83ba0*/  LDL.LU R247, [R1+0x159c] ;  /* 0x00159c0001f77983 */ /* 0x000eb20000300800 */
[----:B------:R-:W-:Y:S01]  /*83bb0*/  MOV R170, R28 ;  /* 0x0000001c00aa7202 */ /* 0x000fe20000000f00 */
[----:B------:R-:W-:-:S02]  /*83bc0*/  IMAD.MOV.U32 R171, RZ, RZ, R29 ;  /* 0x000000ffffab7224 */ /* 0x000fc400078e001d */
[----:B------:R-:W-:Y:S02]  /*83bd0*/  IMAD.MOV.U32 R174, RZ, RZ, R30 ;  /* 0x000000ffffae7224 */ /* 0x000fe400078e001e */
[----:B------:R-:W-:Y:S02]  /*83be0*/  IMAD.MOV.U32 R175, RZ, RZ, R31 ;  /* 0x000000ffffaf7224 */ /* 0x000fe400078e001f */
[----:B---3--:R-:W-:Y:S03]  /*83bf0*/  HMMA.1688.F32.TF32 R28, R36, R64, R248 ;  /* 0x00000040241c723c */ /* 0x008fe600000810f8 */
[----:B------:R3:W-:Y:S04]  /*83c00*/  STL [R1+0x3b0c], R175 ;  /* 0x003b0caf01007387 */ /* 0x0007e80000100800 */
        /* <DEDUP_REMOVED lines=8> */
[----:B------:R-:W-:Y:S02]  /*83c90*/  IMAD.MOV.U32 R66, RZ, RZ, R30 ;  /* 0x000000ffff427224 */ /* 0x000fe400078e001e */
[----:B------:R-:W-:Y:S02]  /*83ca0*/  IMAD.MOV.U32 R63, RZ, RZ, R29 ;  /* 0x000000ffff3f7224 */ /* 0x000fe400078e001d */
[----:B------:R-:W-:Y:S01]  /*83cb0*/  IMAD.MOV.U32 R62, RZ, RZ, R28 ;  /* 0x000000ffff3e7224 */ /* 0x000fe200078e001c */
[----:B------:R1:W-:Y:S01]  /*83cc0*/  STL [R1+0x3b1c], R67 ;  /* 0x003b1c4301007387 */ /* 0x0003e20000100800 */
[----:B----4-:R-:W-:Y:S03]  /*83cd0*/  HMMA.1688.F32.TF32 R28, R36, R60, R240 ;  /* 0x0000003c241c723c */ /* 0x010fe600000810f0 */
[----:B------:R4:W-:Y:S04]  /*83ce0*/  STL [R1+0x3b18], R66 ;  /* 0x003b184201007387 */ /* 0x0009e80000100800 */
[----:B------:R1:W-:Y:S04]  /*83cf0*/  STL [R1+0x3b14], R63 ;  /* 0x003b143f01007387 */ /* 0x0003e80000100800 */
[----:B------:R1:W-:Y:S04]  /*83d00*/  STL [R1+0x3b10], R62 ;  /* 0x003b103e01007387 */ /* 0x0003e80000100800 */
[----:B------:R-:W4:Y:S04]  /*83d10*/  LDL.LU R240, [R1+0x1570] ;  /* 0x0015700001f07983 */ /* 0x000f280000300800 */
[----:B------:R-:W4:Y:S04]  /*83d20*/  LDL.LU R241, [R1+0x1574] ;  /* 0x0015740001f17983 */ /* 0x000f280000300800 */
[----:B------:R-:W4:Y:S04]  /*83d30*/  LDL.LU R242, [R1+0x1578] ;  /* 0x0015780001f27983 */ /* 0x000f280000300800 */
[----:B------:R-:W4:Y:S01]  /*83d40*/  LDL.LU R243, [R1+0x157c] ;  /* 0x00157c0001f37983 */ /* 0x000f220000300800 */
[----:B------:R-:W-:Y:S01]  /*83d50*/  IMAD.MOV.U32 R167, RZ, RZ, R31 ;  /* 0x000000ffffa77224 */ /* 0x000fe200078e001f */
[----:B------:R-:W-:Y:S01]  /*83d60*/  MOV R163, R29 ;  /* 0x0000001d00a37202 */ /* 0x000fe20000000f00 */
[----:B------:R-:W-:-:S02]  /*83d70*/  IMAD.MOV.U32 R166, RZ, RZ, R30 ;  /* 0x000000ffffa67224 */ /* 0x000fc400078e001e */
[----:B------:R-:W-:Y:S01]  /*83d80*/  IMAD.MOV.U32 R162, RZ, RZ, R28 ;  /* 0x000000ffffa27224 */ /* 0x000fe200078e001c */
[----:B------:R1:W-:Y:S04]  /*83d90*/  STL [R1+0x3b2c], R167 ;  /* 0x003b2ca701007387 */ /* 0x0003e80000100800 */
[----:B------:R-:W-:Y:S04]  /*83da0*/  STL [R1+0x3b28], R166 ;  /* 0x003b28a601007387 */ /* 0x000fe80000100800 */
[----:B------:R-:W-:Y:S04]  /*83db0*/  STL [R1+0x3b24], R163 ;  /* 0x003b24a301007387 */ /* 0x000fe80000100800 */
[----:B------:R1:W-:Y:S01]  /*83dc0*/  STL [R1+0x3b20], R162 ;  /* 0x003b20a201007387 */ /* 0x0003e20000100800 */
[----:B--2---:R-:W-:Y:S03]  /*83dd0*/  HMMA.1688.F32.TF32 R28, R36, R196, R244 ;  /* 0x000000c4241c723c */ /* 0x004fe600000810f4 */
[----:B------:R-:W2:Y:S04]  /*83de0*/  LDL.LU R244, [R1+0x1560] ;  /* 0x0015600001f47983 */ /* 0x000ea80000300800 */
[----:B------:R-:W2:Y:S04]  /*83df0*/  LDL.LU R245, [R1+0x1564] ;  /* 0x0015640001f57983 */ /* 0x000ea80000300800 */
[----:B------:R-:W2:Y:S04]  /*83e00*/  LDL.LU R246, [R1+0x1568] ;  /* 0x0015680001f67983 */ /* 0x000ea80000300800 */
[----:B------:R-:W2:Y:S09]  /*83e10*/  LDL.LU R247, [R1+0x156c] ;  /* 0x00156c0001f77983 */ /* 0x000eb20000300800 */
[----:B------:R-:W-:-:S02]  /*83e20*/  IMAD.MOV.U32 R154, RZ, RZ, R28 ;  /* 0x000000ffff9a7224 */ /* 0x000fc400078e001c */
[----:B------:R-:W-:Y:S02]  /*83e30*/  IMAD.MOV.U32 R155, RZ, RZ, R29 ;  /* 0x000000ffff9b7224 */ /* 0x000fe400078e001d */
[----:B------:R-:W-:Y:S02]  /*83e40*/  IMAD.MOV.U32 R158, RZ, RZ, R30 ;  /* 0x000000ffff9e7224 */ /* 0x000fe400078e001e */
[----:B------:R-:W-:-:S05]  /*83e50*/  IMAD.MOV.U32 R159, RZ, RZ, R31 ;  /* 0x000000ffff9f7224 */ /* 0x000fca00078e001f */
[----:B------:R1:W-:Y:S04]  /*83e60*/  STL [R1+0x3b3c], R159 ;  /* 0x003b3c9f01007387 */ /* 0x0003e80000100800 */
[----:B------:R1:W-:Y:S04]  /*83e70*/  STL [R1+0x3b38], R158 ;  /* 0x003b389e01007387 */ /* 0x0003e80000100800 */
[----:B------:R1:W-:Y:S01]  /*83e80*/  STL [R1+0x3b34], R155 ;  /* 0x003b349b01007387 */ /* 0x0003e20000100800 */
[----:B---3--:R-:W-:Y:S03]  /*83e90*/  HMMA.1688.F32.TF32 R28, R36, R192, R248 ;  /* 0x000000c0241c723c */ /* 0x008fe600000810f8 */
[----:B------:R3:W-:Y:S04]  /*83ea0*/  STL [R1+0x3b30], R154 ;  /* 0x003b309a01007387 */ /* 0x0007e80000100800 */
[----:B------:R-:W3:Y:S04]  /*83eb0*/  LDL.LU R248, [R1+0x1550] ;  /* 0x0015500001f87983 */ /* 0x000ee80000300800 */
[----:B------:R-:W3:Y:S04]  /*83ec0*/  LDL.LU R249, [R1+0x1554] ;  /* 0x0015540001f97983 */ /* 0x000ee80000300800 */
[----:B------:R-:W3:Y:S04]  /*83ed0*/  LDL.LU R250, [R1+0x1558] ;  /* 0x0015580001fa7983 */ /* 0x000ee80000300800 */
[----:B------:R-:W3:Y:S05]  /*83ee0*/  LDL.LU R251, [R1+0x155c] ;  /* 0x00155c0001fb7983 */ /* 0x000eea0000300800 */
[----:B------:R-:W-:Y:S01]  /*83ef0*/  IMAD.MOV.U32 R146, RZ, RZ, R28 ;  /* 0x000000ffff927224 */ /* 0x000fe200078e001c */
[----:B------:R-:W-:Y:S01]  /*83f00*/  MOV R150, R30 ;  /* 0x0000001e00967202 */ /* 0x000fe20000000f00 */
[----:B------:R-:W-:-:S02]  /*83f10*/  IMAD.MOV.U32 R147, RZ, RZ, R29 ;  /* 0x000000ffff937224 */ /* 0x000fc400078e001d */
[----:B------:R-:W-:Y:S02]  /*83f20*/  IMAD.MOV.U32 R151, RZ, RZ, R31 ;  /* 0x000000ffff977224 */ /* 0x000fe400078e001f */
[----:B----4-:R-:W-:Y:S03]  /*83f30*/  HMMA.1688.F32.TF32 R28, R36, R188, R240 ;  /* 0x000000bc241c723c */ /* 0x010fe600000810f0 */
        /* <DEDUP_REMOVED lines=9> */
[----:B------:R-:W-:Y:S02]  /*83fd0*/  IMAD.MOV.U32 R74, RZ, RZ, R30 ;  /* 0x000000ffff4a7224 */ /* 0x000fe400078e001e */
[----:B------:R-:W-:Y:S02]  /*83fe0*/  IMAD.MOV.U32 R71, RZ, RZ, R29 ;  /* 0x000000ffff477224 */ /* 0x000fe400078e001d */
[----:B------:R-:W-:Y:S01]  /*83ff0*/  IMAD.MOV.U32 R70, RZ, RZ, R28 ;  /* 0x000000ffff467224 */ /* 0x000fe200078e001c */
        /* <DEDUP_REMOVED lines=8> */
[----:B--2---:R-:W-:Y:S03]  /*84080*/  HMMA.1688.F32.TF32 R28, R36, R184, R244 ;  /* 0x000000b8241c723c */ /* 0x004fe600000810f4 */
        /* <DEDUP_REMOVED lines=11> */
[----:B------:R-:W2:Y:S01]  /*84140*/  LDL.LU R35, [R1+0x150c] ;  /* 0x00150c0001237983 */ /* 0x000ea20000300800 */
[----:B------:R-:W-:Y:S01]  /*84150*/  IMAD.MOV.U32 R138, RZ, RZ, R28 ;  /* 0x000000ffff8a7224 */ /* 0x000fe200078e001c */
[----:B------:R-:W-:Y:S01]  /*84160*/  MOV R143, R31 ;  /* 0x0000001f008f7202 */ /* 0x000fe20000000f00 */
[----:B------:R-:W-:-:S02]  /*84170*/  IMAD.MOV.U32 R139, RZ, RZ, R29 ;  /* 0x000000ffff8b7224 */ /* 0x000fc400078e001d */
[----:B------:R-:W-:Y:S02]  /*84180*/  IMAD.MOV.U32 R142, RZ, RZ, R30 ;  /* 0x000000ffff8e7224 */ /* 0x000fe400078e001e */
[----:B---3--:R-:W-:Y:S01]  /*84190*/  HMMA.1688.F32.TF32 R28, R36, R180, R248 ;  /* 0x000000b4241c723c */ /* 0x008fe200000810f8 */
[----:B------:R-:W3:Y:S04]  /*841a0*/  LDL.LU R248, [R1+0x14f0] ;  /* 0x0014f00001f87983 */ /* 0x000ee80000300800 */
[----:B------:R-:W3:Y:S04]  /*841b0*/  LDL.LU R249, [R1+0x14f4] ;  /* 0x0014f40001f97983 */ /* 0x000ee80000300800 */
[----:B------:R-:W3:Y:S04]  /*841c0*/  LDL.LU R250, [R1+0x14f8] ;  /* 0x0014f80001fa7983 */ /* 0x000ee80000300800 */
[----:B------:R-:W3:Y:S11]  /*841d0*/  LDL.LU R251, [R1+0x14fc] ;  /* 0x0014fc0001fb7983 */ /* 0x000ef60000300800 */
[----:B------:R-:W-:-:S02]  /*841e0*/  IMAD.MOV.U32 R26, RZ, RZ, R28 ;  /* 0x000000ffff1a7224 */ /* 0x000fc400078e001c */
[----:B------:R-:W-:Y:S02]  /*841f0*/  IMAD.MOV.U32 R27, RZ, RZ, R29 ;  /* 0x000000ffff1b7224 */ /* 0x000fe400078e001d */
[----:B------:R-:W-:Y:S02]  /*84200*/  IMAD.MOV.U32 R134, RZ, RZ, R30 ;  /* 0x000000ffff867224 */ /* 0x000fe400078e001e */
[----:B------:R-:W-:Y:S02]  /*84210*/  IMAD.MOV.U32 R135, RZ, RZ, R31 ;  /* 0x000000ffff877224 */ /* 0x000fe400078e001f */
[----:B----4-:R-:W-:Y:S01]  /*84220*/  HMMA.1688.F32.TF32 R28, R36, R176, R240 ;  /* 0x000000b0241c723c */ /* 0x010fe200000810f0 */
[----:B------:R-:W4:Y:S04]  /*84230*/  LDL.LU R240, [R1+0x14e0] ;  /* 0x0014e00001f07983 */ /* 0x000f280000300800 */
[----:B------:R-:W4:Y:S04]  /*84240*/  LDL.LU R241, [R1+0x14e4] ;  /* 0x0014e40001f17983 */ /* 0x000f280000300800 */
[----:B------:R-:W4:Y:S04]  /*84250*/  LDL.LU R242, [R1+0x14e8] ;  /* 0x0014e80001f27983 */ /* 0x000f280000300800 */
[----:B------:R-:W4:Y:S11]  /*84260*/  LDL.LU R243, [R1+0x14ec] ;  /* 0x0014ec0001f37983 */ /* 0x000f360000300800 */
[----:B------:R-:W-:-:S02]  /*84270*/  IMAD.MOV.U32 R199, RZ, RZ, R28 ;  /* 0x000000ffffc77224 */ /* 0x000fc400078e001c */
[----:B------:R-:W-:Y:S02]  /*84280*/  IMAD.MOV.U32 R198, RZ, RZ, R29 ;  /* 0x000000ffffc67224 */ /* 0x000fe400078e001d */
[----:B------:R-:W-:Y:S02]  /*84290*/  IMAD.MOV.U32 R195, RZ, RZ, R30 ;  /* 0x000000ffffc37224 */ /* 0x000fe400078e001e */
        /* <DEDUP_REMOVED lines=41> */
[----:B------:R-:W3:Y:S04]  /*84530*/  LDL.LU R251, [R1+0x14ac] ;  /* 0x0014ac0001fb7983 */ /* 0x000ee80000300800 */
[----:B------:R-:W3:Y:S04]  /*84540*/  LDL.LU R40, [R1+0x1490] ;  /* 0x0014900001287983 */ /* 0x000ee80000300800 */
[----:B------:R-:W3:Y:S03]  /*84550*/  LDL.LU R41, [R1+0x1494] ;  /* 0x0014940001297983 */ /* 0x000ee60000300800 */
[----:B------:R-:W-:Y:S01]  /*84560*/  IMAD.MOV.U32 R54, RZ, RZ, R28 ;  /* 0x000000ffff367224 */ /* 0x000fe200078e001c */
[----:B------:R-:W-:Y:S01]  /*84570*/  MOV R58, R30 ;  /* 0x0000001e003a7202 */ /* 0x000fe20000000f00 */
[----:B------:R-:W-:Y:S01]  /*84580*/  IMAD.MOV.U32 R55, RZ, RZ, R29 ;  /* 0x000000ffff377224 */ /* 0x000fe200078e001d */
[----:B------:R-:W3:Y:S01]  /*84590*/  LDL.LU R42, [R1+0x1498] ;  /* 0x00149800012a7983 */ /* 0x000ee20000300800 */
[----:B------:R-:W-:-:S02]  /*845a0*/  IMAD.MOV.U32 R10, RZ, RZ, R31 ;  /* 0x000000ffff0a7224 */ /* 0x000fc400078e001f */
[----:B----4-:R-:W-:Y:S01]  /*845b0*/  HMMA.1688.F32.TF32 R28, R36, R152, R240 ;  /* 0x00000098241c723c */ /* 0x010fe200000810f0 */
[----:B------:R-:W4:Y:S04]  /*845c0*/  LDL.LU R43, [R1+0x149c] ;  /* 0x00149c00012b7983 */ /* 0x000f280000300800 */
[----:B------:R-:W3:Y:S04]  /*845d0*/  LDL.LU R240, [R1+0x1470] ;  /* 0x0014700001f07983 */ /* 0x000ee80000300800 */
[----:B------:R-:W3:Y:S04]  /*845e0*/  LDL.LU R241, [R1+0x1474] ;  /* 0x0014740001f17983 */ /* 0x000ee80000300800 */
[----:B------:R-:W4:Y:S04]  /*845f0*/  LDL.LU R242, [R1+0x1478] ;  /* 0x0014780001f27983 */ /* 0x000f280000300800 */
[----:B------:R-:W4:Y:S07]  /*84600*/  LDL.LU R243, [R1+0x147c] ;  /* 0x00147c0001f37983 */ /* 0x000f2e0000300800 */
[----:B------:R-:W-:-:S02]  /*84610*/  IMAD.MOV.U32 R67, RZ, RZ, R28 ;  /* 0x000000ffff437224 */ /* 0x000fc400078e001c */
        /* <DEDUP_REMOVED lines=8> */
[----:B------:R-:W-:Y:S01]  /*846a0*/  IMAD.MOV.U32 R167, RZ, RZ, R28 ;  /* 0x000000ffffa77224 */ /* 0x000fe200078e001c */
[----:B------:R-:W-:Y:S01]  /*846b0*/  MOV R162, R31 ;  /* 0x0000001f00a27202 */ /* 0x000fe20000000f00 */
[----:B------:R-:W-:-:S02]  /*846c0*/  IMAD.MOV.U32 R166, RZ, RZ, R29 ;  /* 0x000000ffffa67224 */ /* 0x000fc400078e001d */
[----:B------:R-:W-:Y:S02]  /*846d0*/  IMAD.MOV.U32 R163, RZ, RZ, R30 ;  /* 0x000000ffffa37224 */ /* 0x000fe400078e001e */
[----:B------:R-:W-:Y:S01]  /*846e0*/  HMMA.1688.F32.TF32 R28, R36, R144, R32 ;  /* 0x00000090241c723c */ /* 0x000fe20000081020 */
[----:B------:R-:W2:Y:S04]  /*846f0*/  LDL.LU R32, [R1+0x1460] ;  /* 0x0014600001207983 */ /* 0x000ea80000300800 */
[----:B------:R-:W2:Y:S04]  /*84700*/  LDL.LU R33, [R1+0x1464] ;  /* 0x0014640001217983 */ /* 0x000ea80000300800 */
[----:B------:R-:W2:Y:S04]  /*84710*/  LDL.LU R34, [R1+0x1468] ;  /* 0x0014680001227983 */ /* 0x000ea80000300800 */
[----:B------:R-:W2:Y:S04]  /*84720*/  LDL.LU R35, [R1+0x146c] ;  /* 0x00146c0001237983 */ /* 0x000ea80000300800 */
[----:B------:R-:W2:Y:S07]  /*84730*/  LDL R2, [R1+0x17b4] ;  /* 0x0017b40001027983 */ /* 0x000eae0000100800 */
[----:B------:R-:W-:-:S02]  /*84740*/  IMAD.MOV.U32 R159, RZ, RZ, R28 ;  /* 0x000000ffff9f7224 */ /* 0x000fc400078e001c */
[----:B------:R-:W-:Y:S02]  /*84750*/  IMAD.MOV.U32 R158, RZ, RZ, R29 ;  /* 0x000000ffff9e7224 */ /* 0x000fe400078e001d */
        /* <DEDUP_REMOVED lines=14> */
[----:B------:R-:W3:Y:S07]  /*84840*/  LDL R3, [R1+0x1674] ;  /* 0x0016740001037983 */ /* 0x000eee0000100800 */
[----:B------:R-:W-:Y:S01]  /*84850*/  MOV R151, R28 ;  /* 0x0000001c00977202 */ /* 0x000fe20000000f00 */
[----:B------:R-:W-:-:S02]  /*84860*/  IMAD.MOV.U32 R150, RZ, RZ, R29 ;  /* 0x000000ffff967224 */ /* 0x000fc400078e001d */
        /* <DEDUP_REMOVED lines=9> */
[C---:B------:R-:W-:Y:S08]  /*84900*/  HMMA.1688.F32.TF32 R28, R36.reuse, R20, R240 ;  /* 0x00000014241c723c */ /* 0x040ff000000810f0 */
[C---:B--2---:R-:W-:Y:S11]  /*84910*/  HMMA.1688.F32.TF32 R244, R36.reuse, R24, R244 ;  /* 0x0000001824f4723c */ /* 0x044ff600000810f4 */
[----:B------:R-:W-:Y:S11]  /*84920*/  @!UPT UIADD3 URZ, URZ, URZ, URZ ;  /* 0x0000003f3f3ff290 */ /* 0x000ff6000fffe03f */
[----:B------:R-:W-:Y:S01]  /*84930*/  @!UPT UIADD3 URZ, URZ, URZ, URZ ;  /* 0x0000003f3f3ff290 */ /* 0x000fe2000fffe03f */
[----:B------:R-:W-:Y:S04]  /*84940*/  STL.64 [R1+0x3898], R246 ;  /* 0x003898f601007387 */ /* 0x000fe80000100a00 */
[----:B------:R-:W-:Y:S04]  /*84950*/  STL.64 [R1+0x3890], R244 ;  /* 0x003890f401007387 */ /* 0x000fe80000100a00 */
[----:B------:R-:W2:Y:S04]  /*84960*/  LDL.LU R240, [R1+0xe50] ;  /* 0x000e500001f07983 */ /* 0x000ea80000300800 */
[----:B------:R-:W2:Y:S04]  /*84970*/  LDL.LU R241, [R1+0xe54] ;  /* 0x000e540001f17983 */ /* 0x000ea80000300800 */
[----:B------:R-:W2:Y:S04]  /*84980*/  LDL.LU R242, [R1+0xe58] ;  /* 0x000e580001f27983 */ /* 0x000ea80000300800 */
[----:B------:R-:W2:Y:S04]  /*84990*/  LDL.LU R243, [R1+0xe5c] ;  /* 0x000e5c0001f37983 */ /* 0x000ea80000300800 */
[----:B------:R-:W-:Y:S04]  /*849a0*/  STL [R1+0x386c], R28 ;  /* 0x00386c1c01007387 */ /* 0x000fe80000100800 */
[----:B------:R-:W-:Y:S04]  /*849b0*/  STL [R1+0x3868], R29 ;  /* 0x0038681d01007387 */ /* 0x000fe80000100800 */
[----:B------:R-:W-:Y:S04]  /*849c0*/  STL [R1+0x3864], R30 ;  /* 0x0038641e01007387 */ /* 0x000fe80000100800 */
[----:B------:R-:W-:Y:S04]  /*849d0*/  STL [R1+0x3860], R31 ;  /* 0x0038601f01007387 */ /* 0x000fe80000100800 */
[----:B------:R-:W4:Y:S01]  /*849e0*/  LDL.LU R76, [R1+0x1440] ;  /* 0x00144000014c7983 */ /* 0x000f220000300800 */
[C---:B------:R-:W-:Y:S03]  /*849f0*/  HMMA.1688.F32.TF32 R32, R36.reuse, R16, R32 ;  /* 0x000000102420723c */ /* 0x040fe60000081020 */
        /* <DEDUP_REMOVED lines=14> */
[----:B------:R4:W-:Y:S04]  /*84ae0*/  STL [R1+0x3870], R35 ;  /* 0x0038702301007387 */ /* 0x0009e80000100800 */
[----:B------:R-:W4:Y:S04]  /*84af0*/  LDL.LU R232, [R1+0x1420] ;  /* 0x0014200001e87983 */ /* 0x000f280000300800 */
[----:B------:R-:W4:Y:S04]  /*84b00*/  LDL.LU R233, [R1+0x1424] ;  /* 0x0014240001e97983 */ /* 0x000f280000300800 */
[----:B------:R-:W4:Y:S04]  /*84b10*/  LDL.LU R234, [R1+0x1428] ;  /* 0x0014280001ea7983 */ /* 0x000f280000300800 */
[----:B------:R-:W4:Y:S01]  /*84b20*/  LDL.LU R235, [R1+0x142c] ;  /* 0x00142c0001eb7983 */ /* 0x000f220000300800 */
[----:B---3--:R-:W-:Y:S03]  /*84b30*/  HMMA.1688.F32.TF32 R36, R36, R200, R248 ;  /* 0x000000c82424723c */ /* 0x008fe600000810f8 */
[----:B------:R-:W3:Y:S04]  /*84b40*/  LDL.LU R248, [R1+0x1410] ;  /* 0x0014100001f87983 */ /* 0x000ee80000300800 */
[----:B------:R-:W3:Y:S04]  /*84b50*/  LDL.LU R249, [R1+0x1414] ;  /* 0x0014140001f97983 */ /* 0x000ee80000300800 */
[----:B------:R-:W3:Y:S04]  /*84b60*/  LDL.LU R250, [R1+0x1418] ;  /* 0x0014180001fa7983 */ /* 0x000ee80000300800 */
[----:B------:R-:W3:Y:S08]  /*84b70*/  LDL.LU R251, [R1+0x141c] ;  /* 0x00141c0001fb7983 */ /* 0x000ef00000300800 */
[----:B------:R-:W-:Y:S04]  /*84b80*/  STL [R1+0x3884], R36 ;  /* 0x0038842401007387 */ /* 0x000fe80000100800 */
[----:B------:R-:W-:Y:S04]  /*84b90*/  STL [R1+0x3880], R37 ;  /* 0x0038802501007387 */ /* 0x000fe80000100800 */
[----:B------:R-:W-:Y:S04]  /*84ba0*/  STL [R1+0x384c], R38 ;  /* 0x00384c2601007387 */ /* 0x000fe80000100800 */
[----:B------:R1:W-:Y:S01]  /*84bb0*/  STL [R1+0x3848], R39 ;  /* 0x0038482701007387 */ /* 0x0003e20000100800 */
[----:B--2---:R-:W-:Y:S01]  /*84bc0*/  HMMA.1688.F32.TF32 R40, R228, R12, R240 ;  /* 0x0000000ce428723c */ /* 0x004fe200000810f0 */
[----:B------:R-:W-:-:S02]  /*84bd0*/  IMAD.MOV.U32 R214, RZ, RZ, R117 ;  /* 0x000000ffffd67224 */ /* 0x000fc400078e0075 */
[----:B------:R-:W-:Y:S01]  /*84be0*/  LDS R240, [R2+0x46080] ;  /* 0x0460800002f07984 */ /* 0x000fe20000000800 */
[----:B------:R-:W-:-:S03]  /*84bf0*/  IMAD.MOV.U32 R215, RZ, RZ, R116 ;  /* 0x000000ffffd77224 */ /* 0x000fc600078e0074 */
[----:B------:R-:W-:Y:S04]  /*84c00*/  LDS R242, [R2+0x46880] ;  /* 0x0468800002f27984 */ /* 0x000fe80000000800 */
[----:B------:R-:W-:Y:S04]  /*84c10*/  LDS R241, [R3+0x46080] ;  /* 0x0460800003f17984 */ /* 0x000fe80000000800 */
[----:B------:R-:W2:Y:S01]  /*84c20*/  LDS R243, [R3+0x46880] ;  /* 0x0468800003f37984 */ /* 0x000ea20000000800 */
[C---:B----4-:R-:W-:Y:S08]  /*84c30*/  HMMA.1688.F32.TF32 R32, R228.reuse, R4, R76 ;  /* 0x00000004e420723c */ /* 0x050ff0000008104c */
[----:B-1----:R-:W-:Y:S01]  /*84c40*/  HMMA.1688.F32.TF32 R36, R228, R8, R80 ;  /* 0x00000008e424723c */ /* 0x002fe20000081050 */
[----:B------:R-:W-:Y:S04]  /*84c50*/  STL [R1+0x3834], R40 ;  /* 0x0038342801007387 */ /* 0x000fe80000100800 */
[----:B------:R-:W-:Y:S04]  /*84c60*/  STL [R1+0x3830], R41 ;  /* 0x0038302901007387 */ /* 0x000fe80000100800 */
[----:B------:R-:W-:Y:S07]  /*84c70*/  STL [R1+0x382c], R42 ;  /* 0x00382c2a01007387 */ /* 0x000fee0000100800 */
[----:B------:R-:W-:Y:S01]  /*84c80*/  IMAD.MOV.U32 R28, RZ, RZ, R32 ;  /* 0x000000ffff1c7224 */ /* 0x000fe200078e0020 */
[----:B------:R-:W-:Y:S01]  /*84c90*/  MOV R29, R33 ;  /* 0x00000021001d7202 */ /* 0x000fe20000000f00 */
[----:B------:R-:W-:Y:S01]  /*84ca0*/  IMAD.MOV.U32 R30, RZ, RZ, R34 ;  /* 0x000000ffff1e7224 */ /* 0x000fe200078e0022 */
[----:B------:R-:W-:Y:S01]  /*84cb0*/  STL [R1+0x3828], R43 ;  /* 0x0038282b01007387 */ /* 0x000fe20000100800 */
[----:B------:R-:W-:-:S02]  /*84cc0*/  IMAD.MOV.U32 R31, RZ, RZ, R35 ;  /* 0x000000ffff1f7224 */ /* 0x000fc400078e0023 */
[C---:B------:R-:W-:Y:S01]  /*84cd0*/  HMMA.1688.F32.TF32 R32, R228.reuse, R56, R236 ;  /* 0x00000038e420723c */ /* 0x040fe200000810ec */
[----:B------:R-:W-:Y:S04]  /*84ce0*/  STL.64 [R1+0xe0], R36 ;  /* 0x0000e02401007387 */ /* 0x000fe80000100a00 */
[----:B------:R1:W-:Y:S03]  /*84cf0*/  STL.64 [R1+0xe8], R38 ;  /* 0x0000e82601007387 */ /* 0x0003e60000100a00 */
[----:B-1----:R-:W-:Y:S11]  /*84d00*/  HMMA.1688.F32.TF32 R36, R228, R52, R232 ;  /* 0x00000034e424723c */ /* 0x002ff600000810e8 */
[----:B------:R-:W-:Y:S05]  /*84d10*/  @!UPT UIADD3 URZ, URZ, URZ, URZ ;  /* 0x0000003f3f3ff290 */ /* 0x000fea000fffe03f */
[----:B------:R-:W-:Y:S02]  /*84d20*/  IMAD.MOV.U32 R23, RZ, RZ, R34 ;  /* 0x000000ffff177224 */ /* 0x000fe400078e0022 */
[----:B------:R-:W-:Y:S02]  /*84d30*/  IMAD.MOV.U32 R19, RZ, RZ, R35 ;  /* 0x000000ffff137224 */ /* 0x000fe400078e0023 */
[----:B------:R-:W-:Y:S02]  /*84d40*/  IMAD.MOV.U32 R18, RZ, RZ, R32 ;  /* 0x000000ffff127224 */ /* 0x000fe400078e0020 */
[----:B------:R-:W-:Y:S01]  /*84d50*/  IMAD.MOV.U32 R22, RZ, RZ, R33 ;  /* 0x000000ffff167224 */ /* 0x000fe200078e0021 */
[----:B------:R1:W-:Y:S04]  /*84d60*/  STL [R1+0x388c], R29 ;  /* 0x00388c1d01007387 */ /* 0x0003e80000100800 */
[----:B------:R4:W-:Y:S01]  /*84d70*/  STL [R1+0x3888], R28 ;  /* 0x0038881c01007387 */ /* 0x0009e20000100800 */
[----:B------:R-:W-:Y:S01]  /*84d80*/  MOV R34, R38 ;  /* 0x0000002600227202 */ /* 0x000fe20000000f00 */
[----:B------:R-:W-:-:S02]  /*84d90*/  IMAD.MOV.U32 R35, RZ, RZ, R39 ;  /* 0x000000ffff237224 */ /* 0x000fc400078e0027 */
[----:B------:R-:W-:Y:S02]  /*84da0*/  IMAD.MOV.U32 R32, RZ, RZ, R36 ;  /* 0x000000ffff207224 */ /* 0x000fe400078e0024 */
[----:B------:R-:W-:Y:S01]  /*84db0*/  IMAD.MOV.U32 R33, RZ, RZ, R37 ;  /* 0x000000ffff217224 */ /* 0x000fe200078e0025 */
[----:B------:R-:W-:Y:S04]  /*84dc0*/  STL.64 [R1+0x38a8], R34 ;  /* 0x0038a82201007387 */ /* 0x000fe80000100a00 */
[----:B------:R-:W-:Y:S04]  /*84dd0*/  STL.64 [R1+0x38a0], R32 ;  /* 0x0038a02001007387 */ /* 0x000fe80000100a00 */
        /* <DEDUP_REMOVED lines=32> */
[----:B---3--:R-:W-:Y:S03]  /*84fe0*/  HMMA.1688.F32.TF32 R40, R228, R48, R248 ;  /* 0x00000030e428723c */ /* 0x008fe600000810f8 */
[----:B------:R-:W3:Y:S04]  /*84ff0*/  LDL.LU R248, [R1+0x1380] ;  /* 0x0013800001f87983 */ /* 0x000ee80000300800 */
[----:B------:R-:W3:Y:S04]  /*85000*/  LDL.LU R249, [R1+0x1384] ;  /* 0x0013840001f97983 */ /* 0x000ee80000300800 */
[----:B------:R-:W3:Y:S04]  /*85010*/  LDL.LU R250, [R1+0x1388] ;  /* 0x0013880001fa7983 */ /* 0x000ee80000300800 */
[----:B------:R-:W3:Y:S04]  /*85020*/  LDL.LU R251, [R1+0x138c] ;  /* 0x00138c0001fb7983 */ /* 0x000ee80000300800 */
[----:B------:R-:W-:Y:S05]  /*85030*/  STL.64 [R1+0x38b8], R30 ;  /* 0x0038b81e01007387 */ /* 0x000fea0000100a00 */
[----:B-1----:R-:W-:-:S02]  /*85040*/  IMAD.MOV.U32 R29, RZ, RZ, R40 ;  /* 0x000000ffff1d7224 */ /* 0x002fc400078e0028 */
[----:B----4-:R-:W-:-:S05]  /*85050*/  IMAD.MOV.U32 R28, RZ, RZ, R41 ;  /* 0x000000ffff1c7224 */ /* 0x010fca00078e0029 */
[----:B------:R2:W-:Y:S01]  /*85060*/  STL.64 [R1+0x38b0], R28 ;  /* 0x0038b01c01007387 */ /* 0x0005e20000100a00 */
[----:B------:R-:W-:Y:S02]  /*85070*/  IMAD.MOV.U32 R36, RZ, RZ, R42 ;  /* 0x000000ffff247224 */ /* 0x000fe400078e002a */
[----:B------:R-:W-:Y:S01]  /*85080*/  IMAD.MOV.U32 R37, RZ, RZ, R43 ;  /* 0x000000ffff257224 */ /* 0x000fe200078e002b */
[C---:B--2---:R-:W-:Y:S08]  /*85090*/  HMMA.1688.F32.TF32 R28, R228.reuse, R72, R204 ;  /* 0x00000048e41c723c */ /* 0x044ff000000810cc */
[----:B------:R-:W-:Y:S11]  /*850a0*/  HMMA.1688.F32.TF32 R32, R228, R44, R208 ;  /* 0x0000002ce420723c */ /* 0x000ff600000810d0 */
[----:B------:R-:W-:Y:S05]  /*850b0*/  @!UPT UIADD3 URZ, URZ, URZ, URZ ;  /* 0x0000003f3f3ff290 */ /* 0x000fea000fffe03f */
[----:B------:R-:W-:Y:S02]  /*850c0*/  IMAD.MOV.U32 R41, RZ, RZ, R28 ;  /* 0x000000ffff297224 */ /* 0x000fe400078e001c */
[----:B------:R-:W-:Y:S02]  /*850d0*/  IMAD.MOV.U32 R42, RZ, RZ, R29 ;  /* 0x000000ffff2a7224 */ /* 0x000fe400078e001d */
[----:B------:R-:W-:-:S03]  /*850e0*/  IMAD.MOV.U32 R43, RZ, RZ, R30 ;  /* 0x000000ffff2b7224 */ /* 0x000fc600078e001e */
[----:B------:R-:W-:Y:S04]  /*850f0*/  STL.64 [R1+0x90], R32 ;  /* 0x0000902001007387 */ /* 0x000fe80000100a00 */
[----:B------:R1:W-:Y:S04]  /*85100*/  STL.64 [R1+0x98], R34 ;  /* 0x0000982201007387 */ /* 0x0003e80000100a00 */
[----:B------:R2:W-:Y:S01]  /*85110*/  STL [R1+0x8c], R31 ;  /* 0x00008c1f01007387 */ /* 0x0005e20000100800 */
[C---:B-1----:R-:W-:Y:S08]  /*85120*/  HMMA.1688.F32.TF32 R32, R228.reuse, R68, R88 ;  /* 0x00000044e420723c */ /* 0x042ff00000081058 */
[----:B--2---:R-:W-:Y:S01]  /*85130*/  HMMA.1688.F32.TF32 R28, R228, R64, R84 ;  /* 0x00000040e41c723c */ /* 0x004fe20000081054 */
[----:B------:R1:W-:Y:S04]  /*85140*/  STL [R1+0x383c], R42 ;  /* 0x00383c2a01007387 */ /* 0x0003e80000100800 */
[----:B------:R2:W-:Y:S10]  /*85150*/  STL [R1+0x3838], R43 ;  /* 0x0038382b01007387 */ /* 0x0005f40000100800 */
[----:B------:R-:W-:Y:S04]  /*85160*/  STL.64 [R1+0x70], R32 ;  /* 0x0000702001007387 */ /* 0x000fe80000100a00 */
[----:B------:R-:W-:Y:S04]  /*85170*/  STL.64 [R1+0x78], R34 ;  /* 0x0000782201007387 */ /* 0x000fe80000100a00 */
[----:B------:R4:W-:Y:S01]  /*85180*/  STL [R1+0x68], R30 ;  /* 0x0000681e01007387 */ /* 0x0009e20000100800 */
[----:B-1----:R-:W-:Y:S01]  /*85190*/  MOV R42, R28 ;  /* 0x0000001c002a7202 */ /* 0x002fe20000000f00 */
[----:B--2---:R-:W-:-:S02]  /*851a0*/  IMAD.MOV.U32 R43, RZ, RZ, R29 ;  /* 0x000000ffff2b7224 */ /* 0x004fc400078e001d */
[----:B------:R-:W-:Y:S02]  /*851b0*/  IMAD.MOV.U32 R40, RZ, RZ, R31 ;  /* 0x000000ffff287224 */ /* 0x000fe400078e001f */
[C---:B----4-:R-:W-:Y:S08]  /*851c0*/  HMMA.1688.F32.TF32 R28, R228.reuse, R60, R80 ;  /* 0x0000003ce41c723c */ /* 0x050ff00000081050 */
[C---:B------:R-:W-:Y:S08]  /*851d0*/  HMMA.1688.F32.TF32 R76, R228.reuse, R196, R76 ;  /* 0x000000c4e44c723c */ /* 0x040ff0000008104c */
[C---:B------:R-:W-:Y:S08]  /*851e0*/  HMMA.1688.F32.TF32 R80, R228.reuse, R192, R236 ;  /* 0x000000c0e450723c */ /* 0x040ff000000810ec */
[----:B------:R-:W-:Y:S01]  /*851f0*/  HMMA.1688.F32.TF32 R84, R228, R188, R232 ;  /* 0x000000bce454723c */ /* 0x000fe200000810e8 */
[----:B------:R-:W-:-:S02]  /*85200*/  IMAD.MOV.U32 R38, RZ, RZ, R28 ;  /* 0x000000ffff267224 */ /* 0x000fc400078e001c */
[----:B------:R-:W-:Y:S01]  /*85210*/  IMAD.MOV.U32 R39, RZ, RZ, R29 ;  /* 0x000000ffff277224 */ /* 0x000fe200078e001d */
[----:B------:R-:W-:Y:S04]  /*85220*/  STL.64 [R1+0x38c8], R42 ;  /* 0x0038c82a01007387 */ /* 0x000fe80000100a00 */
[----:B------:R-:W-:Y:S04]  /*85230*/  STL.64 [R1+0x38c0], R40 ;  /* 0x0038c02801007387 */ /* 0x000fe80000100a00 */
[----:B------:R-:W-:Y:S04]  /*85240*/  STL.64 [R1+0x38d8], R38 ;  /* 0x0038d82601007387 */ /* 0x000fe80000100a00 */
[----:B------:R-:W-:Y:S04]  /*85250*/  STL.64 [R1+0x38d0], R36 ;  /* 0x0038d02401007387 */ /* 0x000fe80000100a00 */
[----:B------:R-:W-:Y:S04]  /*85260*/  STL.64 [R1+0x37e0], R78 ;  /* 0x0037e04e01007387 */ /* 0x000fe80000100a00 */
[----:B------:R-:W-:Y:S01]  /*85270*/  STL.64 [R1+0x37d8], R76 ;  /* 0x0037d84c01007387 */ /* 0x000fe20000100a00 */
[----:B------:R-:W-:-:S03]  /*85280*/  IMAD.MOV.U32 R232, RZ, RZ, R120 ;  /* 0x000000ffffe87224 */ /* 0x000fc600078e0078 */
[----:B------:R-:W-:Y:S01]  /*85290*/  STL.64 [R1+0x37f0], R82 ;  /* 0x0037f05201007387 */ /* 0x000fe20000100a00 */
[----:B------:R-:W-:-:S03]  /*852a0*/  IMAD.MOV.U32 R233, RZ, RZ, R129 ;  /* 0x000000ffffe97224 */ /* 0x000fc600078e0081 */
[----:B------:R-:W-:Y:S01]  /*852b0*/  STL.64 [R1+0x37e8], R80 ;  /* 0x0037e85001007387 */ /* 0x000fe20000100a00 */
[----:B------:R-:W-:-:S03]  /*852c0*/  MOV R234, R128 ;  /* 0x0000008000ea7202 */ /* 0x000fc60000000f00 */
[----:B------:R-:W-:Y:S01]  /*852d0*/  STL.64 [R1+0x3800], R86 ;  /* 0x0038005601007387 */ /* 0x000fe20000100a00 */
[----:B------:R-:W-:-:S03]  /*852e0*/  IMAD.MOV.U32 R235, RZ, RZ, R121 ;  /* 0x000000ffffeb7224 */ /* 0x000fc600078e0079 */
[----:B------:R-:W-:Y:S01]  /*852f0*/  STL.64 [R1+0x37f8], R84 ;  /* 0x0037f85401007387 */ /* 0x000fe20000100a00 */
[----:B------:R-:W-:-:S03]  /*85300*/  IMAD.MOV.U32 R208, RZ, RZ, R125 ;  /* 0x000000ffffd07224 */ /* 0x000fc600078e007d */
[----:B------:R-:W2:Y:S01]  /*85310*/  LDL.LU R120, [R1+0x3bcc] ;  /* 0x003bcc0001787983 */ /* 0x000ea20000300800 */
        /* <DEDUP_REMOVED lines=24> */
[----:B---3--:R-:W-:Y:S01]  /*854a0*/  HMMA.1688.F32.TF32 R88, R228, R184, R248 ;  /* 0x000000b8e458723c */ /* 0x008fe200000810f8 */
[----:B------:R-:W-:-:S02]  /*854b0*/  IMAD.MOV.U32 R238, RZ, RZ, R101 ;  /* 0x000000ffffee7224 */ /* 0x000fc400078e0065 */
[----:B------:R-:W-:-:S04]  /*854c0*/  IMAD.MOV.U32 R239, RZ, RZ, R100 ;  /* 0x000000ffffef7224 */ /* 0x000fc800078e0064 */
[----:B------:R-:W-:Y:S01]  /*854d0*/  MOV R250, R93 ;  /* 0x0000005d00fa7202 */ /* 0x000fe20000000f00 */
[----:B------:R-:W-:Y:S02]  /*854e0*/  IMAD.MOV.U32 R251, RZ, RZ, R92 ;  /* 0x000000fffffb7224 */ /* 0x000fe400078e005c */
[----:B------:R-:W-:Y:S02]  /*854f0*/  IMAD.MOV.U32 R248, RZ, RZ, R97 ;  /* 0x000000fffff87224 */ /* 0x000fe400078e0061 */
[----:B------:R-:W-:Y:S01]  /*85500*/  IMAD.MOV.U32 R249, RZ, RZ, R96 ;  /* 0x000000fffff97224 */ /* 0x000fe200078e0060 */
[----:B------:R-:W-:Y:S01]  /*85510*/  MOV R205, R112 ;  /* 0x0000007000cd7202 */ /* 0x000fe20000000f00 */
[----:B------:R-:W-:Y:S02]  /*85520*/  IMAD.MOV.U32 R236, RZ, RZ, R105 ;  /* 0x000000ffffec7224 */ /* 0x000fe400078e0069 */
[----:B------:R-:W-:Y:S02]  /*85530*/  IMAD.MOV.U32 R237, RZ, RZ, R104 ;  /* 0x000000ffffed7224 */ /* 0x000fe400078e0068 */
[----:B------:R-:W-:-:S02]  /*85540*/  IMAD.MOV.U32 R204, RZ, RZ, R113 ;  /* 0x000000ffffcc7224 */ /* 0x000fc400078e0071 */
[----:B------:R-:W-:Y:S02]  /*85550*/  IMAD.MOV.U32 R206, RZ, RZ, R109 ;  /* 0x000000ffffce7224 */ /* 0x000fe400078e006d */
[----:B------:R-:W-:Y:S01]  /*85560*/  IMAD.MOV.U32 R207, RZ, RZ, R108 ;  /* 0x000000ffffcf7224 */ /* 0x000fe200078e006c */
[----:B------:R-:W-:Y:S04]  /*85570*/  STL.64 [R1+0x3810], R90 ;  /* 0x0038105a01007387 */ /* 0x000fe80000100a00 */
[----:B------:R-:W-:Y:S01]  /*85580*/  STL.64 [R1+0x3808], R88 ;  /* 0x0038085801007387 */ /* 0x000fe20000100a00 */
[----:B--2---:R-:W-:Y:S02]  /*85590*/  IMAD.MOV.U32 R213, RZ, RZ, R120 ;  /* 0x000000ffffd57224 */ /* 0x004fe400078e0078 */
[----:B----4-:R-:W-:-:S02]  /*855a0*/  IMAD.MOV.U32 R212, RZ, RZ, R121 ;  /* 0x000000ffffd47224 */ /* 0x010fc400078e0079 */
        /* <DEDUP_REMOVED lines=8> */
[C---:B------:R-:W-:Y:S08]  /*85630*/  HMMA.1688.F32.TF32 R124, R228.reuse, R148, R236 ;  /* 0x00000094e47c723c */ /* 0x040ff000000810ec */
[C---:B------:R-:W-:Y:S01]  /*85640*/  HMMA.1688.F32.TF32 R108, R228.reuse, R164, R216 ;  /* 0x000000a4e46c723c */ /* 0x040fe200000810d8 */
[----:B------:R-:W-:Y:S07]  /*85650*/  STL.64 [R1+0x3818], R92 ;  /* 0x0038185c01007387 */ /* 0x000fee0000100a00 */
[C---:B------:R-:W-:Y:S01]  /*85660*/  HMMA.1688.F32.TF32 R128, R228.reuse, R144, R232 ;  /* 0x00000090e480723c */ /* 0x040fe200000810e8 */
[----:B------:R-:W-:Y:S04]  /*85670*/  STL.64 [R1+0x38e8], R98 ;  /* 0x0038e86201007387 */ /* 0x000fe80000100a00 */
[----:B------:R-:W-:Y:S04]  /*85680*/  STL.64 [R1+0x38e0], R96 ;  /* 0x0038e06001007387 */ /* 0x000fe80000100a00 */
        /* <DEDUP_REMOVED lines=12> */
[----:B------:R-:W-:Y:S04]  /*85750*/  STL.64 [R1+0x38f8], R126 ;  /* 0x0038f87e01007387 */ /* 0x000fe80000100a00 */
[----:B------:R-:W-:Y:S04]  /*85760*/  STL.64 [R1+0x38f0], R124 ;  /* 0x0038f07c01007387 */ /* 0x000fe80000100a00 */
[----:B------:R-:W-:Y:S04]  /*85770*/  STL.64 [R1+0x3908], R130 ;  /* 0x0039088201007387 */ /* 0x000fe80000100a00 */
[----:B------:R-:W-:Y:S04]  /*85780*/  STL.64 [R1+0x3900], R128 ;  /* 0x0039008001007387 */ /* 0x000fe80000100a00 */
        /* <DEDUP_REMOVED lines=43> */
[----:B------:R-:W-:Y:S04]  /*85a40*/  STL.64 [R1+0x3918], R206 ;  /* 0x003918ce01007387 */ /* 0x000fe80000100a00 */
[----:B------:R-:W-:Y:S01]  /*85a50*/  STL.64 [R1+0x3910], R204 ;  /* 0x003910cc01007387 */ /* 0x000fe20000100a00 */
[C---:B----4-:R-:W-:Y:S08]  /*85a60*/  HMMA.1688.F32.TF32 R212, R228.reuse, R132, R212 ;  /* 0x00000084e4d4723c */ /* 0x050ff000000810d4 */
[C---:B--2---:R-:W-:Y:S08]  /*85a70*/  HMMA.1688.F32.TF32 R208, R228.reuse, R136, R208 ;  /* 0x00000088e4d0723c */ /* 0x044ff000000810d0 */
[C---:B---3--:R-:W-:Y:S08]  /*85a80*/  HMMA.1688.F32.TF32 R216, R228.reuse, R24, R216 ;  /* 0x00000018e4d8723c */ /* 0x048ff000000810d8 */
[C---:B------:R-:W-:Y:S07]  /*85a90*/  HMMA.1688.F32.TF32 R220, R228.reuse, R20, R220 ;  /* 0x00000014e4dc723c */ /* 0x040fee00000810dc */
[----:B------:R-:W-:Y:S01]  /*85aa0*/  STL.64 [R1+0x3928], R210 ;  /* 0x003928d201007387 */ /* 0x000fe20000100a00 */
[C---:B------:R-:W-:Y:S08]  /*85ab0*/  HMMA.1688.F32.TF32 R224, R228.reuse, R16, R224 ;  /* 0x00000010e4e0723c */ /* 0x040ff000000810e0 */
[----:B------:R-:W-:Y:S08]  /*85ac0*/  HMMA.1688.F32.TF32 R228, R228, R200, R236 ;  /* 0x000000c8e4e4723c */ /* 0x000ff000000810ec */
[C---:B------:R-:W-:Y:S01]  /*85ad0*/  HMMA.1688.F32.TF32 R232, R240.reuse, R12, R232 ;  /* 0x0000000cf0e8723c */ /* 0x040fe200000810e8 */
[----:B------:R-:W-:Y:S04]  /*85ae0*/  STL.64 [R1+0x3920], R208 ;  /* 0x003920d001007387 */ /* 0x000fe80000100a00 */
[----:B------:R-:W-:Y:S04]  /*85af0*/  STL.64 [R1+0x3938], R214 ;  /* 0x003938d601007387 */ /* 0x000fe80000100a00 */
[----:B------:R-:W-:Y:S01]  /*85b00*/  STL.64 [R1+0x3930], R212 ;  /* 0x003930d401007387 */ /* 0x000fe20000100a00 */
[C---:B------:R-:W-:Y:S03]  /*85b10*/  HMMA.1688.F32.TF32 R28, R240.reuse, R56, R244 ;  /* 0x00000038f01c723c */ /* 0x040fe600000810f4 */
[----:B------:R-:W-:Y:S05]  /*85b20*/  STL.64 [R1+0x3948], R218 ;  /* 0x003948da01007387 */ /* 0x000fea0000100a00 */
        /* <DEDUP_REMOVED lines=14> */
[----:B------:R3:W-:Y:S01]  /*85c10*/  STL.64 [R1+0x248], R34 ;  /* 0x0002482201007387 */ /* 0x0007e20000100a00 */
[----:B-1----:R-:W-:-:S02]  /*85c20*/  IMAD.MOV.U32 R101, RZ, RZ, R28 ;  /* 0x000000ffff657224 */ /* 0x002fc400078e001c */
[----:B------:R-:W-:Y:S01]  /*85c30*/  IMAD.MOV.U32 R102, RZ, RZ, R29 ;  /* 0x000000ffff667224 */ /* 0x000fe200078e001d */
[----:B------:R-:W-:Y:S04]  /*85c40*/  LDS R236, [R252+0x46080] ;  /* 0x04608000fcec7984 */ /* 0x000fe80000000800 */
[----:B--2---:R-:W2:Y:S04]  /*85c50*/  LDL.LU R32, [R1+0x11b0] ;  /* 0x0011b00001207983 */ /* 0x004ea80000300800 */
[----:B------:R-:W2:Y:S01]  /*85c60*/  LDL.LU R33, [R1+0x11b4] ;  /* 0x0011b40001217983 */ /* 0x000ea20000300800 */
[----:B------:R-:W-:-:S03]  /*85c70*/  IMAD.MOV.U32 R103, RZ, RZ, R30 ;  /* 0x000000ffff677224 */ /* 0x000fc600078e001e */
[----:B---3--:R-:W2:Y:S01]  /*85c80*/  LDL.LU R34, [R1+0x11b8] ;  /* 0x0011b80001227983 */ /* 0x008ea20000300800 */
[----:B------:R-:W-:-:S03]  /*85c90*/  IMAD.MOV.U32 R111, RZ, RZ, R31 ;  /* 0x000000ffff6f7224 */ /* 0x000fc600078e001f */
        /* <DEDUP_REMOVED lines=43> */
[----:B------:R-:W-:Y:S04]  /*85f50*/  STL.64 [R1+0x39c8], R102 ;  /* 0x0039c86601007387 */ /* 0x000fe80000100a00 */
[----:B------:R-:W-:Y:S04]  /*85f60*/  LDS R238, [R252+0x46880] ;  /* 0x04688000fcee7984 */ /* 0x000fe80000000800 */
[----:B------:R-:W-:Y:S04]  /*85f70*/  LDS R237, [R0+0x46080] ;  /* 0x0460800000ed7984 */ /* 0x000fe80000000800 */
[----:B------:R-:W1:Y:S01]  /*85f80*/  LDS R239, [R0+0x46880] ;  /* 0x0468800000ef7984 */ /* 0x000e620000000800 */
[C---:B--2---:R-:W-:Y:S08]  /*85f90*/  HMMA.1688.F32.TF32 R96, R240.reuse, R52, R96 ;  /* 0x00000034f060723c */ /* 0x044ff00000081060 */
[C---:B---3--:R-:W-:Y:S11]  /*85fa0*/  HMMA.1688.F32.TF32 R92, R240.reuse, R48, R92 ;  /* 0x00000030f05c723c */ /* 0x048ff6000008105c */
[----:B------:R-:W-:Y:S05]  /*85fb0*/  @!UPT UIADD3 URZ, URZ, URZ, URZ ;  /* 0x0000003f3f3ff290 */ /* 0x000fea000fffe03f */
[----:B------:R-:W-:Y:S01]  /*85fc0*/  MOV R100, R99 ;  /* 0x0000006300647202 */ /* 0x000fe20000000f00 */
[----:B------:R-:W-:Y:S02]  /*85fd0*/  IMAD.MOV.U32 R106, RZ, RZ, R97 ;  /* 0x000000ffff6a7224 */ /* 0x000fe400078e0061 */
[----:B------:R-:W-:Y:S01]  /*85fe0*/  IMAD.MOV.U32 R107, RZ, RZ, R98 ;  /* 0x000000ffff6b7224 */ /* 0x000fe200078e0062 */
[----:B------:R-:W-:Y:S01]  /*85ff0*/  HMMA.1688.F32.TF32 R76, R240, R64, R76 ;  /* 0x00000040f04c723c */ /* 0x000fe2000008104c */
[----:B------:R-:W-:-:S07]  /*86000*/  IMAD.MOV.U32 R105, RZ, RZ, R96 ;  /* 0x000000ffff697224 */ /* 0x000fce00078e0060 */
[C---:B----4-:R-:W-:Y:S01]  /*86010*/  HMMA.1688.F32.TF32 R80, R240.reuse, R68, R80 ;  /* 0x00000044f050723c */ /* 0x050fe20000081050 */
[----:B------:R-:W-:Y:S07]  /*86020*/  STL.64 [R1+0x39c0], R100 ;  /* 0x0039c06401007387 */ /* 0x000fee0000100a00 */
[----:B------:R-:W-:Y:S01]  /*86030*/  HMMA.1688.F32.TF32 R84, R240, R72, R84 ;  /* 0x00000048f054723c */ /* 0x000fe20000081054 */
[----:B------:R-:W-:-:S07]  /*86040*/  IMAD.MOV.U32 R123, RZ, RZ, R95 ;  /* 0x000000ffff7b7224 */ /* 0x000fce00078e005f */
[C---:B------:R-:W-:Y:S01]  /*86050*/  HMMA.1688.F32.TF32 R88, R240.reuse, R44, R88 ;  /* 0x0000002cf058723c */ /* 0x040fe20000081058 */
[----:B------:R-:W-:Y:S01]  /*86060*/  IMAD.MOV.U32 R118, RZ, RZ, R93 ;  /* 0x000000ffff767224 */ /* 0x000fe200078e005d */
[----:B------:R-:W-:Y:S01]  /*86070*/  STL.64 [R1+0x39b8], R106 ;  /* 0x0039b86a01007387 */ /* 0x000fe20000100a00 */
[----:B------:R-:W-:Y:S02]  /*86080*/  IMAD.MOV.U32 R119, RZ, RZ, R94 ;  /* 0x000000ffff777224 */ /* 0x000fe400078e005e */
[----:B------:R-:W-:Y:S01]  /*86090*/  IMAD.MOV.U32 R115, RZ, RZ, R92 ;  /* 0x000000ffff737224 */ /* 0x000fe200078e005c */
[----:B------:R-:W-:Y:S02]  /*860a0*/  STL.64 [R1+0x39b0], R104 ;  /* 0x0039b06801007387 */ /* 0x000fe40000100a00 */
[C---:B------:R-:W-:Y:S02]  /*860b0*/  HMMA.1688.F32.TF32 R36, R240.reuse, R60, R36 ;  /* 0x0000003cf024723c */ /* 0x040fe40000081024 */
        /* <DEDUP_REMOVED lines=17> */
[----:B------:R2:W-:Y:S02]  /*861d0*/  STL.64 [R1+0x398], R38 ;  /* 0x0003982601007387 */ /* 0x0005e40000100a00 */
[C---:B--2---:R-:W-:Y:S08]  /*861e0*/  HMMA.1688.F32.TF32 R36, R240.reuse, R188, R32 ;  /* 0x000000bcf024723c */ /* 0x044ff00000081020 */
[C---:B------:R-:W-:Y:S01]  /*861f0*/  HMMA.1688.F32.TF32 R32, R240.reuse, R184, R244 ;  /* 0x000000b8f020723c */ /* 0x040fe200000810f4 */
[----:B------:R-:W-:Y:S04]  /*86200*/  STL.64 [R1+0x4d0], R40 ;  /* 0x0004d02801007387 */ /* 0x000fe80000100a00 */
[----:B------:R-:W-:Y:S04]  /*86210*/  STL.64 [R1+0x4d8], R42 ;  /* 0x0004d82a01007387 */ /* 0x000fe80000100a00 */
[----:B------:R2:W-:Y:S04]  /*86220*/  STL.64 [R1+0x4c0], R28 ;  /* 0x0004c01c01007387 */ /* 0x0005e80000100a00 */
[----:B------:R3:W-:Y:S04]  /*86230*/  STL.64 [R1+0x4c8], R30 ;  /* 0x0004c81e01007387 */ /* 0x0007e80000100a00 */
[----:B--2---:R-:W2:Y:S04]  /*86240*/  LDL.LU R28, [R1+0x1070] ;  /* 0x00107000011c7983 */ /* 0x004ea80000300800 */
[----:B------:R4:W-:Y:S04]  /*86250*/  STL.64 [R1+0x4b0], R36 ;  /* 0x0004b02401007387 */ /* 0x0009e80000100a00 */
[----:B------:R1:W-:Y:S04]  /*86260*/  STL.64 [R1+0x4b8], R38 ;  /* 0x0004b82601007387 */ /* 0x0003e80000100a00 */
[----:B------:R1:W-:Y:S04]  /*86270*/  STL.64 [R1+0x4a0], R32 ;  /* 0x0004a02001007387 */ /* 0x0003e80000100a00 */
[----:B------:R1:W-:Y:S04]  /*86280*/  STL.64 [R1+0x4a8], R34 ;  /* 0x0004a82201007387 */ /* 0x0003e80000100a00 */
        /* <DEDUP_REMOVED lines=79> */
[----:B----4-:R-:W4:Y:S04]  /*86780*/  LDL.LU R36, [R1+0x1090] ;  /* 0x0010900001247983 */ /* 0x010f280000300800 */
        /* <DEDUP_REMOVED lines=13> */
[C---:B------:R-:W-:Y:S08]  /*86860*/  HMMA.1688.F32.TF32 R80, R240.reuse, R200, R80 ;  /* 0x000000c8f050723c */ /* 0x040ff00000081050 */
[----:B------:R-:W-:Y:S08]  /*86870*/  HMMA.1688.F32.TF32 R96, R240, R132, R96 ;  /* 0x00000084f060723c */ /* 0x000ff00000081060 */
[----:B------:R-:W-:Y:S08]  /*86880*/  HMMA.1688.F32.TF32 R76, R236, R12, R76 ;  /* 0x0000000cec4c723c */ /* 0x000ff0000008104c */
[C---:B------:R-:W-:Y:S08]  /*86890*/  HMMA.1688.F32.TF32 R104, R240.reuse, R176, R248 ;  /* 0x000000b0f068723c */ /* 0x040ff000000810f8 */
[C---:B------:R-:W-:Y:S08]  /*868a0*/  HMMA.1688.F32.TF32 R108, R240.reuse, R180, R108 ;  /* 0x000000b4f06c723c */ /* 0x040ff0000008106c */
[C---:B------:R-:W-:Y:S11]  /*868b0*/  HMMA.1688.F32.TF32 R100, R240.reuse, R172, R232 ;  /* 0x000000acf064723c */ /* 0x040ff600000810e8 */
        /* <DEDUP_REMOVED lines=47> */
[C---:B------:R-:W-:Y:S03]  /*86bb0*/  HMMA.1688.F32.TF32 R28, R236.reuse, R56, R28 ;  /* 0x00000038ec1c723c */ /* 0x040fe6000008101c */
[----:B------:R-:W-:Y:S04]  /*86bc0*/  LDS R240, [R2+0x46100] ;  /* 0x0461000002f07984 */ /* 0x000fe80000000800 */
[----:B------:R-:W-:Y:S01]  /*86bd0*/  LDS R242, [R2+0x46900] ;  /* 0x0469000002f27984 */ /* 0x000fe20000000800 */
[C---:B----4-:R-:W-:Y:S03]  /*86be0*/  HMMA.1688.F32.TF32 R76, R236.reuse, R8, R36 ;  /* 0x00000008ec4c723c */ /* 0x050fe60000081024 */
[----:B------:R-:W-:Y:S04]  /*86bf0*/  LDS R241, [R3+0x46100] ;  /* 0x0461000003f17984 */ /* 0x000fe80000000800 */
[----:B------:R-:W1:Y:S01]  /*86c00*/  LDS R243, [R3+0x46900] ;  /* 0x0469000003f37984 */ /* 0x000e620000000800 */
[C---:B------:R-:W-:Y:S11]  /*86c10*/  HMMA.1688.F32.TF32 R36, R236.reuse, R4, R40 ;  /* 0x00000004ec24723c */ /* 0x040ff60000081028 */
        /* <DEDUP_REMOVED lines=9> */
[C---:B--2---:R-:W-:Y:S02]  /*86cb0*/  HMMA.1688.F32.TF32 R28, R236.reuse, R52, R32 ;  /* 0x00000034ec1c723c */ /* 0x044fe40000081020 */
[----:B------:R-:W-:Y:S04]  /*86cc0*/  STL.64 [R1+0x3ba0], R54 ;  /* 0x003ba03601007387 */ /* 0x000fe80000100a00 */
[----:B------:R-:W-:Y:S11]  /*86cd0*/  STL.64 [R1+0x3b98], R52 ;  /* 0x003b983401007387 */ /* 0x000ff60000100a00 */
[----:B------:R-:W-:Y:S06]  /*86ce0*/  @!UPT UIADD3 URZ, URZ, URZ, URZ ;  /* 0x0000003f3f3ff290 */ /* 0x000fec000fffe03f */
[----:B------:R-:W-:Y:S04]  /*86cf0*/  STL.64 [R1+0x510], R28 ;  /* 0x0005101c01007387 */ /* 0x000fe80000100a00 */
[----:B------:R2:W-:Y:S04]  /*86d00*/  STL.64 [R1+0x518], R30 ;  /* 0x0005181e01007387 */ /* 0x0005e80000100a00 */
[----:B------:R-:W1:Y:S01]  /*86d10*/  LDL.LU R32, [R1+0x6e0] ;  /* 0x0006e00001207983 */ /* 0x000e620000300800 */
[C---:B--2---:R-:W-:Y:S11]  /*86d20*/  HMMA.1688.F32.TF32 R28, R236.reuse, R48, R244 ;  /* 0x00000030ec1c723c */ /* 0x044ff600000810f4 */
[----:B------:R-:W-:Y:S11]  /*86d30*/  @!UPT UIADD3 URZ, URZ, URZ, URZ ;  /* 0x0000003f3f3ff290 */ /* 0x000ff6000fffe03f */
[----:B------:R-:W-:Y:S01]  /*86d40*/  @!UPT UIADD3 URZ, URZ, URZ, URZ ;  /* 0x0000003f3f3ff290 */ /* 0x000fe2000fffe03f */
[----:B------:R2:W-:Y:S04]  /*86d50*/  STL.64 [R1+0x520], R28 ;  /* 0x0005201c01007387 */ /* 0x0005e80000100a00 */
[----:B------:R3:W-:Y:S04]  /*86d60*/  STL.64 [R1+0x528], R30 ;  /* 0x0005281e01007387 */ /* 0x0007e80000100a00 */
[----:B------:R-:W1:Y:S04]  /*86d70*/  LDL.LU R33, [R1+0x6e4] ;  /* 0x0006e40001217983 */ /* 0x000e680000300800 */
[----:B------:R-:W1:Y:S04]  /*86d80*/  LDL.LU R34, [R1+0x6e8] ;  /* 0x0006e80001227983 */ /* 0x000e680000300800 */
[----:B------:R-:W1:Y:S04]  /*86d90*/  LDL.LU R35, [R1+0x6ec] ;  /* 0x0006ec0001237983 */ /* 0x000e680000300800 */
        /* <DEDUP_REMOVED lines=105> */
[----:B------:R2:W-:Y:S02]  /*87430*/  STL.64 [R1+0x3b88], R48 ;  /* 0x003b883001007387 */ /* 0x0005e40000100a00 */
[C---:B--2---:R-:W-:Y:S02]  /*87440*/  HMMA.1688.F32.TF32 R48, R236.reuse, R44, R244 ;  /* 0x0000002cec30723c */ /* 0x044fe400000810f4 */
[----:B------:R-:W2:Y:S11]  /*87450*/  LDL.LU R244, [R1+0xeb0] ;  /* 0x000eb00001f47983 */ /* 0x000eb60000300800 */
[----:B------:R-:W-:Y:S10]  /*87460*/  @!UPT UIADD3 URZ, URZ, URZ, URZ ;  /* 0x0000003f3f3ff290 */ /* 0x000ff4000fffe03f */
[----:B------:R-:W-:Y:S04]  /*87470*/  STL.64 [R1+0x530], R48 ;  /* 0x0005303001007387 */ /* 0x000fe80000100a00 */
[----:B------:R1:W-:Y:S04]  /*87480*/  STL.64 [R1+0x538], R50 ;  /* 0x0005383201007387 */ /* 0x0003e80000100a00 */
[----:B------:R-:W2:Y:S04]  /*87490*/  LDL.LU R245, [R1+0xeb4] ;  /* 0x000eb40001f57983 */ /* 0x000ea80000300800 */
[----:B------:R-:W2:Y:S04]  /*874a0*/  LDL.LU R246, [R1+0xeb8] ;  /* 0x000eb80001f67983 */ /* 0x000ea80000300800 */
[----:B------:R-:W2:Y:S01]  /*874b0*/  LDL.LU R247, [R1+0xebc] ;  /* 0x000ebc0001f77983 */ /* 0x000ea20000300800 */
[C---:B---3--:R-:W-:Y:S08]  /*874c0*/  HMMA.1688.F32.TF32 R52, R236.reuse, R72, R116 ;  /* 0x00000048ec34723c */ /* 0x048ff00000081074 */
[C---:B-1----:R-:W-:Y:S08]  /*874d0*/  HMMA.1688.F32.TF32 R48, R236.reuse, R68, R120 ;  /* 0x00000044ec30723c */ /* 0x042ff00000081078 */
[C---:B------:R-:W-:Y:S07]  /*874e0*/  HMMA.1688.F32.TF32 R56, R236.reuse, R64, R104 ;  /* 0x00000040ec38723c */ /* 0x040fee0000081068 */
[----:B------:R-:W-:Y:S04]  /*874f0*/  STL.64 [R1+0x540], R52 ;  /* 0x0005403401007387 */ /* 0x000fe80000100a00 */
[----:B------:R1:W-:Y:S04]  /*87500*/  STL.64 [R1+0x548], R54 ;  /* 0x0005483601007387 */ /* 0x0003e80000100a00 */
[----:B------:R-:W-:Y:S04]  /*87510*/  STL.64 [R1+0x550], R48 ;  /* 0x0005503001007387 */ /* 0x000fe80000100a00 */
[----:B------:R3:W-:Y:S01]  /*87520*/  STL.64 [R1+0x558], R50 ;  /* 0x0005583201007387 */ /* 0x0007e20000100a00 */
[C---:B-1----:R-:W-:Y:S08]  /*87530*/  HMMA.1688.F32.TF32 R52, R236.reuse, R60, R100 ;  /* 0x0000003cec34723c */ /* 0x042ff00000081064 */
[C---:B---3--:R-:W-:Y:S01]  /*87540*/  HMMA.1688.F32.TF32 R48, R236.reuse, R196, R108 ;  /* 0x000000c4ec30723c */ /* 0x048fe2000008106c */
        /* <DEDUP_REMOVED lines=8> */
[C---:B----4-:R-:W-:Y:S03]  /*875d0*/  HMMA.1688.F32.TF32 R48, R236.reuse, R184, R228 ;  /* 0x000000b8ec30723c */ /* 0x050fe600000810e4 */
        /* <DEDUP_REMOVED lines=37> */
[----:B------:R1:W-:Y:S01]  /*87830*/  STL.64 [R1+0x608], R58 ;  /* 0x0006083a01007387 */ /* 0x0003e20000100a00 */
[C---:B------:R-:W-:Y:S07]  /*87840*/  HMMA.1688.F32.TF32 R40, R236.reuse, R16, R40 ;  /* 0x00000010ec28723c */ /* 0x040fee0000081028 */
[----:B------:R-:W-:Y:S01]  /*87850*/  STL.64 [R1+0x5f0], R52 ;  /* 0x0005f03401007387 */ /* 0x000fe20000100a00 */
[C---:B-1----:R-:W-:Y:S03]  /*87860*/  HMMA.1688.F32.TF32 R56, R236.reuse, R132, R80 ;  /* 0x00000084ec38723c */ /* 0x042fe60000081050 */
[----:B------:R1:W-:Y:S04]  /*87870*/  STL.64 [R1+0x5f8], R54 ;  /* 0x0005f83601007387 */ /* 0x0003e80000100a00 */
[----:B------:R-:W-:Y:S04]  /*87880*/  STL.64 [R1+0x5e0], R48 ;  /* 0x0005e03001007387 */ /* 0x000fe80000100a00 */
[----:B------:R3:W-:Y:S01]  /*87890*/  STL.64 [R1+0x5e8], R50 ;  /* 0x0005e83201007387 */ /* 0x0007e20000100a00 */
[C---:B-1----:R-:W-:Y:S08]  /*878a0*/  HMMA.1688.F32.TF32 R52, R236.reuse, R24, R76 ;  /* 0x00000018ec34723c */ /* 0x042ff0000008104c */
[C---:B---3--:R-:W-:Y:S08]  /*878b0*/  HMMA.1688.F32.TF32 R48, R236.reuse, R20, R36 ;  /* 0x00000014ec30723c */ /* 0x048ff00000081024 */
[----:B------:R-:W-:Y:S01]  /*878c0*/  HMMA.1688.F32.TF32 R36, R236, R200, R28 ;  /* 0x000000c8ec24723c */ /* 0x000fe2000008101c */
[----:B------:R-:W-:Y:S04]  /*878d0*/  STL.64 [R1+0x5d0], R56 ;  /* 0x0005d03801007387 */ /* 0x000fe80000100a00 */
[----:B------:R-:W-:Y:S03]  /*878e0*/  LDS R236, [R252+0x46100] ;  /* 0x04610000fcec7984 */ /* 0x000fe60000000800 */
        /* <DEDUP_REMOVED lines=12> */
[----:B------:R-:W3:Y:S04]  /*879b0*/  LDL.LU R32, [R1+0xc80] ;  /* 0x000c800001207983 */ /* 0x000ee80000300800 */
[----:B------:R-:W-:Y:S01]  /*879c0*/  LDS R238, [R252+0x46900] ;  /* 0x04690000fcee7984 */ /* 0x000fe20000000800 */
[C---:B--2---:R-:W-:Y:S03]  /*879d0*/  HMMA.1688.F32.TF32 R28, R240.reuse, R8, R244 ;  /* 0x00000008f01c723c */ /* 0x044fe600000810f4 */
[----:B------:R-:W-:Y:S04]  /*879e0*/  LDS R237, [R0+0x46100] ;  /* 0x0461000000ed7984 */ /* 0x000fe80000000800 */
[----:B------:R-:W1:Y:S11]  /*879f0*/  LDS R239, [R0+0x46900] ;  /* 0x0469000000ef7984 */ /* 0x000e760000000800 */
[----:B------:R-:W-:Y:S05]  /*87a00*/  @!UPT UIADD3 URZ, URZ, URZ, URZ ;  /* 0x0000003f3f3ff290 */ /* 0x000fea000fffe03f */
[----:B------:R2:W-:Y:S04]  /*87a10*/  STL.64 [R1+0x6e0], R28 ;  /* 0x0006e01c01007387 */ /* 0x0005e80000100a00 */
[----:B------:R4:W-:Y:S04]  /*87a20*/  STL.64 [R1+0x6e8], R30 ;  /* 0x0006e81e01007387 */ /* 0x0009e80000100a00 */
[----:B------:R-:W3:Y:S04]  /*87a30*/  LDL.LU R33, [R1+0xc84] ;  /* 0x000c840001217983 */ /* 0x000ee80000300800 */
[----:B------:R-:W3:Y:S04]  /*87a40*/  LDL.LU R34, [R1+0xc88] ;  /* 0x000c880001227983 */ /* 0x000ee80000300800 */
[----:B------:R-:W3:Y:S04]  /*87a50*/  LDL.LU R35, [R1+0xc8c] ;  /* 0x000c8c0001237983 */ /* 0x000ee80000300800 */
[----:B--2---:R-:W2:Y:S04]  /*87a60*/  LDL.LU R28, [R1+0xc90] ;  /* 0x000c9000011c7983 */ /* 0x004ea80000300800 */
        /* <DEDUP_REMOVED lines=115> */
[----:B------:R-:W1:Y:S04]  /*881a0*/  LDL.LU R244, [R1+0xc70] ;  /* 0x000c700001f47983 */ /* 0x000e680000300800 */
[----:B------:R-:W1:Y:S04]  /*881b0*/  LDL.LU R245, [R1+0xc74] ;  /* 0x000c740001f57983 */ /* 0x000e680000300800 */
[----:B------:R-:W1:Y:S04]  /*881c0*/  LDL.LU R246, [R1+0xc78] ;  /* 0x000c780001f67983 */ /* 0x000e680000300800 */
[----:B------:R-:W1:Y:S01]  /*881d0*/  LDL.LU R247, [R1+0xc7c] ;  /* 0x000c7c0001f77983 */ /* 0x000e620000300800 */
[C---:B--2---:R-:W-:Y:S11]  /*881e0*/  HMMA.1688.F32.TF32 R56, R240.reuse, R4, R56 ;  /* 0x00000004f038723c */ /* 0x044ff60000081038 */
[----:B------:R-:W-:Y:S11]  /*881f0*/  @!UPT UIADD3 URZ, URZ, URZ, URZ ;  /* 0x0000003f3f3ff290 */ /* 0x000ff6000fffe03f */
[----:B------:R-:W-:Y:S01]  /*88200*/  @!UPT UIADD3 URZ, URZ, URZ, URZ ;  /* 0x0000003f3f3ff290 */ /* 0x000fe2000fffe03f */
[----:B------:R-:W-:Y:S04]  /*88210*/  STL.64 [R1+0x700], R56 ;  /* 0x0007003801007387 */ /* 0x000fe80000100a00 */
[----:B------:R2:W-:Y:S04]  /*88220*/  STL.64 [R1+0x708], R58 ;  /* 0x0007083a01007387 */ /* 0x0005e80000100a00 */
[----:B--2---:R-:W2:Y:S04]  /*88230*/  LDL.LU.64 R58, [R1+0x3bb0] ;  /* 0x003bb000013a7983 */ /* 0x004ea80000300a00 */
[----:B------:R-:W2:Y:S02]  /*88240*/  LDL.LU.64 R56, [R1+0x3ba8] ;  /* 0x003ba80001387983 */ /* 0x000ea40000300a00 */
[C---:B--2---:R-:W-:Y:S11]  /*88250*/  HMMA.1688.F32.TF32 R52, R240.reuse, R56, R52 ;  /* 0x00000038f034723c */ /* 0x044ff60000081034 */
[----:B------:R-:W-:Y:S11]  /*88260*/  @!UPT UIADD3 URZ, URZ, URZ, URZ ;  /* 0x0000003f3f3ff290 */ /* 0x000ff6000fffe03f */
[----:B------:R-:W-:Y:S01]  /*88270*/  @!UPT UIADD3 URZ, URZ, URZ, URZ ;  /* 0x0000003f3f3ff290 */ /* 0x000fe2000fffe03f */
[----:B------:R-:W-:Y:S04]  /*88280*/  STL.64 [R1+0x740], R52 ;  /* 0x0007403401007387 */ /* 0x000fe80000100a00 */
[----:B------:R2:W-:Y:S04]  /*88290*/  STL.64 [R1+0x748], R54 ;  /* 0x0007483601007387 */ /* 0x0005e80000100a00 */
[----:B--2---:R-:W2:Y:S04]  /*882a0*/  LDL.LU.64 R54, [R1+0x3ba0] ;  /* 0x003ba00001367983 */ /* 0x004ea80000300a00 */
[----:B------:R-:W3:Y:S02]  /*882b0*/  LDL.LU.64 R52, [R1+0x3b98] ;  /* 0x003b980001347983 */ /* 0x000ee40000300a00 */
        /* <DEDUP_REMOVED lines=9> */
[C---:B------:R-:W-:Y:S08]  /*88350*/  HMMA.1688.F32.TF32 R36, R240.reuse, R24, R36 ;  /* 0x00000018f024723c */ /* 0x040ff00000081024 */
[C---:B--2---:R-:W-:Y:S11]  /*88360*/  HMMA.1688.F32.TF32 R120, R240.reuse, R48, R120 ;  /* 0x00000030f078723c */ /* 0x044ff60000081078 */
[----:B------:R-:W-:Y:S11]  /*88370*/  @!UPT UIADD3 URZ, URZ, URZ, URZ ;  /* 0x0000003f3f3ff290 */ /* 0x000ff6000fffe03f */
[----:B------:R-:W-:Y:S01]  /*88380*/  @!UPT UIADD3 URZ, URZ, URZ, URZ ;  /* 0x0000003f3f3ff290 */ /* 0x000fe2000fffe03f */
[----:B------:R-:W-:Y:S04]  /*88390*/  STL.64 [R1+0xe60], R120 ;  /* 0x000e607801007387 */ /* 0x000fe80000100a00 */
[----:B------:R2:W-:Y:S04]  /*883a0*/  STL.64 [R1+0xe68], R122 ;  /* 0x000e687a01007387 */ /* 0x0005e80000100a00 */
[----:B--2---:R-:W2:Y:S04]  /*883b0*/  LDL.LU.64 R122, [R1+0x3b80] ;  /* 0x003b8000017a7983 */ /* 0x004ea80000300a00 */
[----:B------:R-:W2:Y:S04]  /*883c0*/  LDL.LU.64 R120, [R1+0x3b78] ;  /* 0x003b780001787983 */ /* 0x000ea80000300a00 */
[----:B------:R-:W-:Y:S04]  /*883d0*/  STL.64 [R1+0xec0], R112 ;  /* 0x000ec07001007387 */ /* 0x000fe80000100a00 */
[----:B------:R1:W-:Y:S02]  /*883e0*/  STL.64 [R1+0xec8], R114 ;  /* 0x000ec87201007387 */ /* 0x0003e40000100a00 */
[C---:B-1----:R-:W-:Y:S08]  /*883f0*/  HMMA.1688.F32.TF32 R112, R240.reuse, R68, R104 ;  /* 0x00000044f070723c */ /* 0x042ff00000081068 */
[C---:B------:R-:W-:Y:S08]  /*88400*/  HMMA.1688.F32.TF32 R104, R240.reuse, R64, R100 ;  /* 0x00000040f068723c */ /* 0x040ff00000081064 */
[C---:B------:R-:W-:Y:S01]  /*88410*/  HMMA.1688.F32.TF32 R100, R240.reuse, R60, R108 ;  /* 0x0000003cf064723c */ /* 0x040fe2000008106c */
[----:B------:R-:W-:Y:S04]  /*88420*/  STL.64 [R1+0xeb0], R116 ;  /* 0x000eb07401007387 */ /* 0x000fe80000100a00 */
[----:B------:R-:W-:Y:S04]  /*88430*/  STL.64 [R1+0xeb8], R118 ;  /* 0x000eb87601007387 */ /* 0x000fe80000100a00 */
        /* <DEDUP_REMOVED lines=35> */
[C---:B---3--:R-:W-:Y:S08]  /*88670*/  HMMA.1688.F32.TF32 R100, R240.reuse, R152, R96 ;  /* 0x00000098f064723c */ /* 0x048ff00000081060 */
[C---:B------:R-:W-:Y:S08]  /*88680*/  HMMA.1688.F32.TF32 R96, R240.reuse, R148, R92 ;  /* 0x00000094f060723c */ /* 0x040ff0000008105c */
[C---:B------:R-:W-:Y:S08]  /*88690*/  HMMA.1688.F32.TF32 R92, R240.reuse, R144, R88 ;  /* 0x00000090f05c723c */ /* 0x040ff00000081058 */
[C---:B------:R-:W-:Y:S08]  /*886a0*/  HMMA.1688.F32.TF32 R88, R240.reuse, R140, R84 ;  /* 0x0000008cf058723c */ /* 0x040ff00000081054 */
[C---:B------:R-:W-:Y:S08]  /*886b0*/  HMMA.1688.F32.TF32 R84, R240.reuse, R136, R80 ;  /* 0x00000088f054723c */ /* 0x040ff00000081050 */
        /* <DEDUP_REMOVED lines=11> */
[C---:B----4-:R-:W-:Y:S03]  /*88770*/  HMMA.1688.F32.TF32 R76, R240.reuse, R20, R40 ;  /* 0x00000014f04c723c */ /* 0x050fe60000081028 */
[----:B------:R-:W-:Y:S04]  /*88780*/  STL.64 [R1+0xd70], R88 ;  /* 0x000d705801007387 */ /* 0x000fe80000100a00 */
[----:B------:R-:W-:Y:S01]  /*88790*/  STL.64 [R1+0xd78], R90 ;  /* 0x000d785a01007387 */ /* 0x000fe20000100a00 */
[----:B------:R-:W-:Y:S03]  /*887a0*/  HMMA.1688.F32.TF32 R40, R240, R16, R28 ;  /* 0x00000010f028723c */ /* 0x000fe6000008101c */
[----:B------:R-:W-:Y:S04]  /*887b0*/  STL.64 [R1+0xd60], R84 ;  /* 0x000d605401007387 */ /* 0x000fe80000100a00 */
[----:B------:R-:W-:Y:S04]  /*887c0*/  STL.64 [R1+0xd68], R86 ;  /* 0x000d685601007387 */ /* 0x000fe80000100a00 */
[----:B------:R-:W-:Y:S04]  /*887d0*/  STL.64 [R1+0xd50], R80 ;  /* 0x000d505001007387 */ /* 0x000fe80000100a00 */
[----:B------:R-:W-:Y:S04]  /*887e0*/  STL.64 [R1+0xd58], R82 ;  /* 0x000d585201007387 */ /* 0x000fe80000100a00 */
[----:B------:R-:W-:Y:S01]  /*887f0*/  STL.64 [R1+0xd40], R36 ;  /* 0x000d402401007387 */ /* 0x000fe20000100a00 */
[----:B------:R-:W-:Y:S03]  /*88800*/  HMMA.1688.F32.TF32 R28, R236, R12, R244 ;  /* 0x0000000cec1c723c */ /* 0x000fe600000810f4 */
[----:B------:R1:W-:Y:S05]  /*88810*/  STL.64 [R1+0xd48], R38 ;  /* 0x000d482601007387 */ /* 0x0003ea0000100a00 */
[----:B-1----:R-:W-:Y:S01]  /*88820*/  HMMA.1688.F32.TF32 R36, R240, R200, R32 ;  /* 0x000000c8f024723c */ /* 0x002fe20000081020 */
[----:B------:R-:W-:Y:S04]  /*88830*/  STL.64 [R1+0xd30], R76 ;  /* 0x000d304c01007387 */ /* 0x000fe80000100a00 */
[----:B------:R-:W-:Y:S04]  /*88840*/  STL.64 [R1+0xd38], R78 ;  /* 0x000d384e01007387 */ /* 0x000fe80000100a00 */
[----:B------:R-:W-:Y:S04]  /*88850*/  STL.64 [R1+0xd20], R40 ;  /* 0x000d202801007387 */ /* 0x000fe80000100a00 */
[----:B------:R-:W-:Y:S04]  /*88860*/  STL.64 [R1+0xd28], R42 ;  /* 0x000d282a01007387 */ /* 0x000fe80000100a00 */
[----:B------:R-:W3:Y:S04]  /*88870*/  LDL.LU R32, [R1+0xad0] ;  /* 0x000ad00001207983 */ /* 0x000ee80000300800 */
[----:B------:R-:W-:Y:S04]  /*88880*/  LDS R240, [R2+0x46180] ;  /* 0x0461800002f07984 */ /* 0x000fe80000000800 */
[----:B------:R-:W-:Y:S04]  /*88890*/  STL.64 [R1+0xd10], R36 ;  /* 0x000d102401007387 */ /* 0x000fe80000100a00 */
[----:B------:R-:W-:Y:S04]  /*888a0*/  STL.64 [R1+0xd18], R38 ;  /* 0x000d182601007387 */ /* 0x000fe80000100a00 */
[----:B------:R1:W-:Y:S04]  /*888b0*/  STL.64 [R1+0xcd0], R28 ;  /* 0x000cd01c01007387 */ /* 0x0003e80000100a00 */
[----:B------:R4:W-:Y:S04]  /*888c0*/  STL.64 [R1+0xcd8], R30 ;  /* 0x000cd81e01007387 */ /* 0x0009e80000100a00 */
[----:B------:R-:W3:Y:S04]  /*888d0*/  LDL.LU R33, [R1+0xad4] ;  /* 0x000ad40001217983 */ /* 0x000ee80000300800 */
[----:B------:R-:W3:Y:S04]  /*888e0*/  LDL.LU R34, [R1+0xad8] ;  /* 0x000ad80001227983 */ /* 0x000ee80000300800 */
[----:B------:R-:W3:Y:S04]  /*888f0*/  LDL.LU R35, [R1+0xadc] ;  /* 0x000adc0001237983 */ /* 0x000ee80000300800 */
        /* <DEDUP_REMOVED lines=106> */
[----:B------:R-:W1:Y:S01]  /*88fa0*/  LDS R243, [R3+0x46980] ;  /* 0x0469800003f37984 */ /* 0x000e620000000800 */
[C---:B--2---:R-:W-:Y:S08]  /*88fb0*/  HMMA.1688.F32.TF32 R112, R236.reuse, R8, R112 ;  /* 0x00000008ec70723c */ /* 0x044ff00000081070 */
[C---:B------:R-:W-:Y:S11]  /*88fc0*/  HMMA.1688.F32.TF32 R116, R236.reuse, R4, R116 ;  /* 0x00000004ec74723c */ /* 0x040ff60000081074 */
[----:B------:R-:W-:Y:S04]  /*88fd0*/  @!UPT UIADD3 URZ, URZ, URZ, URZ ;  /* 0x0000003f3f3ff290 */ /* 0x000fe8000fffe03f */
[----:B------:R-:W-:Y:S04]  /*88fe0*/  STL.64 [R1+0xcc0], R112 ;  /* 0x000cc07001007387 */ /* 0x000fe80000100a00 */
[----:B------:R3:W-:Y:S02]  /*88ff0*/  STL.64 [R1+0xcc8], R114 ;  /* 0x000cc87201007387 */ /* 0x0007e40000100a00 */
[C---:B---3--:R-:W-:Y:S08]  /*89000*/  HMMA.1688.F32.TF32 R112, R236.reuse, R56, R104 ;  /* 0x00000038ec70723c */ /* 0x048ff00000081068 */
        /* <DEDUP_REMOVED lines=21> */
[C---:B----4-:R-:W-:Y:S03]  /*89160*/  HMMA.1688.F32.TF32 R100, R236.reuse, R196, R216 ;  /* 0x000000c4ec64723c */ /* 0x050fe600000810d8 */
        /* <DEDUP_REMOVED lines=42> */
[----:B------:R-:W-:Y:S01]  /*89410*/  STL.64 [R1+0xb90], R36 ;  /* 0x000b902401007387 */ /* 0x000fe20000100a00 */
[C---:B------:R-:W-:Y:S03]  /*89420*/  HMMA.1688.F32.TF32 R28, R236.reuse, R132, R244 ;  /* 0x00000084ec1c723c */ /* 0x040fe600000810f4 */
[----:B------:R2:W-:Y:S05]  /*89430*/  STL.64 [R1+0xb98], R38 ;  /* 0x000b982601007387 */ /* 0x0005ea0000100a00 */
[----:B--2---:R-:W-:Y:S01]  /*89440*/  HMMA.1688.F32.TF32 R36, R236, R136, R32 ;  /* 0x00000088ec24723c */ /* 0x004fe20000081020 */
[----:B------:R-:W-:Y:S04]  /*89450*/  STL.64 [R1+0xb80], R76 ;  /* 0x000b804c01007387 */ /* 0x000fe80000100a00 */
[----:B------:R-:W-:Y:S04]  /*89460*/  STL.64 [R1+0xb88], R78 ;  /* 0x000b884e01007387 */ /* 0x000fe80000100a00 */
[----:B------:R-:W-:Y:S04]  /*89470*/  STL.64 [R1+0xb70], R40 ;  /* 0x000b702801007387 */ /* 0x000fe80000100a00 */
[----:B------:R-:W-:Y:S04]  /*89480*/  STL.64 [R1+0xb78], R42 ;  /* 0x000b782a01007387 */ /* 0x000fe80000100a00 */
[----:B------:R-:W2:Y:S06]  /*89490*/  LDL.LU R32, [R1+0x920] ;  /* 0x0009200001207983 */ /* 0x000eac0000300800 */
[----:B------:R-:W-:Y:S04]  /*894a0*/  STL.64 [R1+0xb60], R36 ;  /* 0x000b602401007387 */ /* 0x000fe80000100a00 */
[----:B------:R-:W-:Y:S04]  /*894b0*/  STL.64 [R1+0xb68], R38 ;  /* 0x000b682601007387 */ /* 0x000fe80000100a00 */
        /* <DEDUP_REMOVED lines=109> */
[C---:B-1----:R-:W-:Y:S08]  /*89b90*/  HMMA.1688.F32.TF32 R40, R240.reuse, R164, R40 ;  /* 0x000000a4f028723c */ /* 0x042ff00000081028 */
[----:B--2---:R-:W-:Y:S08]  /*89ba0*/  HMMA.1688.F32.TF32 R32, R240, R156, R32 ;  /* 0x0000009cf020723c */ /* 0x004ff00000081020 */
[C---:B---3--:R-:W-:Y:S08]  /*89bb0*/  HMMA.1688.F32.TF32 R112, R236.reuse, R24, R112 ;  /* 0x00000018ec70723c */ /* 0x048ff00000081070 */
[C---:B------:R-:W-:Y:S11]  /*89bc0*/  HMMA.1688.F32.TF32 R116, R236.reuse, R20, R116 ;  /* 0x00000014ec74723c */ /* 0x040ff60000081074 */
[----:B------:R-:W-:Y:S04]  /*89bd0*/  @!UPT UIADD3 URZ, URZ, URZ, URZ ;  /* 0x0000003f3f3ff290 */ /* 0x000fe8000fffe03f */
[----:B------:R-:W-:Y:S04]  /*89be0*/  STL.64 [R1+0xb40], R112 ;  /* 0x000b407001007387 */ /* 0x000fe80000100a00 */
[----:B------:R4:W-:Y:S02]  /*89bf0*/  STL.64 [R1+0xb48], R114 ;  /* 0x000b487201007387 */ /* 0x0009e40000100a00 */
[C---:B----4-:R-:W-:Y:S08]  /*89c00*/  HMMA.1688.F32.TF32 R112, R236.reuse, R16, R104 ;  /* 0x00000010ec70723c */ /* 0x050ff00000081068 */
[----:B------:R-:W-:Y:S01]  /*89c10*/  HMMA.1688.F32.TF32 R104, R236, R200, R100 ;  /* 0x000000c8ec68723c */ /* 0x000fe20000081064 */
[----:B------:R-:W-:Y:S04]  /*89c20*/  STL.64 [R1+0xb30], R116 ;  /* 0x000b307401007387 */ /* 0x000fe80000100a00 */
[----:B------:R-:W-:Y:S03]  /*89c30*/  LDS R236, [R252+0x46180] ;  /* 0x04618000fcec7984 */ /* 0x000fe60000000800 */
[C---:B------:R-:W-:Y:S01]  /*89c40*/  HMMA.1688.F32.TF32 R100, R240.reuse, R12, R108 ;  /* 0x0000000cf064723c */ /* 0x040fe2000008106c */
[----:B------:R-:W-:Y:S04]  /*89c50*/  STL.64 [R1+0xb38], R118 ;  /* 0x000b387601007387 */ /* 0x000fe80000100a00 */
[----:B------:R-:W-:Y:S04]  /*89c60*/  LDS R238, [R252+0x46980] ;  /* 0x04698000fcee7984 */ /* 0x000fe80000000800 */
[----:B------:R-:W-:Y:S01]  /*89c70*/  STL.64 [R1+0xb20], R112 ;  /* 0x000b207001007387 */ /* 0x000fe20000100a00 */
[C---:B------:R-:W-:Y:S03]  /*89c80*/  HMMA.1688.F32.TF32 R108, R240.reuse, R8, R248 ;  /* 0x00000008f06c723c */ /* 0x040fe600000810f8 */
[----:B------:R-:W-:Y:S04]  /*89c90*/  STL.64 [R1+0xb28], R114 ;  /* 0x000b287201007387 */ /* 0x000fe80000100a00 */
[----:B------:R-:W-:Y:S04]  /*89ca0*/  STL.64 [R1+0xb10], R104 ;  /* 0x000b106801007387 */ /* 0x000fe80000100a00 */
[----:B------:R1:W-:Y:S04]  /*89cb0*/  STL.64 [R1+0xb18], R106 ;  /* 0x000b186a01007387 */ /* 0x0003e80000100a00 */
[----:B------:R-:W-:Y:S04]  /*89cc0*/  STL.64 [R1+0xb00], R100 ;  /* 0x000b006401007387 */ /* 0x000fe80000100a00 */
[----:B------:R2:W-:Y:S01]  /*89cd0*/  STL.64 [R1+0xb08], R102 ;  /* 0x000b086601007387 */ /* 0x0005e20000100a00 */
[C---:B-1----:R-:W-:Y:S03]  /*89ce0*/  HMMA.1688.F32.TF32 R104, R240.reuse, R4, R232 ;  /* 0x00000004f068723c */ /* 0x042fe600000810e8 */
[----:B------:R-:W3:Y:S04]  /*89cf0*/  LDL.LU R252, [R1+0x3b70] ;  /* 0x003b700001fc7983 */ /* 0x000ee80000300800 */
[----:B------:R-:W-:Y:S01]  /*89d00*/  LDS R237, [R0+0x46180] ;  /* 0x0461800000ed7984 */ /* 0x000fe20000000800 */
[C---:B--2---:R-:W-:Y:S03]  /*89d10*/  HMMA.1688.F32.TF32 R100, R240.reuse, R56, R228 ;  /* 0x00000038f064723c */ /* 0x044fe600000810e4 */
[----:B------:R1:W2:Y:S04]  /*89d20*/  LDS R239, [R0+0x46980] ;  /* 0x0469800000ef7984 */ /* 0x0002a80000000800 */
[----:B-1----:R-:W4:Y:S04]  /*89d30*/  LDL.LU R0, [R1+0x3b6c] ;  /* 0x003b6c0001007983 */ /* 0x002f280000300800 */
        /* <DEDUP_REMOVED lines=159> */
[----:B------:R-:W-:Y:S04]  /*8a730*/  LDS R240, [R2+0x47000] ;  /* 0x0470000002f07984 */ /* 0x000fe80000000800 */
[----:B------:R1:W-:Y:S03]  /*8a740*/  LDS R242, [R2+0x47800] ;  /* 0x0478000002f27984 */ /* 0x0003e60000000800 */
[C---:B------:R-:W-:Y:S01]  /*8a750*/  HMMA.1688.F32.TF32 R96, R236.reuse, R12, R92 ;  /* 0x0000000cec60723c */ /* 0x040fe2000008105c */
[----:B------:R-:W-:Y:S04]  /*8a760*/  STL.64 [R1+0x920], R108 ;  /* 0x0009206c01007387 */ /* 0x000fe80000100a00 */
[----:B------:R-:W-:Y:S03]  /*8a770*/  LDS R241, [R3+0x47000] ;  /* 0x0470000003f17984 */ /* 0x000fe60000000800 */
[C---:B------:R-:W-:Y:S01]  /*8a780*/  HMMA.1688.F32.TF32 R92, R236.reuse, R8, R88 ;  /* 0x00000008ec5c723c */ /* 0x040fe20000081058 */
[----:B------:R-:W2:Y:S07]  /*8a790*/  LDS R243, [R3+0x47800] ;  /* 0x0478000003f37984 */ /* 0x000eae0000000800 */
        /* <DEDUP_REMOVED lines=11> */
[----:B------:R-:W3:Y:S04]  /*8a850*/  LDL.LU R244, [R1+0x7d0] ;  /* 0x0007d00001f47983 */ /* 0x000ee80000300800 */
[----:B------:R-:W-:Y:S04]  /*8a860*/  STL.64 [R1+0x8c0], R88 ;  /* 0x0008c05801007387 */ /* 0x000fe80000100a00 */
[----:B------:R-:W-:Y:S04]  /*8a870*/  STL.64 [R1+0x8c8], R90 ;  /* 0x0008c85a01007387 */ /* 0x000fe80000100a00 */
[----:B------:R-:W-:Y:S04]  /*8a880*/  STL.64 [R1+0x8b0], R84 ;  /* 0x0008b05401007387 */ /* 0x000fe80000100a00 */
[----:B------:R-:W-:Y:S04]  /*8a890*/  STL.64 [R1+0x8b8], R86 ;  /* 0x0008b85601007387 */ /* 0x000fe80000100a00 */
[----:B------:R-:W3:Y:S04]  /*8a8a0*/  LDL.LU R245, [R1+0x7d4] ;  /* 0x0007d40001f57983 */ /* 0x000ee80000300800 */
[----:B------:R-:W3:Y:S04]  /*8a8b0*/  LDL.LU R246, [R1+0x7d8] ;  /* 0x0007d80001f67983 */ /* 0x000ee80000300800 */
[----:B------:R-:W3:Y:S01]  /*8a8c0*/  LDL.LU R247, [R1+0x7dc] ;  /* 0x0007dc0001f77983 */ /* 0x000ee20000300800 */
[C---:B------:R-:W-:Y:S08]  /*8a8d0*/  HMMA.1688.F32.TF32 R80, R236.reuse, R52, R80 ;  /* 0x00000034ec50723c */ /* 0x040ff00000081050 */
[C---:B------:R-:W-:Y:S11]  /*8a8e0*/  HMMA.1688.F32.TF32 R76, R236.reuse, R48, R76 ;  /* 0x00000030ec4c723c */ /* 0x040ff6000008104c */
[----:B------:R-:W-:Y:S04]  /*8a8f0*/  @!UPT UIADD3 URZ, URZ, URZ, URZ ;  /* 0x0000003f3f3ff290 */ /* 0x000fe8000fffe03f */
[----:B------:R-:W-:Y:S04]  /*8a900*/  STL.64 [R1+0x8a0], R80 ;  /* 0x0008a05001007387 */ /* 0x000fe80000100a00 */
[----:B------:R-:W-:Y:S04]  /*8a910*/  STL.64 [R1+0x8a8], R82 ;  /* 0x0008a85201007387 */ /* 0x000fe80000100a00 */
[----:B------:R-:W-:Y:S04]  /*8a920*/  STL.64 [R1+0x890], R76 ;  /* 0x0008904c01007387 */ /* 0x000fe80000100a00 */
[----:B------:R4:W-:Y:S04]  /*8a930*/  STL.64 [R1+0x898], R78 ;  /* 0x0008984e01007387 */ /* 0x0009e80000100a00 */
[----:B-1----:R-:W2:Y:S01]  /*8a940*/  LDL.LU R2, [R1+0x3b68] ;  /* 0x003b680001027983 */ /* 0x002ea20000300800 */
[C---:B----4-:R-:W-:Y:S08]  /*8a950*/  HMMA.1688.F32.TF32 R76, R236.reuse, R44, R36 ;  /* 0x0000002cec4c723c */ /* 0x050ff00000081024 */
[----:B------:R-:W-:Y:S11]  /*8a960*/  HMMA.1688.F32.TF32 R36, R236, R72, R40 ;  /* 0x00000048ec24723c */ /* 0x000ff60000081028 */
[----:B------:R-:W-:Y:S04]  /*8a970*/  @!UPT UIADD3 URZ, URZ, URZ, URZ ;  /* 0x0000003f3f3ff290 */ /* 0x000fe8000fffe03f */
[----:B------:R-:W-:Y:S04]  /*8a980*/  STL.64 [R1+0x880], R76 ;  /* 0x0008804c01007387 */ /* 0x000fe80000100a00 */
[----:B------:R-:W-:Y:S04]  /*8a990*/  STL.64 [R1+0x888], R78 ;  /* 0x0008884e01007387 */ /* 0x000fe80000100a00 */
[----:B------:R1:W-:Y:S01]  /*8a9a0*/  STL.64 [R1+0x870], R36 ;  /* 0x0008702401007387 */ /* 0x0003e20000100a00 */
[----:B------:R-:W-:Y:S02]  /*8a9b0*/  IMAD.MOV.U32 R73, RZ, RZ, R38 ;  /* 0x000000ffff497224 */ /* 0x000fe400078e0026 */
[----:B------:R-:W-:-:S02]  /*8a9c0*/  IMAD.MOV.U32 R72, RZ, RZ, R39 ;  /* 0x000000ffff487224 */ /* 0x000fc400078e0027 */
[C---:B-1----:R-:W-:Y:S03]  /*8a9d0*/  HMMA.1688.F32.TF32 R36, R236.reuse, R68, R28 ;  /* 0x00000044ec24723c */ /* 0x042fe6000008101c */
[----:B------:R-:W-:Y:S04]  /*8a9e0*/  STL [R1+0x37a4], R72 ;  /* 0x0037a44801007387 */ /* 0x000fe80000100800 */
[----:B------:R-:W-:Y:S11]  /*8a9f0*/  STL [R1+0x37a0], R73 ;  /* 0x0037a04901007387 */ /* 0x000ff60000100800 */
[----:B------:R-:W-:Y:S05]  /*8aa00*/  @!UPT UIADD3 URZ, URZ, URZ, URZ ;  /* 0x0000003f3f3ff290 */ /* 0x000fea000fffe03f */
[----:B------:R1:W-:Y:S04]  /*8aa10*/  STL.64 [R1+0x860], R36 ;  /* 0x0008602401007387 */ /* 0x0003e80000100a00 */
[----:B------:R4:W-:Y:S04]  /*8aa20*/  STL.64 [R1+0x868], R38 ;  /* 0x0008682601007387 */ /* 0x0009e80000100a00 */
[----:B------:R-:W2:Y:S04]  /*8aa30*/  LDL.LU R84, [R1+0x7c0] ;  /* 0x0007c00001547983 */ /* 0x000ea80000300800 */
[----:B------:R-:W2:Y:S04]  /*8aa40*/  LDL.LU R85, [R1+0x7c4] ;  /* 0x0007c40001557983 */ /* 0x000ea80000300800 */
[----:B------:R-:W2:Y:S04]  /*8aa50*/  LDL.LU R86, [R1+0x7c8] ;  /* 0x0007c80001567983 */ /* 0x000ea80000300800 */
[----:B------:R-:W2:Y:S04]  /*8aa60*/  LDL.LU R87, [R1+0x7cc] ;  /* 0x0007cc0001577983 */ /* 0x000ea80000300800 */
[----:B-1----:R-:W2:Y:S04]  /*8aa70*/  LDL.LU R36, [R1+0x7a0] ;  /* 0x0007a00001247983 */ /* 0x002ea80000300800 */
[----:B------:R-:W2:Y:S04]  /*8aa80*/  LDL.LU R37, [R1+0x7a4] ;  /* 0x0007a40001257983 */ /* 0x000ea80000300800 */
[----:B----4-:R-:W4:Y:S04]  /*8aa90*/  LDL.LU R38, [R1+0x7a8] ;  /* 0x0007a80001267983 */ /* 0x010f280000300800 */
        /* <DEDUP_REMOVED lines=18> */
[----:B---3--:R-:W-:Y:S01]  /*8abc0*/  HMMA.1688.F32.TF32 R28, R236, R60, R244 ;  /* 0x0000003cec1c723c */ /* 0x008fe200000810f4 */
[----:B------:R-:W4:Y:S04]  /*8abd0*/  LDL.LU R244, [R1+0x780] ;  /* 0x0007800001f47983 */ /* 0x000f280000300800 */
[----:B------:R-:W4:Y:S04]  /*8abe0*/  LDL.LU R245, [R1+0x784] ;  /* 0x0007840001f57983 */ /* 0x000f280000300800 */
[----:B------:R-:W4:Y:S04]  /*8abf0*/  LDL.LU R246, [R1+0x788] ;  /* 0x0007880001f67983 */ /* 0x000f280000300800 */
[----:B------:R-:W4:Y:S04]  /*8ac00*/  LDL.LU R247, [R1+0x78c] ;  /* 0x00078c0001f77983 */ /* 0x000f280000300800 */
[----:B------:R-:W4:Y:S04]  /*8ac10*/  LDL.LU R80, [R1+0x770] ;  /* 0x0007700001507983 */ /* 0x000f280000300800 */
[----:B------:R-:W4:Y:S03]  /*8ac20*/  LDL.LU R81, [R1+0x774] ;  /* 0x0007740001517983 */ /* 0x000f260000300800 */
        /* <DEDUP_REMOVED lines=10> */
[C---:B--2---:R-:W-:Y:S08]  /*8acd0*/  HMMA.1688.F32.TF32 R84, R236.reuse, R196, R84 ;  /* 0x000000c4ec54723c */ /* 0x044ff00000081054 */
[C---:B----4-:R-:W-:Y:S08]  /*8ace0*/  HMMA.1688.F32.TF32 R36, R236.reuse, R188, R36 ;  /* 0x000000bcec24723c */ /* 0x050ff00000081024 */
[----:B------:R-:W-:Y:S08]  /*8acf0*/  HMMA.1688.F32.TF32 R76, R236, R192, R76 ;  /* 0x000000c0ec4c723c */ /* 0x000ff0000008104c */
[----:B------:R-:W-:Y:S01]  /*8ad00*/  IMAD.MOV.U32 R49, RZ, RZ, R84 ;  /* 0x000000ffff317224 */ /* 0x000fe200078e0054 */
[----:B------:R-:W-:Y:S01]  /*8ad10*/  MOV R44, R87 ;  /* 0x00000057002c7202 */ /* 0x000fe20000000f00 */
[----:B------:R-:W-:-:S02]  /*8ad20*/  IMAD.MOV.U32 R48, RZ, RZ, R85 ;  /* 0x000000ffff307224 */ /* 0x000fc400078e0055 */
[----:B------:R-:W-:-:S04]  /*8ad30*/  IMAD.MOV.U32 R45, RZ, RZ, R86 ;  /* 0x000000ffff2d7224 */ /* 0x000fc800078e0056 */
[----:B------:R-:W-:Y:S02]  /*8ad40*/  IMAD.MOV.U32 R197, RZ, RZ, R38 ;  /* 0x000000ffffc57224 */ /* 0x000fe400078e0026 */
[----:B------:R-:W-:-:S05]  /*8ad50*/  IMAD.MOV.U32 R196, RZ, RZ, R39 ;  /* 0x000000ffffc47224 */ /* 0x000fca00078e0027 */
[----:B------:R1:W-:Y:S04]  /*8ad60*/  STL.64 [R1+0x820], R76 ;  /* 0x0008204c01007387 */ /* 0x0003e80000100a00 */
[----:B------:R2:W-:Y:S04]  /*8ad70*/  STL.64 [R1+0x828], R78 ;  /* 0x0008284e01007387 */ /* 0x0005e80000100a00 */
[----:B------:R4:W-:Y:S04]  /*8ad80*/  STL.64 [R1+0x810], R36 ;  /* 0x0008102401007387 */ /* 0x0009e80000100a00 */
[----:B-1----:R-:W3:Y:S04]  /*8ad90*/  LDL.LU R76, [R1+0x730] ;  /* 0x00073000014c7983 */ /* 0x002ee80000300800 */
[----:B------:R-:W3:Y:S01]  /*8ada0*/  LDL.LU R77, [R1+0x734] ;  /* 0x00073400014d7983 */ /* 0x000ee20000300800 */
[C---:B------:R-:W-:Y:S03]  /*8adb0*/  HMMA.1688.F32.TF32 R84, R236.reuse, R184, R40 ;  /* 0x000000b8ec54723c */ /* 0x040fe60000081028 */
[----:B--2---:R-:W3:Y:S04]  /*8adc0*/  LDL.LU R78, [R1+0x738] ;  /* 0x00073800014e7983 */ /* 0x004ee80000300800 */
[----:B------:R-:W3:Y:S04]  /*8add0*/  LDL.LU R79, [R1+0x73c] ;  /* 0x00073c00014f7983 */ /* 0x000ee80000300800 */
[----:B----4-:R-:W2:Y:S04]  /*8ade0*/  LDL.LU R36, [R1+0x720] ;  /* 0x0007200001247983 */ /* 0x010ea80000300800 */
[----:B------:R-:W2:Y:S04]  /*8adf0*/  LDL.LU R37, [R1+0x724] ;  /* 0x0007240001257983 */ /* 0x000ea80000300800 */
[----:B------:R-:W2:Y:S04]  /*8ae00*/  LDL.LU R38, [R1+0x728] ;  /* 0x0007280001267983 */ /* 0x000ea80000300800 */
[----:B------:R-:W2:Y:S04]  /*8ae10*/  LDL.LU R39, [R1+0x72c] ;  /* 0x00072c0001277983 */ /* 0x000ea80000300800 */
[----:B------:R-:W-:Y:S04]  /*8ae20*/  STL [R1+0x36c4], R196 ;  /* 0x0036c4c401007387 */ /* 0x000fe80000100800 */
[----:B------:R-:W-:Y:S04]  /*8ae30*/  STL [R1+0x36c0], R197 ;  /* 0x0036c0c501007387 */ /* 0x000fe80000100800 */
[----:B------:R-:W4:Y:S04]  /*8ae40*/  LDL.LU R40, [R1+0x710] ;  /* 0x0007100001287983 */ /* 0x000f280000300800 */
[----:B------:R-:W-:Y:S04]  /*8ae50*/  STL.64 [R1+0x800], R84 ;  /* 0x0008005401007387 */ /* 0x000fe80000100a00 */
[----:B------:R1:W-:Y:S04]  /*8ae60*/  STL.64 [R1+0x808], R86 ;  /* 0x0008085601007387 */ /* 0x0003e80000100a00 */
[----:B------:R-:W4:Y:S04]  /*8ae70*/  LDL.LU R41, [R1+0x714] ;  /* 0x0007140001297983 */ /* 0x000f280000300800 */
[----:B------:R-:W4:Y:S04]  /*8ae80*/  LDL.LU R42, [R1+0x718] ;  /* 0x00071800012a7983 */ /* 0x000f280000300800 */
[----:B------:R-:W4:Y:S01]  /*8ae90*/  LDL.LU R43, [R1+0x71c] ;  /* 0x00071c00012b7983 */ /* 0x000f220000300800 */
[C---:B-1----:R-:W-:Y:S03]  /*8aea0*/  HMMA.1688.F32.TF32 R84, R236.reuse, R180, R244 ;  /* 0x000000b4ec54723c */ /* 0x042fe600000810f4 */
[----:B------:R-:W4:Y:S11]  /*8aeb0*/  LDL.LU R244, [R1+0x6f0] ;  /* 0x0006f00001f47983 */ /* 0x000f360000300800 */
[----:B------:R-:W-:Y:S09]  /*8aec0*/  @!UPT UIADD3 URZ, URZ, URZ, URZ ;  /* 0x0000003f3f3ff290 */ /* 0x000ff2000fffe03f */
[----:B------:R-:W-:Y:S04]  /*8aed0*/  STL.64 [R1+0x7f0], R84 ;  /* 0x0007f05401007387 */ /* 0x000fe80000100a00 */
[----:B------:R1:W-:Y:S04]  /*8aee0*/  STL.64 [R1+0x7f8], R86 ;  /* 0x0007f85601007387 */ /* 0x0003e80000100a00 */
[----:B------:R-:W4:Y:S01]  /*8aef0*/  LDL.LU R245, [R1+0x6f4] ;  /* 0x0006f40001f57983 */ /* 0x000f220000300800 */
[C---:B-1----:R-:W-:Y:S08]  /*8af00*/  HMMA.1688.F32.TF32 R84, R236.reuse, R176, R80 ;  /* 0x000000b0ec54723c */ /* 0x042ff00000081050 */
[C---:B------:R-:W-:Y:S08]  /*8af10*/  HMMA.1688.F32.TF32 R80, R236.reuse, R172, R28 ;  /* 0x000000acec50723c */ /* 0x040ff0000008101c */
[----:B------:R-:W-:Y:S01]  /*8af20*/  HMMA.1688.F32.TF32 R28, R236, R168, R32 ;  /* 0x000000a8ec1c723c */ /* 0x000fe20000081020 */
[----:B------:R-:W-:-:S06]  /*8af30*/  IMAD.MOV.U32 R247, RZ, RZ, R0 ;  /* 0x000000fffff77224 */ /* 0x000fcc00078e0000 */
[----:B------:R-:W-:Y:S04]  /*8af40*/  STL.64 [R1+0x7e0], R84 ;  /* 0x0007e05401007387 */ /* 0x000fe80000100a00 */
[----:B------:R-:W-:Y:S04]  /*8af50*/  STL.64 [R1+0x7e8], R86 ;  /* 0x0007e85601007387 */ /* 0x000fe80000100a00 */
[----:B------:R-:W-:Y:S01]  /*8af60*/  STL.64 [R1+0x7d0], R80 ;  /* 0x0007d05001007387 */ /* 0x000fe20000100a00 */
[----:B------:R-:W-:-:S03]  /*8af70*/  IMAD.MOV.U32 R246, RZ, RZ, R2 ;  /* 0x000000fffff67224 */ /* 0x000fc600078e0002 */
[----:B------:R-:W-:Y:S04]  /*8af80*/  STL.64 [R1+0x7d8], R82 ;  /* 0x0007d85201007387 */ /* 0x000fe80000100a00 */
[----:B------:R1:W-:Y:S01]  /*8af90*/  STL.64 [R1+0x7c0], R28 ;  /* 0x0007c01c01007387 */ /* 0x0003e20000100a00 */
[----:B------:R-:W-:Y:S02]  /*8afa0*/  IMAD.MOV.U32 R0, RZ, RZ, R30 ;  /* 0x000000ffff007224 */ /* 0x000fe400078e001e */
[----:B------:R-:W-:Y:S01]  /*8afb0*/  IMAD.MOV.U32 R2, RZ, RZ, R31 ;  /* 0x000000ffff027224 */ /* 0x000fe200078e001f */
[----:B-1----:R-:W4:Y:S04]  /*8afc0*/  LDL.LU R28, [R1+0x360] ;  /* 0x00036000011c7983 */ /* 0x002f280000300800 */
[----:B------:R-:W4:Y:S04]  /*8afd0*/  LDL.LU R29, [R1+0x364] ;  /* 0x00036400011d7983 */ /* 0x000f280000300800 */
[----:B------:R-:W4:Y:S04]  /*8afe0*/  LDL.LU R30, [R1+0x368] ;  /* 0x00036800011e7983 */ /* 0x000f280000300800 */
[----:B------:R-:W4:Y:S04]  /*8aff0*/  LDL.LU R31, [R1+0x36c] ;  /* 0x00036c00011f7983 */ /* 0x000f280000300800 */
[----:B------:R-:W4:Y:S04]  /*8b000*/  LDL.LU R32, [R1+0x340] ;  /* 0x0003400001207983 */ /* 0x000f280000300800 */
[----:B------:R-:W4:Y:S04]  /*8b010*/  LDL.LU R33, [R1+0x344] ;  /* 0x0003440001217983 */ /* 0x000f280000300800 */
[----:B------:R-:W4:Y:S04]  /*8b020*/  LDL.LU R34, [R1+0x348] ;  /* 0x0003480001227983 */ /* 0x000f280000300800 */
[----:B------:R1:W-:Y:S04]  /*8b030*/  STL [R1+0x36cc], R2 ;  /* 0x0036cc0201007387 */ /* 0x0003e80000100800 */
[----:B------:R1:W-:Y:S01]  /*8b040*/  STL [R1+0x36c8], R0 ;  /* 0x0036c80001007387 */ /* 0x0003e20000100800 */
[C---:B--2---:R-:W-:Y:S08]  /*8b050*/  HMMA.1688.F32.TF32 R36, R236.reuse, R160, R36 ;  /* 0x000000a0ec24723c */ /* 0x044ff00000081024 */
[C---:B---3--:R-:W-:Y:S11]  /*8b060*/  HMMA.1688.F32.TF32 R76, R236.reuse, R164, R76 ;  /* 0x000000a4ec4c723c */ /* 0x048ff6000008104c */
[----:B------:R-:W-:Y:S05]  /*8b070*/  @!UPT UIADD3 URZ, URZ, URZ, URZ ;  /* 0x0000003f3f3ff290 */ /* 0x000fea000fffe03f */
[----:B------:R-:W-:Y:S02]  /*8b080*/  IMAD.MOV.U32 R164, RZ, RZ, R36 ;  /* 0x000000ffffa47224 */ /* 0x000fe400078e0024 */
[----:B------:R-:W-:Y:S02]  /*8b090*/  IMAD.MOV.U32 R161, RZ, RZ, R37 ;  /* 0x000000ffffa17224 */ /* 0x000fe400078e0025 */
[----:B------:R-:W-:Y:S02]  /*8b0a0*/  IMAD.MOV.U32 R160, RZ, RZ, R38 ;  /* 0x000000ffffa07224 */ /* 0x000fe400078e0026 */
[----:B------:R-:W-:Y:S02]  /*8b0b0*/  IMAD.MOV.U32 R3, RZ, RZ, R39 ;  /* 0x000000ffff037224 */ /* 0x000fe400078e0027 */
[C---:B----4-:R-:W-:Y:S11]  /*8b0c0*/  HMMA.1688.F32.TF32 R36, R236.reuse, R156, R40 ;  /* 0x0000009cec24723c */ /* 0x050ff60000081028 */
        /* <DEDUP_REMOVED lines=10> */
[----:B------:R-:W2:Y:S01]  /*8b170*/  LDL.LU R247, [R1+0x32c] ;  /* 0x00032c0001f77983 */ /* 0x000ea20000300800 */
        /* <DEDUP_REMOVED lines=9> */
[----:B------:R-:W4:Y:S01]  /*8b210*/  LDL.LU R76, [R1+0x2e0] ;  /* 0x0002e000014c7983 */ /* 0x000f220000300800 */
[----:B------:R-:W-:Y:S03]  /*8b220*/  HMMA.1688.F32.TF32 R28, R236, R148, R28 ;  /* 0x00000094ec1c723c */ /* 0x000fe6000008101c */
        /* <DEDUP_REMOVED lines=10> */
[----:B------:R-:W-:Y:S01]  /*8b2d0*/  IMAD.MOV.U32 R176, RZ, RZ, R28 ;  /* 0x000000ffffb07224 */ /* 0x000fe200078e001c */
[----:B------:R-:W-:Y:S01]  /*8b2e0*/  MOV R148, R31 ;  /* 0x0000001f00947202 */ /* 0x000fe20000000f00 */
[----:B------:R-:W-:Y:S01]  /*8b2f0*/  IMAD.MOV.U32 R173, RZ, RZ, R29 ;  /* 0x000000ffffad7224 */ /* 0x000fe200078e001d */
[----:B------:R-:W4:Y:S01]  /*8b300*/  LDL.LU R39, [R1+0x2dc] ;  /* 0x0002dc0001277983 */ /* 0x000f220000300800 */
[----:B------:R-:W-:Y:S02]  /*8b310*/  IMAD.MOV.U32 R149, RZ, RZ, R30 ;  /* 0x000000ffff957224 */ /* 0x000fe400078e001e */
[----:B------:R-:W-:Y:S01]  /*8b320*/  HMMA.1688.F32.TF32 R28, R236, R144, R32 ;  /* 0x00000090ec1c723c */ /* 0x000fe20000081020 */
[----:B------:R-:W4:Y:S04]  /*8b330*/  LDL.LU R40, [R1+0x2b0] ;  /* 0x0002b00001287983 */ /* 0x000f280000300800 */
[----:B------:R-:W4:Y:S04]  /*8b340*/  LDL.LU R41, [R1+0x2b4] ;  /* 0x0002b40001297983 */ /* 0x000f280000300800 */
[----:B------:R-:W4:Y:S04]  /*8b350*/  LDL.LU R42, [R1+0x2b8] ;  /* 0x0002b800012a7983 */ /* 0x000f280000300800 */
[----:B------:R-:W4:Y:S11]  /*8b360*/  LDL.LU R43, [R1+0x2bc] ;  /* 0x0002bc00012b7983 */ /* 0x000f360000300800 */
[----:B------:R-:W-:-:S02]  /*8b370*/  IMAD.MOV.U32 R180, RZ, RZ, R28 ;  /* 0x000000ffffb47224 */ /* 0x000fc400078e001c */
[----:B------:R-:W-:Y:S01]  /*8b380*/  IMAD.MOV.U32 R177, RZ, RZ, R29 ;  /* 0x000000ffffb17224 */ /* 0x000fe200078e001d */
[----:B------:R-:W4:Y:S01]  /*8b390*/  LDL.LU R28, [R1+0x290] ;  /* 0x00029000011c7983 */ /* 0x000f220000300800 */
[----:B------:R-:W-:Y:S02]  /*8b3a0*/  IMAD.MOV.U32 R145, RZ, RZ, R30 ;  /* 0x000000ffff917224 */ /* 0x000fe400078e001e */
[----:B------:R-:W-:Y:S01]  /*8b3b0*/  IMAD.MOV.U32 R144, RZ, RZ, R31 ;  /* 0x000000ffff907224 */ /* 0x000fe200078e001f */
[----:B------:R-:W4:Y:S04]  /*8b3c0*/  LDL.LU R29, [R1+0x294] ;  /* 0x00029400011d7983 */ /* 0x000f280000300800 */
[----:B------:R-:W4:Y:S04]  /*8b3d0*/  LDL.LU R30, [R1+0x298] ;  /* 0x00029800011e7983 */ /* 0x000f280000300800 */
[----:B------:R-:W4:Y:S04]  /*8b3e0*/  LDL.LU R31, [R1+0x29c] ;  /* 0x00029c00011f7983 */ /* 0x000f280000300800 */
[----:B------:R-:W4:Y:S04]  /*8b3f0*/  LDL.LU R32, [R1+0x230] ;  /* 0x0002300001207983 */ /* 0x000f280000300800 */
[----:B------:R-:W4:Y:S04]  /*8b400*/  LDL.LU R33, [R1+0x234] ;  /* 0x0002340001217983 */ /* 0x000f280000300800 */
[----:B------:R-:W4:Y:S04]  /*8b410*/  LDL.LU R34, [R1+0x238] ;  /* 0x0002380001227983 */ /* 0x000f280000300800 */
[----:B------:R-:W4:Y:S01]  /*8b420*/  LDL.LU R35, [R1+0x23c] ;  /* 0x00023c0001237983 */ /* 0x000f220000300800 */
[----:B--2---:R-:W-:Y:S03]  /*8b430*/  HMMA.1688.F32.TF32 R84, R236, R140, R244 ;  /* 0x0000008cec54723c */ /* 0x004fe600000810f4 */
[----:B------:R-:W2:Y:S04]  /*8b440*/  LDL.LU R244, [R1+0x220] ;  /* 0x0002200001f47983 */ /* 0x000ea80000300800 */
[----:B------:R-:W2:Y:S01]  /*8b450*/  LDL.LU R245, [R1+0x224] ;  /* 0x0002240001f57983 */ /* 0x000ea20000300800 */
[----:B------:R-:W-:Y:S01]  /*8b460*/  MOV R246, R14 ;  /* 0x0000000e00f67202 */ /* 0x000fe20000000f00 */
[----:B------:R-:W-:-:S02]  /*8b470*/  IMAD.MOV.U32 R247, RZ, RZ, R15 ;  /* 0x000000fffff77224 */ /* 0x000fc400078e000f */
[----:B------:R-:W2:Y:S04]  /*8b480*/  LDL.LU R14, [R1+0x3b64] ;  /* 0x003b6400010e7983 */ /* 0x000ea80000300800 */
[----:B------:R-:W2:Y:S01]  /*8b490*/  LDL.LU R15, [R1+0x3b60] ;  /* 0x003b6000010f7983 */ /* 0x000ea20000300800 */
[----:B---3--:R-:W-:Y:S01]  /*8b4a0*/  HMMA.1688.F32.TF32 R80, R236, R136, R80 ;  /* 0x00000088ec50723c */ /* 0x008fe20000081050 */
[----:B------:R-:W-:Y:S01]  /*8b4b0*/  IMAD.MOV.U32 R88, RZ, RZ, R159 ;  /* 0x000000ffff587224 */ /* 0x000fe200078e009f */
[----:B------:R-:W-:Y:S01]  /*8b4c0*/  MOV R90, R155 ;  /* 0x0000009b005a7202 */ /* 0x000fe20000000f00 */
[----:B------:R-:W-:Y:S02]  /*8b4d0*/  IMAD.MOV.U32 R89, RZ, RZ, R158 ;  /* 0x000000ffff597224 */ /* 0x000fe400078e009e */
[----:B------:R-:W-:-:S02]  /*8b4e0*/  IMAD.MOV.U32 R91, RZ, RZ, R154 ;  /* 0x000000ffff5b7224 */ /* 0x000fc400078e009a */
[----:B------:R-:W-:Y:S01]  /*8b4f0*/  IMAD.MOV.U32 R92, RZ, RZ, R167 ;  /* 0x000000ffff5c7224 */ /* 0x000fe200078e00a7 */
[C---:B----4-:R-:W-:Y:S08]  /*8b500*/  HMMA.1688.F32.TF32 R36, R236.reuse, R24, R36 ;  /* 0x00000018ec24723c */ /* 0x050ff00000081024 */
[----:B------:R-:W-:Y:S11]  /*8b510*/  HMMA.1688.F32.TF32 R28, R236, R16, R28 ;  /* 0x00000010ec1c723c */ /* 0x000ff6000008101c */
[----:B------:R-:W-:Y:S05]  /*8b520*/  @!UPT UIADD3 URZ, URZ, URZ, URZ ;  /* 0x0000003f3f3ff290 */ /* 0x000fea000fffe03f */
[----:B------:R-:W-:-:S08]  /*8b530*/  IMAD.MOV.U32 R25, RZ, RZ, R38 ;  /* 0x000000ffff197224 */ /* 0x000fd000078e0026 */
[----:B------:R-:W-:Y:S01]  /*8b540*/  MOV R12, R28 ;  /* 0x0000001c000c7202 */ /* 0x000fe20000000f00 */
[----:B------:R-:W-:Y:S02]  /*8b550*/  IMAD.MOV.U32 R13, RZ, RZ, R29 ;  /* 0x000000ffff0d7224 */ /* 0x000fe400078e001d */
[----:B------:R-:W-:Y:S02]  /*8b560*/  IMAD.MOV.U32 R61, RZ, RZ, R30 ;  /* 0x000000ffff3d7224 */ /* 0x000fe400078e001e */
[----:B------:R-:W-:Y:S02]  /*8b570*/  IMAD.MOV.U32 R60, RZ, RZ, R31 ;  /* 0x000000ffff3c7224 */ /* 0x000fe400078e001f */
[C---:B------:R-:W-:Y:S01]  /*8b580*/  HMMA.1688.F32.TF32 R28, R236.reuse, R200, R32 ;  /* 0x000000c8ec1c723c */ /* 0x040fe20000081020 */
[----:B------:R-:W-:Y:S01]  /*8b590*/  IMAD.MOV.U32 R24, RZ, RZ, R39 ;  /* 0x000000ffff187224 */ /* 0x000fe200078e0027 */
[----:B------:R-:W3:Y:S04]  /*8b5a0*/  LDL.LU R200, [R1+0x1678] ;  /* 0x0016780001c87983 */ /* 0x000ee80000300800 */
[----:B------:R-:W3:Y:S02]  /*8b5b0*/  LDL.LU R201, [R1+0x167c] ;  /* 0x00167c0001c97983 */ /* 0x000ee40000300800 */
[----:B------:R-:W-:Y:S07]  /*8b5c0*/  HMMA.1688.F32.TF32 R76, R236, R132, R76 ;  /* 0x00000084ec4c723c */ /* 0x000fee000008104c */
[----:B------:R-:W-:-:S02]  /*8b5d0*/  IMAD.MOV.U32 R133, RZ, RZ, R36 ;  /* 0x000000ffff857224 */ /* 0x000fc400078e0024 */
[----:B------:R-:W-:Y:S02]  /*8b5e0*/  IMAD.MOV.U32 R132, RZ, RZ, R37 ;  /* 0x000000ffff847224 */ /* 0x000fe400078e0025 */
[----:B------:R-:W-:Y:S05]  /*8b5f0*/  HMMA.1688.F32.TF32 R36, R236, R20, R40 ;  /* 0x00000014ec24723c */ /* 0x000fea0000081028 */
[----:B------:R-:W-:Y:S02]  /*8b600*/  IMAD.MOV.U32 R17, RZ, RZ, R30 ;  /* 0x000000ffff117224 */ /* 0x000fe400078e001e */
[----:B------:R-:W-:Y:S02]  /*8b610*/  IMAD.MOV.U32 R21, RZ, RZ, R28 ;  /* 0x000000ffff157224 */ /* 0x000fe400078e001c */
[----:B------:R-:W-:-:S02]  /*8b620*/  IMAD.MOV.U32 R20, RZ, RZ, R29 ;  /* 0x000000ffff147224 */ /* 0x000fc400078e001d */
[----:B------:R-:W-:Y:S02]  /*8b630*/  IMAD.MOV.U32 R16, RZ, RZ, R31 ;  /* 0x000000ffff107224 */ /* 0x000fe400078e001f */
[----:B------:R-:W-:Y:S02]  /*8b640*/  IMAD.MOV.U32 R4, RZ, RZ, R76 ;  /* 0x000000ffff047224 */ /* 0x000fe400078e004c */
[----:B------:R-:W-:Y:S02]  /*8b650*/  IMAD.MOV.U32 R76, RZ, RZ, R75 ;  /* 0x000000ffff4c7224 */ /* 0x000fe400078e004b */
[----:B------:R-:W3:Y:S01]  /*8b660*/  LDL.LU R75, [R1+0x3b5c] ;  /* 0x003b5c00014b7983 */ /* 0x000ee20000300800 */
[----:B------:R-:W-:Y:S01]  /*8b670*/  IMAD.MOV.U32 R5, RZ, RZ, R77 ;  /* 0x000000ffff057224 */ /* 0x000fe200078e004d */
[----:B------:R-:W-:Y:S01]  /*8b680*/  MOV R77, R74 ;  /* 0x0000004a004d7202 */ /* 0x000fe20000000f00 */
        /* <DEDUP_REMOVED lines=19> */
[----:B------:R-:W-:Y:S01]  /*8b7c0*/  MOV R36, R191 ;  /* 0x000000bf00247202 */ /* 0x000fe20000000f00 */
[----:B------:R-:W-:Y:S02]  /*8b7d0*/  IMAD.MOV.U32 R43, RZ, RZ, R178 ;  /* 0x000000ffff2b7224 */ /* 0x000fe400078e00b2 */
[----:B------:R-:W-:-:S02]  /*8b7e0*/  IMAD.MOV.U32 R9, RZ, RZ, R37 ;  /* 0x000000ffff097224 */ /* 0x000fc400078e0025 */
[----:B-1----:R-:W-:Y:S02]  /*8b7f0*/  IMAD.MOV.U32 R2, RZ, RZ, R38 ;  /* 0x000000ffff027224 */ /* 0x002fe400078e0026 */
[----:B------:R-:W-:Y:S02]  /*8b800*/  IMAD.MOV.U32 R37, RZ, RZ, R190 ;  /* 0x000000ffff257224 */ /* 0x000fe400078e00be */
[----:B------:R-:W-:Y:S02]  /*8b810*/  IMAD.MOV.U32 R0, RZ, RZ, R39 ;  /* 0x000000ffff007224 */ /* 0x000fe400078e0027 */
[----:B------:R-:W-:Y:S02]  /*8b820*/  IMAD.MOV.U32 R38, RZ, RZ, R187 ;  /* 0x000000ffff267224 */ /* 0x000fe400078e00bb */
[----:B------:R-:W-:Y:S01]  /*8b830*/  IMAD.MOV.U32 R39, RZ, RZ, R186 ;  /* 0x000000ffff277224 */ /* 0x000fe200078e00ba */
[----:B--2---:R-:W-:Y:S07]  /*8b840*/  HMMA.1688.F32.TF32 R28, R240, R14, R244 ;  /* 0x0000000ef01c723c */ /* 0x004fee00000810f4 */
[----:B------:R-:W-:Y:S11]  /*8b850*/  IMAD.MOV.U32 R244, RZ, RZ, R67 ;  /* 0x000000fffff47224 */ /* 0x000ff600078e0043 */
[----:B------:R-:W-:Y:S05]  /*8b860*/  @!UPT UIADD3 URZ, URZ, URZ, URZ ;  /* 0x0000003f3f3ff290 */ /* 0x000fea000fffe03f */
[----:B------:R1:W-:Y:S04]  /*8b870*/  STL.64 [R1+0x340], R28 ;  /* 0x0003401c01007387 */ /* 0x0003e80000100a00 */
        /* <DEDUP_REMOVED lines=41> */
[----:B------:R-:W2:Y:S01]  /*8bb10*/  LDL.LU R199, [R1+0x3adc] ;  /* 0x003adc0001c77983 */ /* 0x000ea20000300800 */
[----:B------:R-:W-:Y:S02]  /*8bb20*/  IMAD.MOV.U32 R126, RZ, RZ, R195 ;  /* 0x000000ffff7e7224 */ /* 0x000fe400078e00c3 */
[----:B------:R-:W-:Y:S01]  /*8bb30*/  IMAD.MOV.U32 R127, RZ, RZ, R194 ;  /* 0x000000ffff7f7224 */ /* 0x000fe200078e00c2 */
[----:B------:R-:W2:Y:S04]  /*8bb40*/  LDL.LU R198, [R1+0x3ad8] ;  /* 0x003ad80001c67983 */ /* 0x000ea80000300800 */
[----:B------:R-:W2:Y:S04]  /*8bb50*/  LDL.LU R195, [R1+0x3ad4] ;  /* 0x003ad40001c37983 */ /* 0x000ea80000300800 */
[----:B------:R-:W2:Y:S01]  /*8bb60*/  LDL.LU R194, [R1+0x3ad0] ;  /* 0x003ad00001c27983 */ /* 0x000ea20000300800 */
[----:B------:R-:W-:Y:S01]  /*8bb70*/  IMAD.MOV.U32 R128, RZ, RZ, R26 ;  /* 0x000000ffff807224 */ /* 0x000fe200078e001a */
[----:B------:R-:W-:Y:S01]  /*8bb80*/  MOV R129, R27 ;  /* 0x0000001b00817202 */ /* 0x000fe20000000f00 */
[----:B------:R-:W-:Y:S01]  /*8bb90*/  IMAD.MOV.U32 R130, RZ, RZ, R134 ;  /* 0x000000ffff827224 */ /* 0x000fe200078e0086 */
        /* <DEDUP_REMOVED lines=12> */
[----:B------:R-:W2:Y:S01]  /*8bc60*/  LDL.LU R143, [R1+0x3ab0] ;  /* 0x003ab000018f7983 */ /* 0x000ea20000300800 */
[----:B---3--:R-:W-:Y:S02]  /*8bc70*/  IMAD.MOV.U32 R211, RZ, RZ, R75 ;  /* 0x000000ffffd37224 */ /* 0x008fe400078e004b */
[----:B------:R-:W-:Y:S01]  /*8bc80*/  IMAD.MOV.U32 R96, RZ, RZ, R46 ;  /* 0x000000ffff607224 */ /* 0x000fe200078e002e */
[----:B------:R-:W-:Y:S01]  /*8bc90*/  MOV R98, R50 ;  /* 0x0000003200627202 */ /* 0x000fe20000000f00 */
[----:B------:R-:W-:Y:S01]  /*8bca0*/  IMAD.MOV.U32 R97, RZ, RZ, R47 ;  /* 0x000000ffff617224 */ /* 0x000fe200078e002f */
[----:B------:R-:W-:Y:S01]  /*8bcb0*/  LDS R236, [R200+0x47000] ;  /* 0x04700000c8ec7984 */ /* 0x000fe20000000800 */
[----:B------:R-:W-:-:S02]  /*8bcc0*/  IMAD.MOV.U32 R99, RZ, RZ, R51 ;  /* 0x000000ffff637224 */ /* 0x000fc400078e0033 */
[----:B------:R-:W-:Y:S01]  /*8bcd0*/  IMAD.MOV.U32 R32, RZ, RZ, R54 ;  /* 0x000000ffff207224 */ /* 0x000fe200078e0036 */
[----:B------:R-:W-:Y:S01]  /*8bce0*/  LDS R238, [R200+0x47800] ;  /* 0x04780000c8ee7984 */ /* 0x000fe20000000800 */
[----:B------:R-:W-:Y:S02]  /*8bcf0*/  IMAD.MOV.U32 R33, RZ, RZ, R55 ;  /* 0x000000ffff217224 */ /* 0x000fe400078e0037 */
[----:B------:R-:W-:Y:S01]  /*8bd00*/  IMAD.MOV.U32 R34, RZ, RZ, R58 ;  /* 0x000000ffff227224 */ /* 0x000fe200078e003a */
[----:B------:R-:W-:Y:S01]  /*8bd10*/  LDS R237, [R201+0x47000] ;  /* 0x04700000c9ed7984 */ /* 0x000fe20000000800 */
[----:B------:R-:W-:Y:S02]  /*8bd20*/  IMAD.MOV.U32 R184, RZ, RZ, R84 ;  /* 0x000000ffffb87224 */ /* 0x000fe400078e0054 */
[----:B------:R-:W-:Y:S01]  /*8bd30*/  IMAD.MOV.U32 R35, RZ, RZ, R10 ;  /* 0x000000ffff237224 */ /* 0x000fe200078e000a */
[----:B------:R-:W1:Y:S01]  /*8bd40*/  LDS R239, [R201+0x47800] ;  /* 0x04780000c9ef7984 */ /* 0x000e620000000800 */
[----:B------:R-:W-:-:S02]  /*8bd50*/  IMAD.MOV.U32 R84, RZ, RZ, R11 ;  /* 0x000000ffff547224 */ /* 0x000fc400078e000b */
[----:B------:R-:W-:Y:S02]  /*8bd60*/  IMAD.MOV.U32 R181, RZ, RZ, R85 ;  /* 0x000000ffffb57224 */ /* 0x000fe400078e0055 */
[----:B------:R-:W-:Y:S02]  /*8bd70*/  IMAD.MOV.U32 R141, RZ, RZ, R86 ;  /* 0x000000ffff8d7224 */ /* 0x000fe400078e0056 */
[----:B------:R-:W-:Y:S02]  /*8bd80*/  IMAD.MOV.U32 R85, RZ, RZ, R6 ;  /* 0x000000ffff557224 */ /* 0x000fe400078e0006 */
[----:B------:R-:W-:Y:S02]  /*8bd90*/  IMAD.MOV.U32 R86, RZ, RZ, R7 ;  /* 0x000000ffff567224 */ /* 0x000fe400078e0007 */
[----:B------:R-:W-:Y:S01]  /*8bda0*/  IMAD.MOV.U32 R140, RZ, RZ, R87 ;  /* 0x000000ffff8c7224 */ /* 0x000fe200078e0057 */
[----:B------:R-:W-:Y:S01]  /*8bdb0*/  MOV R87, R59 ;  /* 0x0000003b00577202 */ /* 0x000fe20000000f00 */
[----:B----4-:R-:W-:Y:S01]  /*8bdc0*/  IMAD.MOV.U32 R215, RZ, RZ, R151 ;  /* 0x000000ffffd77224 */ /* 0x010fe200078e0097 */
[----:B------:R-:W-:Y:S01]  /*8bdd0*/  MOV R214, R150 ;  /* 0x0000009600d67202 */ /* 0x000fe20000000f00 */
[----:B------:R-:W-:-:S02]  /*8bde0*/  IMAD.MOV.U32 R213, RZ, RZ, R147 ;  /* 0x000000ffffd57224 */ /* 0x000fc400078e0093 */
[----:B------:R-:W-:Y:S02]  /*8bdf0*/  IMAD.MOV.U32 R212, RZ, RZ, R146 ;  /* 0x000000ffffd47224 */ /* 0x000fe400078e0092 */
[----:B------:R-:W3:Y:S04]  /*8be00*/  LDL.LU R146, [R1+0x3aac] ;  /* 0x003aac0001927983 */ /* 0x000ee80000300800 */
[----:B------:R-:W3:Y:S04]  /*8be10*/  LDL.LU R147, [R1+0x3aa8] ;  /* 0x003aa80001937983 */ /* 0x000ee80000300800 */
[----:B------:R-:W4:Y:S01]  /*8be20*/  LDL.LU R150, [R1+0x3aa4] ;  /* 0x003aa40001967983 */ /* 0x000f220000300800 */
[----:B------:R-:W-:-:S02]  /*8be30*/  IMAD.MOV.U32 R218, RZ, RZ, R158 ;  /* 0x000000ffffda7224 */ /* 0x000fc400078e009e */
[----:B------:R-:W-:Y:S01]  /*8be40*/  IMAD.MOV.U32 R217, RZ, RZ, R155 ;  /* 0x000000ffffd97224 */ /* 0x000fe200078e009b */
[----:B------:R-:W4:Y:S01]  /*8be50*/  LDL.LU R151, [R1+0x3aa0] ;  /* 0x003aa00001977983 */ /* 0x000f220000300800 */
[----:B------:R-:W-:-:S03]  /*8be60*/  IMAD.MOV.U32 R216, RZ, RZ, R154 ;  /* 0x000000ffffd87224 */ /* 0x000fc600078e009a */
[----:B------:R-:W3:Y:S01]  /*8be70*/  LDL.LU R154, [R1+0x3a9c] ;  /* 0x003a9c00019a7983 */ /* 0x000ee20000300800 */
[----:B------:R-:W-:-:S03]  /*8be80*/  IMAD.MOV.U32 R219, RZ, RZ, R159 ;  /* 0x000000ffffdb7224 */ /* 0x000fc600078e009f */
[----:B------:R-:W3:Y:S04]  /*8be90*/  LDL.LU R155, [R1+0x3a98] ;  /* 0x003a9800019b7983 */ /* 0x000ee80000300800 */
[----:B------:R-:W4:Y:S01]  /*8bea0*/  LDL.LU R158, [R1+0x3a94] ;  /* 0x003a9400019e7983 */ /* 0x000f220000300800 */
[----:B------:R-:W-:Y:S02]  /*8beb0*/  IMAD.MOV.U32 R222, RZ, RZ, R166 ;  /* 0x000000ffffde7224 */ /* 0x000fe400078e00a6 */
[----:B------:R-:W-:Y:S01]  /*8bec0*/  IMAD.MOV.U32 R221, RZ, RZ, R163 ;  /* 0x000000ffffdd7224 */ /* 0x000fe200078e00a3 */
[----:B------:R-:W4:Y:S01]  /*8bed0*/  LDL.LU R159, [R1+0x3a90] ;  /* 0x003a9000019f7983 */ /* 0x000f220000300800 */
[----:B------:R-:W-:-:S03]  /*8bee0*/  IMAD.MOV.U32 R220, RZ, RZ, R162 ;  /* 0x000000ffffdc7224 */ /* 0x000fc600078e00a2 */
[----:B------:R-:W4:Y:S01]  /*8bef0*/  LDL.LU R162, [R1+0x3a8c] ;  /* 0x003a8c0001a27983 */ /* 0x000f220000300800 */
[----:B------:R-:W-:-:S03]  /*8bf00*/  MOV R223, R167 ;  /* 0x000000a700df7202 */ /* 0x000fc60000000f00 */
[----:B------:R-:W4:Y:S04]  /*8bf10*/  LDL.LU R163, [R1+0x3a88] ;  /* 0x003a880001a37983 */ /* 0x000f280000300800 */
[----:B------:R-:W4:Y:S04]  /*8bf20*/  LDL.LU R166, [R1+0x3a84] ;  /* 0x003a840001a67983 */ /* 0x000f280000300800 */
[----:B------:R-:W4:Y:S01]  /*8bf30*/  LDL.LU R167, [R1+0x3a80] ;  /* 0x003a800001a77983 */ /* 0x000f220000300800 */
[----:B--2---:R-:W-:Y:S02]  /*8bf40*/  IMAD.MOV.U32 R231, RZ, RZ, R175 ;  /* 0x000000ffffe77224 */ /* 0x004fe400078e00af */
[----:B------:R-:W-:-:S02]  /*8bf50*/  IMAD.MOV.U32 R230, RZ, RZ, R174 ;  /* 0x000000ffffe67224 */ /* 0x000fc400078e00ae */
[----:B------:R-:W-:Y:S02]  /*8bf60*/  IMAD.MOV.U32 R229, RZ, RZ, R171 ;  /* 0x000000ffffe57224 */ /* 0x000fe400078e00ab */
[----:B------:R-:W-:Y:S02]  /*8bf70*/  IMAD.MOV.U32 R228, RZ, RZ, R170 ;  /* 0x000000ffffe47224 */ /* 0x000fe400078e00aa */
[----:B------:R-:W2:Y:S04]  /*8bf80*/  LDL.LU R170, [R1+0x3a7c] ;  /* 0x003a7c0001aa7983 */ /* 0x000ea80000300800 */
[----:B------:R-:W2:Y:S04]  /*8bf90*/  LDL.LU R171, [R1+0x3a78] ;  /* 0x003a780001ab7983 */ /* 0x000ea80000300800 */
[----:B------:R-:W2:Y:S01]  /*8bfa0*/  LDL.LU R174, [R1+0x3a74] ;  /* 0x003a740001ae7983 */ /* 0x000ea20000300800 */
[----:B------:R-:W-:-:S02]  /*8bfb0*/  IMAD.MOV.U32 R234, RZ, RZ, R182 ;  /* 0x000000ffffea7224 */ /* 0x000fc400078e00b6 */
[----:B------:R-:W-:Y:S01]  /*8bfc0*/  IMAD.MOV.U32 R233, RZ, RZ, R179 ;  /* 0x000000ffffe97224 */ /* 0x000fe200078e00b3 */
[----:B------:R-:W2:Y:S01]  /*8bfd0*/  LDL.LU R175, [R1+0x3a70] ;  /* 0x003a700001af7983 */ /* 0x000ea20000300800 */
[----:B------:R-:W-:-:S03]  /*8bfe0*/  IMAD.MOV.U32 R232, RZ, RZ, R178 ;  /* 0x000000ffffe87224 */ /* 0x000fc600078e00b2 */
[----:B------:R-:W2:Y:S01]  /*8bff0*/  LDL.LU R178, [R1+0x3a6c] ;  /* 0x003a6c0001b27983 */ /* 0x000ea20000300800 */
[----:B------:R-:W-:-:S03]  /*8c000*/  IMAD.MOV.U32 R235, RZ, RZ, R183 ;  /* 0x000000ffffeb7224 */ /* 0x000fc600078e00b7 */
[----:B------:R-:W2:Y:S04]  /*8c010*/  LDL.LU R179, [R1+0x3a68] ;  /* 0x003a680001b37983 */ /* 0x000ea80000300800 */
[----:B------:R-:W2:Y:S01]  /*8c020*/  LDL.LU R182, [R1+0x3a64] ;  /* 0x003a640001b67983 */ /* 0x000ea20000300800 */
[----:B------:R-:W-:Y:S02]  /*8c030*/  IMAD.MOV.U32 R250, RZ, RZ, R190 ;  /* 0x000000fffffa7224 */ /* 0x000fe400078e00be */
[----:B------:R-:W-:Y:S01]  /*8c040*/  IMAD.MOV.U32 R249, RZ, RZ, R187 ;  /* 0x000000fffff97224 */ /* 0x000fe200078e00bb */
[----:B------:R-:W2:Y:S01]  /*8c050*/  LDL.LU R183, [R1+0x3a60] ;  /* 0x003a600001b77983 */ /* 0x000ea20000300800 */
[----:B------:R-:W-:-:S03]  /*8c060*/  MOV R248, R186 ;  /* 0x000000ba00f87202 */ /* 0x000fc60000000f00 */
        /* <DEDUP_REMOVED lines=57> */
[C---:B----4-:R-:W-:Y:S08]  /*8c400*/  HMMA.1688.F32.TF32 R32, R240.reuse, R158, R32 ;  /* 0x0000009ef020723c */ /* 0x050ff00000081020 */
[C---:B------:R-:W-:Y:S08]  /*8c410*/  HMMA.1688.F32.TF32 R28, R240.reuse, R162, R28 ;  /* 0x000000a2f01c723c */ /* 0x040ff0000008101c */
[C---:B------:R-:W-:Y:S08]  /*8c420*/  HMMA.1688.F32.TF32 R40, R240.reuse, R166, R40 ;  /* 0x000000a6f028723c */ /* 0x040ff00000081028 */
[C---:B--2---:R-:W-:Y:S08]  /*8c430*/  HMMA.1688.F32.TF32 R36, R240.reuse, R170, R36 ;  /* 0x000000aaf024723c */ /* 0x044ff00000081024 */
        /* <DEDUP_REMOVED lines=16> */
[C---:B------:R-:W-:Y:S01]  /*8c540*/  HMMA.1688.F32.TF32 R104, R240.reuse, R54, R104 ;  /* 0x00000036f068723c */ /* 0x040fe20000081068 */
[----:B------:R-:W-:Y:S04]  /*8c550*/  STL.64 [R1+0x300], R116 ;  /* 0x0003007401007387 */ /* 0x000fe80000100a00 */
[----:B------:R2:W-:Y:S04]  /*8c560*/  STL.64 [R1+0x308], R118 ;  /* 0x0003087601007387 */ /* 0x0005e80000100a00 */
[----:B--2---:R-:W2:Y:S04]  /*8c570*/  LDL.LU.64 R118, [R1+0x39e8] ;  /* 0x0039e80001767983 */ /* 0x004ea80000300a00 */
[----:B------:R-:W3:Y:S04]  /*8c580*/  LDL.LU.64 R116, [R1+0x39e0] ;  /* 0x0039e00001747983 */ /* 0x000ee80000300a00 */
[----:B------:R-:W-:Y:S04]  /*8c590*/  STL.64 [R1+0x2d0], R112 ;  /* 0x0002d07001007387 */ /* 0x000fe80000100a00 */
[----:B------:R4:W-:Y:S04]  /*8c5a0*/  STL.64 [R1+0x2d8], R114 ;  /* 0x0002d87201007387 */ /* 0x0009e80000100a00 */
[----:B----4-:R-:W4:Y:S04]  /*8c5b0*/  LDL.LU.64 R114, [R1+0x39d8] ;  /* 0x0039d80001727983 */ /* 0x010f280000300a00 */
[----:B------:R-:W2:Y:S04]  /*8c5c0*/  LDL.LU.64 R112, [R1+0x39d0] ;  /* 0x0039d00001707983 */ /* 0x000ea80000300a00 */
[----:B------:R-:W-:Y:S04]  /*8c5d0*/  STL.64 [R1+0x790], R100 ;  /* 0x0007906401007387 */ /* 0x000fe80000100a00 */
[----:B------:R1:W-:Y:S04]  /*8c5e0*/  STL.64 [R1+0x798], R102 ;  /* 0x0007986601007387 */ /* 0x0003e80000100a00 */
[----:B-1----:R-:W2:Y:S04]  /*8c5f0*/  LDL.LU.64 R102, [R1+0x39c8] ;  /* 0x0039c80001667983 */ /* 0x002ea80000300a00 */
[----:B------:R-:W2:Y:S04]  /*8c600*/  LDL.LU.64 R100, [R1+0x39c0] ;  /* 0x0039c00001647983 */ /* 0x000ea80000300a00 */
[----:B------:R-:W2:Y:S04]  /*8c610*/  LDL.LU R72, [R1+0x17b4] ;  /* 0x0017b40001487983 */ /* 0x000ea80000300800 */
        /* <DEDUP_REMOVED lines=76> */
[----:B------:R-:W3:Y:S01]  /*8cae0*/  LDL.LU.64 R244, [R1+0x3890] ;  /* 0x0038900001f47983 */ /* 0x000ee20000300a00 */
[C---:B------:R-:W-:Y:S08]  /*8caf0*/  HMMA.1688.F32.TF32 R92, R240.reuse, R150, R92 ;  /* 0x00000096f05c723c */ /* 0x040ff0000008105c */
[C---:B------:R-:W-:Y:S11]  /*8cb00*/  HMMA.1688.F32.TF32 R88, R240.reuse, R146, R88 ;  /* 0x00000092f058723c */ /* 0x040ff60000081058 */
[----:B------:R-:W-:Y:S04]  /*8cb10*/  @!UPT UIADD3 URZ, URZ, URZ, URZ ;  /* 0x0000003f3f3ff290 */ /* 0x000fe8000fffe03f */
[----:B------:R-:W-:Y:S01]  /*8cb20*/  STL.64 [R1+0x1390], R92 ;  /* 0x0013905c01007387 */ /* 0x000fe20000100a00 */
[----:B------:R1:W-:Y:S07]  /*8cb30*/  STL.64 [R1+0x1398], R94 ;  /* 0x0013985e01007387 */ /* 0x0003ee0000100a00 */
[----:B------:R-:W-:Y:S01]  /*8cb40*/  STL.64 [R1+0x1380], R88 ;  /* 0x0013805801007387 */ /* 0x000fe20000100a00 */
[----:B------:R4:W-:Y:S01]  /*8cb50*/  STL.64 [R1+0x1388], R90 ;  /* 0x0013885a01007387 */ /* 0x0009e20000100a00 */
[C---:B-1----:R-:W-:Y:S08]  /*8cb60*/  HMMA.1688.F32.TF32 R92, R240.reuse, R142, R84 ;  /* 0x0000008ef05c723c */ /* 0x042ff00000081054 */
[C---:B------:R-:W-:Y:S08]  /*8cb70*/  HMMA.1688.F32.TF32 R84, R240.reuse, R134, R76 ;  /* 0x00000086f054723c */ /* 0x040ff0000008104c */
[C---:B----4-:R-:W-:Y:S07]  /*8cb80*/  HMMA.1688.F32.TF32 R88, R240.reuse, R138, R80 ;  /* 0x0000008af058723c */ /* 0x050fee0000081050 */
[----:B------:R-:W-:Y:S01]  /*8cb90*/  STL.64 [R1+0x1370], R92 ;  /* 0x0013705c01007387 */ /* 0x000fe20000100a00 */
[----:B------:R-:W-:Y:S11]  /*8cba0*/  STL.64 [R1+0x1378], R94 ;  /* 0x0013785e01007387 */ /* 0x000ff60000100a00 */
[----:B------:R-:W-:Y:S04]  /*8cbb0*/  @!UPT UIADD3 URZ, URZ, URZ, URZ ;  /* 0x0000003f3f3ff290 */ /* 0x000fe8000fffe03f */
[----:B------:R-:W-:Y:S02]  /*8cbc0*/  STL.64 [R1+0x1360], R88 ;  /* 0x0013605801007387 */ /* 0x000fe40000100a00 */
[----:B------:R-:W-:Y:S01]  /*8cbd0*/  STL.64 [R1+0x1368], R90 ;  /* 0x0013685a01007387 */ /* 0x000fe20000100a00 */
[----:B------:R-:W-:Y:S01]  /*8cbe0*/  STL.64 [R1+0x1350], R84 ;  /* 0x0013505401007387 */ /* 0x000fe20000100a00 */
[----:B------:R-:W-:Y:S02]  /*8cbf0*/  STL.64 [R1+0x1358], R86 ;  /* 0x0013585601007387 */ /* 0x000fe40000100a00 */
[----:B--2---:R-:W-:Y:S02]  /*8cc00*/  IMAD.MOV.U32 R76, RZ, RZ, R29 ;  /* 0x000000ffff4c7224 */ /* 0x004fe400078e001d */
[----:B------:R-:W2:Y:S01]  /*8cc10*/  LDL.LU R29, [R1+0x388c] ;  /* 0x00388c00011d7983 */ /* 0x000ea20000300800 */
[----:B------:R-:W-:Y:S01]  /*8cc20*/  IMAD.MOV.U32 R77, RZ, RZ, R28 ;  /* 0x000000ffff4d7224 */ /* 0x000fe200078e001c */
[----:B---3--:R-:W-:Y:S11]  /*8cc30*/  HMMA.1688.F32.TF32 R80, R240, R26, R244 ;  /* 0x0000001af050723c */ /* 0x008ff600000810f4 */
[----:B------:R-:W-:Y:S11]  /*8cc40*/  @!UPT UIADD3 URZ, URZ, URZ, URZ ;  /* 0x0000003f3f3ff290 */ /* 0x000ff6000fffe03f */
[----:B------:R-:W-:Y:S01]  /*8cc50*/  @!UPT UIADD3 URZ, URZ, URZ, URZ ;  /* 0x0000003f3f3ff290 */ /* 0x000fe2000fffe03f */
[----:B------:R1:W-:Y:S01]  /*8cc60*/  STL.64 [R1+0x1340], R80 ;  /* 0x0013405001007387 */ /* 0x0003e20000100a00 */
[----:B------:R3:W-:Y:S02]  /*8cc70*/  STL.64 [R1+0x1348], R82 ;  /* 0x0013485201007387 */ /* 0x0007e40000100a00 */
[----:B------:R-:W4:Y:S02]  /*8cc80*/  LDL.LU R28, [R1+0x3888] ;  /* 0x00388800011c7983 */ /* 0x000f240000300800 */
[----:B------:R-:W-:Y:S02]  /*8cc90*/  IMAD.MOV.U32 R78, RZ, RZ, R36 ;  /* 0x000000ffff4e7224 */ /* 0x000fe400078e0024 */
[----:B------:R-:W-:Y:S01]  /*8cca0*/  IMAD.MOV.U32 R79, RZ, RZ, R37 ;  /* 0x000000ffff4f7224 */ /* 0x000fe200078e0025 */
[----:B------:R-:W4:Y:S01]  /*8ccb0*/  LDL.LU R36, [R1+0x3884] ;  /* 0x0038840001247983 */ /* 0x000f220000300800 */
[----:B------:R-:W4:Y:S02]  /*8ccc0*/  LDL.LU R37, [R1+0x3880] ;  /* 0x0038800001257983 */ /* 0x000f240000300800 */
[----:B-1----:R-:W-:-:S02]  /*8ccd0*/  IMAD.MOV.U32 R80, RZ, RZ, R32 ;  /* 0x000000ffff507224 */ /* 0x002fc400078e0020 */
[----:B------:R-:W-:Y:S01]  /*8cce0*/  IMAD.MOV.U32 R81, RZ, RZ, R33 ;  /* 0x000000ffff517224 */ /* 0x000fe200078e0021 */
[----:B------:R-:W4:Y:S01]  /*8ccf0*/  LDL.LU R32, [R1+0x387c] ;  /* 0x00387c0001207983 */ /* 0x000f220000300800 */
[----:B------:R-:W4:Y:S02]  /*8cd00*/  LDL.LU R33, [R1+0x3878] ;  /* 0x0038780001217983 */ /* 0x000f240000300800 */
[----:B---3--:R-:W-:Y:S02]  /*8cd10*/  IMAD.MOV.U32 R82, RZ, RZ, R34 ;  /* 0x000000ffff527224 */ /* 0x008fe400078e0022 */
[----:B------:R-:W-:Y:S01]  /*8cd20*/  IMAD.MOV.U32 R83, RZ, RZ, R35 ;  /* 0x000000ffff537224 */ /* 0x000fe200078e0023 */
[----:B------:R-:W3:Y:S01]  /*8cd30*/  LDL.LU R34, [R1+0x3874] ;  /* 0x0038740001227983 */ /* 0x000ee20000300800 */
[----:B------:R-:W3:Y:S02]  /*8cd40*/  LDL.LU R35, [R1+0x3870] ;  /* 0x0038700001237983 */ /* 0x000ee40000300800 */
[----:B------:R-:W-:-:S02]  /*8cd50*/  IMAD.MOV.U32 R90, RZ, RZ, R30 ;  /* 0x000000ffff5a7224 */ /* 0x000fc400078e001e */
[----:B------:R-:W-:Y:S02]  /*8cd60*/  IMAD.MOV.U32 R91, RZ, RZ, R31 ;  /* 0x000000ffff5b7224 */ /* 0x000fe400078e001f */
[----:B------:R-:W-:Y:S02]  /*8cd70*/  IMAD.MOV.U32 R84, RZ, RZ, R18 ;  /* 0x000000ffff547224 */ /* 0x000fe400078e0012 */
[----:B------:R-:W-:Y:S02]  /*8cd80*/  IMAD.MOV.U32 R85, RZ, RZ, R22 ;  /* 0x000000ffff557224 */ /* 0x000fe400078e0016 */
[----:B------:R-:W-:Y:S02]  /*8cd90*/  IMAD.MOV.U32 R86, RZ, RZ, R23 ;  /* 0x000000ffff567224 */ /* 0x000fe400078e0017 */
[----:B------:R-:W-:Y:S02]  /*8cda0*/  IMAD.MOV.U32 R87, RZ, RZ, R19 ;  /* 0x000000ffff577224 */ /* 0x000fe400078e0013 */
[----:B--2---:R-:W-:Y:S01]  /*8cdb0*/  IMAD.MOV.U32 R89, RZ, RZ, R29 ;  /* 0x000000ffff597224 */ /* 0x004fe200078e001d */
[----:B----4-:R-:W-:-:S02]  /*8cdc0*/  MOV R88, R28 ;  /* 0x0000001c00587202 */ /* 0x010fc40000000f00 */
[----:B------:R-:W2:Y:S01]  /*8cdd0*/  LDL.LU R28, [R1+0x386c] ;  /* 0x00386c00011c7983 */ /* 0x000ea20000300800 */
[----:B------:R-:W2:Y:S02]  /*8cde0*/  LDL.LU R29, [R1+0x3868] ;  /* 0x00386800011d7983 */ /* 0x000ea40000300800 */
[----:B------:R-:W2:Y:S02]  /*8cdf0*/  LDL.LU R30, [R1+0x3864] ;  /* 0x00386400011e7983 */ /* 0x000ea40000300800 */
[----:B------:R-:W2:Y:S01]  /*8ce00*/  LDL.LU R31, [R1+0x3860] ;  /* 0x00386000011f7983 */ /* 0x000ea20000300800 */
[----:B------:R-:W4:Y:S01]  /*8ce10*/  LDL.LU R92, [R1+0xe0] ;  /* 0x0000e000015c7983 */ /* 0x000f220000300800 */
[----:B------:R-:W4:Y:S02]  /*8ce20*/  LDL.LU R93, [R1+0xe4] ;  /* 0x0000e400015d7983 */ /* 0x000f240000300800 */
[----:B------:R-:W4:Y:S02]  /*8ce30*/  LDL.LU R94, [R1+0xe8] ;  /* 0x0000e800015e7983 */ /* 0x000f240000300800 */
[----:B------:R-:W4:Y:S01]  /*8ce40*/  LDL.LU R95, [R1+0xec] ;  /* 0x0000ec00015f7983 */ /* 0x000f220000300800 */
[----:B------:R-:W3:Y:S01]  /*8ce50*/  LDL.LU R18, [R1+0x385c] ;  /* 0x00385c0001127983 */ /* 0x000ee20000300800 */
[----:B------:R-:W2:Y:S02]  /*8ce60*/  LDL.LU R22, [R1+0x3858] ;  /* 0x0038580001167983 */ /* 0x000ea40000300800 */
[----:B------:R-:W2:Y:S02]  /*8ce70*/  LDL.LU R23, [R1+0x3854] ;  /* 0x0038540001177983 */ /* 0x000ea40000300800 */
[----:B------:R-:W3:Y:S02]  /*8ce80*/  LDL.LU R19, [R1+0x3850] ;  /* 0x0038500001137983 */ /* 0x000ee40000300800 */
[----:B------:R-:W-:Y:S01]  /*8ce90*/  IMAD.MOV.U32 R244, RZ, RZ, R38 ;  /* 0x000000fffff47224 */ /* 0x000fe200078e0026 */
[----:B------:R-:W-:Y:S01]  /*8cea0*/  MOV R245, R39 ;  /* 0x0000002700f57202 */ /* 0x000fe20000000f00 */
[----:B------:R-:W3:Y:S01]  /*8ceb0*/  LDL.LU R38, [R1+0x384c] ;  /* 0x00384c0001267983 */ /* 0x000ee20000300800 */
[----:B------:R-:W3:Y:S02]  /*8cec0*/  LDL.LU R39, [R1+0x3848] ;  /* 0x0038480001277983 */ /* 0x000ee40000300800 */
[----:B------:R-:W-:-:S02]  /*8ced0*/  IMAD.MOV.U32 R246, RZ, RZ, R202 ;  /* 0x000000fffff67224 */ /* 0x000fc400078e00ca */
[----:B------:R-:W-:Y:S01]  /*8cee0*/  IMAD.MOV.U32 R247, RZ, RZ, R203 ;  /* 0x000000fffff77224 */ /* 0x000fe200078e00cb */
[----:B------:R-:W3:Y:S01]  /*8cef0*/  LDL.LU R202, [R1+0x3844] ;  /* 0x0038440001ca7983 */ /* 0x000ee20000300800 */
[----:B------:R-:W3:Y:S01]  /*8cf00*/  LDL.LU R203, [R1+0x3840] ;  /* 0x0038400001cb7983 */ /* 0x000ee20000300800 */
[C---:B--2---:R-:W-:Y:S11]  /*8cf10*/  HMMA.1688.F32.TF32 R28, R240.reuse, R22, R28 ;  /* 0x00000016f01c723c */ /* 0x044ff6000008101c */
[----:B------:R-:W-:Y:S11]  /*8cf20*/  @!UPT UIADD3 URZ, URZ, URZ, URZ ;  /* 0x0000003f3f3ff290 */ /* 0x000ff6000fffe03f */
[----:B------:R-:W-:Y:S01]  /*8cf30*/  @!UPT UIADD3 URZ, URZ, URZ, URZ ;  /* 0x0000003f3f3ff290 */ /* 0x000fe2000fffe03f */
[----:B------:R-:W-:Y:S01]  /*8cf40*/  STL.64 [R1+0x1330], R28 ;  /* 0x0013301c01007387 */ /* 0x000fe20000100a00 */
[----:B------:R3:W-:Y:S02]  /*8cf50*/  STL.64 [R1+0x1338], R30 ;  /* 0x0013381e01007387 */ /* 0x0007e40000100a00 */
[----:B---3--:R-:W-:Y:S07]  /*8cf60*/  HMMA.1688.F32.TF32 R28, R240, R18, R32 ;  /* 0x00000012f01c723c */ /* 0x008fee0000081020 */
[----:B------:R-:W-:-:S02]  /*8cf70*/  IMAD.MOV.U32 R32, RZ, RZ, R42 ;  /* 0x000000ffff207224 */ /* 0x000fc400078e002a */
[----:B------:R-:W2:Y:S01]  /*8cf80*/  LDL.LU R42, [R1+0x383c] ;  /* 0x00383c00012a7983 */ /* 0x000ea20000300800 */
[----:B------:R-:W-:Y:S11]  /*8cf90*/  IMAD.MOV.U32 R33, RZ, RZ, R43 ;  /* 0x000000ffff217224 */ /* 0x000ff600078e002b */
[----:B------:R-:W-:Y:S02]  /*8cfa0*/  @!UPT UIADD3 URZ, URZ, URZ, URZ ;  /* 0x0000003f3f3ff290 */ /* 0x000fe4000fffe03f */
[----:B------:R-:W-:Y:S01]  /*8cfb0*/  STL.64 [R1+0x1320], R28 ;  /* 0x0013201c01007387 */ /* 0x000fe20000100a00 */
[----:B------:R1:W-:Y:S02]  /*8cfc0*/  STL.64 [R1+0x1328], R30 ;  /* 0x0013281e01007387 */ /* 0x0003e40000100a00 */
[----:B------:R-:W3:Y:S02]  /*8cfd0*/  LDL.LU R43, [R1+0x3838] ;  /* 0x00383800012b7983 */ /* 0x000ee40000300800 */
[----:B------:R-:W4:Y:S01]  /*8cfe0*/  LDL.LU R34, [R1+0x68] ;  /* 0x0000680001227983 */ /* 0x000f220000300800 */
[----:B-1----:R-:W-:Y:S01]  /*8cff0*/  HMMA.1688.F32.TF32 R28, R240, R202, R36 ;  /* 0x000000caf01c723c */ /* 0x002fe20000081024 */
[----:B------:R-:W-:Y:S02]  /*8d000*/  IMAD.MOV.U32 R35, RZ, RZ, R40 ;  /* 0x000000ffff237224 */ /* 0x000fe400078e0028 */
[----:B------:R-:W4:Y:S04]  /*8d010*/  LDL.LU R40, [R1+0x3834] ;  /* 0x0038340001287983 */ /* 0x000f280000300800 */
[----:B------:R-:W-:-:S02]  /*8d020*/  IMAD.MOV.U32 R240, RZ, RZ, R41 ;  /* 0x000000fffff07224 */ /* 0x000fc400078e0029 */
[----:B------:R-:W4:Y:S11]  /*8d030*/  LDL.LU R41, [R1+0x3830] ;  /* 0x0038300001297983 */ /* 0x000f360000300800 */
[----:B------:R-:W-:Y:S03]  /*8d040*/  @!UPT UIADD3 URZ, URZ, URZ, URZ ;  /* 0x0000003f3f3ff290 */ /* 0x000fe6000fffe03f */
[----:B------:R-:W-:Y:S01]  /*8d050*/  STL.64 [R1+0x1310], R28 ;  /* 0x0013101c01007387 */ /* 0x000fe20000100a00 */
[----:B------:R1:W-:Y:S02]  /*8d060*/  STL.64 [R1+0x1318], R30 ;  /* 0x0013181e01007387 */ /* 0x0003e40000100a00 */
[----:B--2---:R-:W-:Y:S02]  /*8d070*/  IMAD.MOV.U32 R241, RZ, RZ, R42 ;  /* 0x000000fffff17224 */ /* 0x004fe400078e002a */
[----:B------:R-:W1:Y:S01]  /*8d080*/  LDL.LU R42, [R1+0x382c] ;  /* 0x00382c00012a7983 */ /* 0x000e620000300800 */
[----:B---3--:R-:W-:-:S03]  /*8d090*/  IMAD.MOV.U32 R242, RZ, RZ, R43 ;  /* 0x000000fffff27224 */ /* 0x008fc600078e002b */
[----:B------:R-:W1:Y:S01]  /*8d0a0*/  LDL.LU R43, [R1+0x3828] ;  /* 0x00382800012b7983 */ /* 0x000e620000300800 */
[----:B------:R-:W2:Y:S02]  /*8d0b0*/  LDL.LU R243, [R1+0x8c] ;  /* 0x00008c0001f37983 */ /* 0x000ea40000300800 */
[----:B------:R-:W3:Y:S02]  /*8d0c0*/  LDL.LU R36, [R1+0x70] ;  /* 0x0000700001247983 */ /* 0x000ee40000300800 */
[----:B------:R-:W3:Y:S01]  /*8d0d0*/  LDL.LU R37, [R1+0x74] ;  /* 0x0000740001257983 */ /* 0x000ee20000300800 */
[----:B------:R-:W3:Y:S01]  /*8d0e0*/  LDL.LU R38, [R1+0x78] ;  /* 0x0000780001267983 */ /* 0x000ee20000300800 */
[----:B------:R-:W3:Y:S01]  /*8d0f0*/  LDL.LU R39, [R1+0x7c] ;  /* 0x00007c0001277983 */ /* 0x000ee20000300800 */
[C---:B----4-:R-:W-:Y:S08]  /*8d100*/  HMMA.1688.F32.TF32 R92, R236.reuse, R10, R92 ;  /* 0x0000000aec5c723c */ /* 0x050ff0000008105c */
[C---:B------:R-:W-:Y:S08]  /*8d110*/  HMMA.1688.F32.TF32 R88, R236.reuse, R6, R88 ;  /* 0x00000006ec58723c */ /* 0x040ff00000081058 */
[C---:B------:R-:W-:Y:S08]  /*8d120*/  HMMA.1688.F32.TF32 R84, R236.reuse, R58, R84 ;  /* 0x0000003aec54723c */ /* 0x040ff00000081054 */
[C---:B------:R-:W-:Y:S08]  /*8d130*/  HMMA.1688.F32.TF32 R80, R236.reuse, R54, R80 ;  /* 0x00000036ec50723c */ /* 0x040ff00000081050 */
[C---:B------:R-:W-:Y:S08]  /*8d140*/  HMMA.1688.F32.TF32 R76, R236.reuse, R50, R76 ;  /* 0x00000032ec4c723c */ /* 0x040ff0000008104c */
[C---:B-1----:R-:W-:Y:S01]  /*8d150*/  HMMA.1688.F32.TF32 R28, R236.reuse, R14, R40 ;  /* 0x0000000eec1c723c */ /* 0x042fe20000081028 */
[----:B------:R-:W4:Y:S11]  /*8d160*/  LDL.LU R40, [R1+0x90] ;  /* 0x0000900001287983 */ /* 0x000f360000300800 */
[----:B------:R-:W-:Y:S11]  /*8d170*/  @!UPT UIADD3 URZ, URZ, URZ, URZ ;  /* 0x0000003f3f3ff290 */ /* 0x000ff6000fffe03f */
[----:B------:R-:W-:Y:S01]  /*8d180*/  STL.64 [R1+0x200], R28 ;  /* 0x0002001c01007387 */ /* 0x000fe20000100a00 */
[----:B------:R-:W-:Y:S02]  /*8d190*/  STL.64 [R1+0x208], R30 ;  /* 0x0002081e01007387 */ /* 0x000fe40000100a00 */
[----:B------:R-:W4:Y:S02]  /*8d1a0*/  LDL.LU R41, [R1+0x94] ;  /* 0x0000940001297983 */ /* 0x000f240000300800 */
[----:B------:R-:W4:Y:S01]  /*8d1b0*/  LDL.LU R42, [R1+0x98] ;  /* 0x00009800012a7983 */ /* 0x000f220000300800 */
[----:B------:R-:W4:Y:S01]  /*8d1c0*/  LDL.LU R43, [R1+0x9c] ;  /* 0x00009c00012b7983 */ /* 0x000f220000300800 */
[----:B------:R-:W-:Y:S02]  /*8d1d0*/  STL.64 [R1+0x1f0], R92 ;  /* 0x0001f05c01007387 */ /* 0x000fe40000100a00 */
[----:B------:R1:W-:Y:S01]  /*8d1e0*/  STL.64 [R1+0x1f8], R94 ;  /* 0x0001f85e01007387 */ /* 0x0003e20000100a00 */
[----:B------:R-:W-:Y:S04]  /*8d1f0*/  LDS R28, [R72+0x47080] ;  /* 0x04708000481c7984 */ /* 0x000fe80000000800 */
[----:B------:R-:W-:Y:S04]  /*8d200*/  LDS R30, [R72+0x47880] ;  /* 0x04788000481e7984 */ /* 0x000fe80000000800 */
[----:B------:R-:W-:Y:S04]  /*8d210*/  LDS R29, [R73+0x47080] ;  /* 0x04708000491d7984 */ /* 0x000fe80000000800 */
[----:B------:R-:W2:Y:S04]  /*8d220*/  LDS R31, [R73+0x47880] ;  /* 0x04788000491f7984 */ /* 0x000ea80000000800 */
[----:B-1----:R-:W2:Y:S01]  /*8d230*/  LDL.LU.64 R94, [R1+0x3820] ;  /* 0x00382000015e7983 */ /* 0x002ea20000300a00 */
[----:B------:R-:W2:Y:S02]  /*8d240*/  LDL.LU.64 R92, [R1+0x3818] ;  /* 0x00381800015c7983 */ /* 0x000ea40000300a00 */
[----:B------:R-:W-:Y:S02]  /*8d250*/  STL.64 [R1+0x1e0], R88 ;  /* 0x0001e05801007387 */ /* 0x000fe40000100a00 */
[----:B------:R1:W-:Y:S02]  /*8d260*/  STL.64 [R1+0x1e8], R90 ;  /* 0x0001e85a01007387 */ /* 0x0003e40000100a00 */
[----:B-1----:R-:W2:Y:S01]  /*8d270*/  LDL.LU.64 R90, [R1+0x3810] ;  /* 0x00381000015a7983 */ /* 0x002ea20000300a00 */
[----:B------:R-:W2:Y:S02]  /*8d280*/  LDL.LU.64 R88, [R1+0x3808] ;  /* 0x0038080001587983 */ /* 0x000ea40000300a00 */
[----:B------:R-:W-:Y:S02]  /*8d290*/  STL.64 [R1+0x220], R84 ;  /* 0x0002205401007387 */ /* 0x000fe40000100a00 */
[----:B------:R1:W-:Y:S02]  /*8d2a0*/  STL.64 [R1+0x228], R86 ;  /* 0x0002285601007387 */ /* 0x0003e40000100a00 */
[----:B-1----:R-:W3:Y:S01]  /*8d2b0*/  LDL.LU.64 R86, [R1+0x3800] ;  /* 0x0038000001567983 */ /* 0x002ee20000300a00 */
[----:B------:R-:W3:Y:S02]  /*8d2c0*/  LDL.LU.64 R84, [R1+0x37f8] ;  /* 0x0037f80001547983 */ /* 0x000ee40000300a00 */
[----:B------:R-:W-:Y:S02]  /*8d2d0*/  STL.64 [R1+0x210], R80 ;  /* 0x0002105001007387 */ /* 0x000fe40000100a00 */
[----:B------:R1:W-:Y:S02]  /*8d2e0*/  STL.64 [R1+0x218], R82 ;  /* 0x0002185201007387 */ /* 0x0003e40000100a00 */
[----:B-1----:R-:W3:Y:S01]  /*8d2f0*/  LDL.LU.64 R82, [R1+0x37f0] ;  /* 0x0037f00001527983 */ /* 0x002ee20000300a00 */
[----:B------:R-:W3:Y:S02]  /*8d300*/  LDL.LU.64 R80, [R1+0x37e8] ;  /* 0x0037e80001507983 */ /* 0x000ee40000300a00 */
[----:B------:R-:W-:Y:S02]  /*8d310*/  STL.64 [R1+0x230], R76 ;  /* 0x0002304c01007387 */ /* 0x000fe40000100a00 */
[----:B------:R1:W-:Y:S02]  /*8d320*/  STL.64 [R1+0x238], R78 ;  /* 0x0002384e01007387 */ /* 0x0003e40000100a00 */
[----:B-1----:R-:W3:Y:S01]  /*8d330*/  LDL.LU.64 R78, [R1+0x37e0] ;  /* 0x0037e000014e7983 */ /* 0x002ee20000300a00 */
[----:B------:R-:W3:Y:S01]  /*8d340*/  LDL.LU.64 R76, [R1+0x37d8] ;  /* 0x0037d800014c7983 */ /* 0x000ee20000300a00 */
[C---:B----4-:R-:W-:Y:S11]  /*8d350*/  HMMA.1688.F32.TF32 R40, R236.reuse, R46, R40 ;  /* 0x0000002eec28723c */ /* 0x050ff60000081028 */
[----:B------:R-:W-:Y:S11]  /*8d360*/  @!UPT UIADD3 URZ, URZ, URZ, URZ ;  /* 0x0000003f3f3ff290 */ /* 0x000ff6000fffe03f */
[----:B------:R-:W-:Y:S01]  /*8d370*/  @!UPT UIADD3 URZ, URZ, URZ, URZ ;  /* 0x0000003f3f3ff290 */ /* 0x000fe2000fffe03f */
[----:B------:R-:W-:Y:S01]  /*8d380*/  STL.64 [R1+0x250], R40 ;  /* 0x0002502801007387 */ /* 0x000fe20000100a00 */
[----:B------:R2:W-:Y:S02]  /*8d390*/  STL.64 [R1+0x258], R42 ;  /* 0x0002582a01007387 */ /* 0x0005e40000100a00 */
[C---:B--2---:R-:W-:Y:S08]  /*8d3a0*/  HMMA.1688.F32.TF32 R40, R236.reuse, R74, R240 ;  /* 0x0000004aec28723c */ /* 0x044ff000000810f0 */
[C---:B---3--:R-:W-:Y:S08]  /*8d3b0*/  HMMA.1688.F32.TF32 R240, R236.reuse, R70, R36 ;  /* 0x00000046ecf0723c */ /* 0x048ff00000081024 */
[C---:B------:R-:W-:Y:S07]  /*8d3c0*/  HMMA.1688.F32.TF32 R36, R236.reuse, R62, R244 ;  /* 0x0000003eec24723c */ /* 0x040fee00000810f4 */
[----:B------:R-:W-:Y:S01]  /*8d3d0*/  STL.64 [R1+0x260], R40 ;  /* 0x0002602801007387 */ /* 0x000fe20000100a00 */
[----:B------:R1:W-:Y:S02]  /*8d3e0*/  STL.64 [R1+0x268], R42 ;  /* 0x0002682a01007387 */ /* 0x0003e40000100a00 */
[C---:B-1----:R-:W-:Y:S05]  /*8d3f0*/  HMMA.1688.F32.TF32 R40, R236.reuse, R66, R32 ;  /* 0x00000042ec28723c */ /* 0x042fea0000081020 */
[----:B------:R-:W-:Y:S01]  /*8d400*/  STL.64 [R1+0x270], R240 ;  /* 0x000270f001007387 */ /* 0x000fe20000100a00 */
[----:B------:R-:W-:Y:S02]  /*8d410*/  STL.64 [R1+0x278], R242 ;  /* 0x000278f201007387 */ /* 0x000fe40000100a00 */
[C---:B------:R-:W-:Y:S11]  /*8d420*/  HMMA.1688.F32.TF32 R32, R236.reuse, R198, R76 ;  /* 0x000000c6ec20723c */ /* 0x040ff6000008104c */
[----:B------:R-:W-:Y:S04]  /*8d430*/  @!UPT UIADD3 URZ, URZ, URZ, URZ ;  /* 0x0000003f3f3ff290 */ /* 0x000fe8000fffe03f */
[----:B------:R-:W-:Y:S01]  /*8d440*/  STL.64 [R1+0x290], R40 ;  /* 0x0002902801007387 */ /* 0x000fe20000100a00 */
[----:B------:R1:W-:Y:S02]  /*8d450*/  STL.64 [R1+0x298], R42 ;  /* 0x0002982a01007387 */ /* 0x0003e40000100a00 */
[----:B------:R-:W-:Y:S02]  /*8d460*/  STL.64 [R1+0x2e0], R36 ;  /* 0x0002e02401007387 */ /* 0x000fe40000100a00 */
[----:B------:R2:W-:Y:S01]  /*8d470*/  STL.64 [R1+0x2e8], R38 ;  /* 0x0002e82601007387 */ /* 0x0005e20000100a00 */
[C---:B-1----:R-:W-:Y:S08]  /*8d480*/  HMMA.1688.F32.TF32 R40, R236.reuse, R194, R80 ;  /* 0x000000c2ec28723c */ /* 0x042ff00000081050 */
[C---:B--2---:R-:W-:Y:S01]  /*8d490*/  HMMA.1688.F32.TF32 R36, R236.reuse, R190, R84 ;  /* 0x000000beec24723c */ /* 0x044fe20000081054 */
[----:B------:R-:W-:Y:S01]  /*8d4a0*/  STL.64 [R1+0x1300], R32 ;  /* 0x0013002001007387 */ /* 0x000fe20000100a00 */
[----:B------:R1:W-:Y:S06]  /*8d4b0*/  STL.64 [R1+0x1308], R34 ;  /* 0x0013082201007387 */ /* 0x0003ec0000100a00 */
[C---:B-1----:R-:W-:Y:S07]  /*8d4c0*/  HMMA.1688.F32.TF32 R32, R236.reuse, R186, R88 ;  /* 0x000000baec20723c */ /* 0x042fee0000081058 */
[----:B------:R-:W-:Y:S01]  /*8d4d0*/  STL.64 [R1+0x12f0], R40 ;  /* 0x0012f02801007387 */ /* 0x000fe20000100a00 */
[----:B------:R1:W-:Y:S07]  /*8d4e0*/  STL.64 [R1+0x12f8], R42 ;  /* 0x0012f82a01007387 */ /* 0x0003ee0000100a00 */
[----:B------:R-:W-:Y:S02]  /*8d4f0*/  STL.64 [R1+0x12e0], R36 ;  /* 0x0012e02401007387 */ /* 0x000fe40000100a00 */
[----:B------:R2:W-:Y:S01]  /*8d500*/  STL.64 [R1+0x12e8], R38 ;  /* 0x0012e82601007387 */ /* 0x0005e20000100a00 */
[C---:B-1----:R-:W-:Y:S08]  /*8d510*/  HMMA.1688.F32.TF32 R40, R236.reuse, R182, R92 ;  /* 0x000000b6ec28723c */ /* 0x042ff0000008105c */
[----:B--2---:R-:W-:Y:S01]  /*8d520*/  HMMA.1688.F32.TF32 R36, R236, R178, R96 ;  /* 0x000000b2ec24723c */ /* 0x004fe20000081060 */
[----:B------:R1:W-:Y:S01]  /*8d530*/  STL.64 [R1+0x12d0], R32 ;  /* 0x0012d02001007387 */ /* 0x0003e20000100a00 */
[----:B------:R2:W-:Y:S02]  /*8d540*/  STL.64 [R1+0x12d8], R34 ;  /* 0x0012d82201007387 */ /* 0x0005e40000100a00 */
[----:B------:R-:W-:Y:S01]  /*8d550*/  IMAD.MOV.U32 R240, RZ, RZ, R101 ;  /* 0x000000fffff07224 */ /* 0x000fe200078e0065 */
[----:B-1----:R-:W-:Y:S01]  /*8d560*/  MOV R32, R105 ;  /* 0x0000006900207202 */ /* 0x002fe20000000f00 */
[----:B------:R-:W-:-:S02]  /*8d570*/  IMAD.MOV.U32 R33, RZ, RZ, R106 ;  /* 0x000000ffff217224 */ /* 0x000fc400078e006a */
[----:B--2---:R-:W-:Y:S02]  /*8d580*/  IMAD.MOV.U32 R34, RZ, RZ, R107 ;  /* 0x000000ffff227224 */ /* 0x004fe400078e006b */
[----:B------:R-:W-:-:S05]  /*8d590*/  IMAD.MOV.U32 R35, RZ, RZ, R100 ;  /* 0x000000ffff237224 */ /* 0x000fca00078e0064 */
[----:B------:R1:W-:Y:S01]  /*8d5a0*/  STL.64 [R1+0x12c0], R40 ;  /* 0x0012c02801007387 */ /* 0x0003e20000100a00 */
[----:B------:R2:W-:Y:S02]  /*8d5b0*/  STL.64 [R1+0x12c8], R42 ;  /* 0x0012c82a01007387 */ /* 0x0005e40000100a00 */
[----:B------:R-:W3:Y:S05]  /*8d5c0*/  LDL.LU R105, [R1+0x37d4] ;  /* 0x0037d40001697983 */ /* 0x000eea0000300800 */
[----:B------:R-:W-:Y:S01]  /*8d5d0*/  STL.64 [R1+0x12b0], R36 ;  /* 0x0012b02401007387 */ /* 0x000fe20000100a00 */
[----:B------:R4:W-:Y:S01]  /*8d5e0*/  STL.64 [R1+0x12b8], R38 ;  /* 0x0012b82601007387 */ /* 0x0009e20000100a00 */
[----:B------:R-:W3:Y:S02]  /*8d5f0*/  LDL.LU R106, [R1+0x37d0] ;  /* 0x0037d000016a7983 */ /* 0x000ee40000300800 */
[----:B------:R-:W3:Y:S02]  /*8d600*/  LDL.LU R107, [R1+0x37cc] ;  /* 0x0037cc00016b7983 */ /* 0x000ee40000300800 */
[----:B------:R-:W4:Y:S02]  /*8d610*/  LDL.LU R100, [R1+0x37c8] ;  /* 0x0037c80001647983 */ /* 0x000f240000300800 */
[----:B------:R-:W-:Y:S01]  /*8d620*/  IMAD.MOV.U32 R241, RZ, RZ, R102 ;  /* 0x000000fffff17224 */ /* 0x000fe200078e0066 */
[----:B-1----:R-:W4:Y:S01]  /*8d630*/  LDL.LU R40, [R1+0x240] ;  /* 0x0002400001287983 */ /* 0x002f220000300800 */
[----:B------:R-:W4:Y:S02]  /*8d640*/  LDL.LU R41, [R1+0x244] ;  /* 0x0002440001297983 */ /* 0x000f240000300800 */
[----:B--2---:R-:W2:Y:S02]  /*8d650*/  LDL.LU R42, [R1+0x248] ;  /* 0x00024800012a7983 */ /* 0x004ea40000300800 */
[----:B------:R-:W2:Y:S01]  /*8d660*/  LDL.LU R43, [R1+0x24c] ;  /* 0x00024c00012b7983 */ /* 0x000ea20000300800 */
[----:B------:R-:W4:Y:S01]  /*8d670*/  LDL.LU R101, [R1+0x37c4] ;  /* 0x0037c40001657983 */ /* 0x000f220000300800 */
[----:B------:R-:W4:Y:S02]  /*8d680*/  LDL.LU R102, [R1+0x37c0] ;  /* 0x0037c00001667983 */ /* 0x000f240000300800 */
[----:B------:R-:W-:-:S02]  /*8d690*/  IMAD.MOV.U32 R242, RZ, RZ, R103 ;  /* 0x000000fffff27224 */ /* 0x000fc400078e0067 */
[----:B------:R-:W4:Y:S01]  /*8d6a0*/  LDL.LU R103, [R1+0x37bc] ;  /* 0x0037bc0001677983 */ /* 0x000f220000300800 */
[----:B------:R-:W-:Y:S02]  /*8d6b0*/  IMAD.MOV.U32 R243, RZ, RZ, R111 ;  /* 0x000000fffff37224 */ /* 0x000fe400078e006f */
[----:B------:R-:W2:Y:S02]  /*8d6c0*/  LDL.LU R111, [R1+0x37b8] ;  /* 0x0037b800016f7983 */ /* 0x000ea40000300800 */
[----:B------:R-:W-:Y:S01]  /*8d6d0*/  IMAD.MOV.U32 R244, RZ, RZ, R115 ;  /* 0x000000fffff47224 */ /* 0x000fe200078e0073 */
[----:B------:R-:W-:Y:S01]  /*8d6e0*/  MOV R245, R118 ;  /* 0x0000007600f57202 */ /* 0x000fe20000000f00 */
[----:B------:R-:W2:Y:S01]  /*8d6f0*/  LDL.LU R115, [R1+0x37b4] ;  /* 0x0037b40001737983 */ /* 0x000ea20000300800 */
[----:B------:R-:W2:Y:S02]  /*8d700*/  LDL.LU R118, [R1+0x37b0] ;  /* 0x0037b00001767983 */ /* 0x000ea40000300800 */
[----:B------:R-:W-:-:S02]  /*8d710*/  IMAD.MOV.U32 R246, RZ, RZ, R119 ;  /* 0x000000fffff67224 */ /* 0x000fc400078e0077 */
[----:B------:R-:W2:Y:S01]  /*8d720*/  LDL.LU R119, [R1+0x37ac] ;  /* 0x0037ac0001777983 */ /* 0x000ea20000300800 */
[----:B------:R-:W-:Y:S02]  /*8d730*/  IMAD.MOV.U32 R247, RZ, RZ, R123 ;  /* 0x000000fffff77224 */ /* 0x000fe400078e007b */
[----:B------:R-:W2:Y:S01]  /*8d740*/  LDL.LU R123, [R1+0x37a8] ;  /* 0x0037a800017b7983 */ /* 0x000ea20000300800 */
[C---:B---3--:R-:W-:Y:S08]  /*8d750*/  HMMA.1688.F32.TF32 R76, R236.reuse, R170, R104 ;  /* 0x000000aaec4c723c */ /* 0x048ff00000081068 */
[C---:B----4-:R-:W-:Y:S08]  /*8d760*/  HMMA.1688.F32.TF32 R80, R236.reuse, R174, R100 ;  /* 0x000000aeec50723c */ /* 0x050ff00000081064 */
[C---:B--2---:R-:W-:Y:S11]  /*8d770*/  HMMA.1688.F32.TF32 R36, R236.reuse, R166, R108 ;  /* 0x000000a6ec24723c */ /* 0x044ff6000008106c */
        /* <DEDUP_REMOVED lines=34> */
[----:B------:R-:W-:Y:S01]  /*8d9a0*/  STL.64 [R1+0x11f0], R36 ;  /* 0x0011f02401007387 */ /* 0x000fe20000100a00 */
[----:B------:R1:W-:Y:S06]  /*8d9b0*/  STL.64 [R1+0x11f8], R38 ;  /* 0x0011f82601007387 */ /* 0x0003ec0000100a00 */
[C---:B------:R-:W-:Y:S08]  /*8d9c0*/  HMMA.1688.F32.TF32 R116, R28.reuse, R14, R232 ;  /* 0x0000000e1c74723c */ /* 0x040ff000000810e8 */
[C---:B------:R-:W-:Y:S08]  /*8d9d0*/  HMMA.1688.F32.TF32 R112, R28.reuse, R10, R248 ;  /* 0x0000000a1c70723c */ /* 0x040ff000000810f8 */
[----:B------:R-:W-:Y:S08]  /*8d9e0*/  HMMA.1688.F32.TF32 R108, R28, R6, R40 ;  /* 0x000000061c6c723c */ /* 0x000ff00000081028 */
[----:B-1----:R-:W-:Y:S08]  /*8d9f0*/  HMMA.1688.F32.TF32 R36, R236, R202, R228 ;  /* 0x000000caec24723c */ /* 0x002ff000000810e4 */
[C---:B------:R-:W-:Y:S01]  /*8da00*/  HMMA.1688.F32.TF32 R40, R28.reuse, R54, R32 ;  /* 0x000000361c28723c */ /* 0x040fe20000081020 */
[----:B------:R-:W-:Y:S01]  /*8da10*/  STL.64 [R1+0x11e0], R80 ;  /* 0x0011e05001007387 */ /* 0x000fe20000100a00 */
[----:B------:R-:W-:Y:S02]  /*8da20*/  STL.64 [R1+0x11e8], R82 ;  /* 0x0011e85201007387 */ /* 0x000fe40000100a00 */
[----:B------:R-:W-:Y:S02]  /*8da30*/  STL.64 [R1+0x11d0], R76 ;  /* 0x0011d04c01007387 */ /* 0x000fe40000100a00 */
[----:B------:R1:W-:Y:S02]  /*8da40*/  STL.64 [R1+0x11d8], R78 ;  /* 0x0011d84e01007387 */ /* 0x0003e40000100a00 */
[C---:B------:R-:W-:Y:S08]  /*8da50*/  HMMA.1688.F32.TF32 R32, R28.reuse, R50, R244 ;  /* 0x000000321c20723c */ /* 0x040ff000000810f4 */
[C---:B-1----:R-:W-:Y:S01]  /*8da60*/  HMMA.1688.F32.TF32 R76, R28.reuse, R58, R240 ;  /* 0x0000003a1c4c723c */ /* 0x042fe200000810f0 */
[----:B------:R-:W-:Y:S01]  /*8da70*/  STL.64 [R1+0x3650], R118 ;  /* 0x0036507601007387 */ /* 0x000fe20000100a00 */
[----:B------:R-:W-:Y:S02]  /*8da80*/  STL.64 [R1+0x11c0], R36 ;  /* 0x0011c02401007387 */ /* 0x000fe40000100a00 */
[----:B------:R-:W-:Y:S02]  /*8da90*/  STL.64 [R1+0x11c8], R38 ;  /* 0x0011c82601007387 */ /* 0x000fe40000100a00 */
[----:B------:R-:W-:Y:S01]  /*8daa0*/  STL.64 [R1+0x3648], R116 ;  /* 0x0036487401007387 */ /* 0x000fe20000100a00 */
[----:B------:R-:W-:Y:S01]  /*8dab0*/  STL.64 [R1+0x3660], R114 ;  /* 0x0036607201007387 */ /* 0x000fe20000100a00 */
[----:B------:R-:W-:Y:S02]  /*8dac0*/  STL.64 [R1+0x3658], R112 ;  /* 0x0036587001007387 */ /* 0x000fe40000100a00 */
[----:B------:R-:W-:Y:S02]  /*8dad0*/  STL.64 [R1+0x3670], R110 ;  /* 0x0036706e01007387 */ /* 0x000fe40000100a00 */
[----:B------:R-:W-:Y:S01]  /*8dae0*/  STL.64 [R1+0x3668], R108 ;  /* 0x0036686c01007387 */ /* 0x000fe20000100a00 */
[----:B------:R-:W-:Y:S04]  /*8daf0*/  LDS R36, [R200+0x47080] ;  /* 0x04708000c8247984 */ /* 0x000fe80000000800 */
[----:B------:R-:W-:Y:S04]  /*8db00*/  LDS R38, [R200+0x47880] ;  /* 0x04788000c8267984 */ /* 0x000fe80000000800 */
[----:B------:R-:W-:Y:S04]  /*8db10*/  LDS R37, [R201+0x47080] ;  /* 0x04708000c9257984 */ /* 0x000fe80000000800 */
[----:B------:R-:W1:Y:S04]  /*8db20*/  LDS R39, [R201+0x47880] ;  /* 0x04788000c9277984 */ /* 0x000e680000000800 */
[----:B------:R-:W-:Y:S01]  /*8db30*/  STL.64 [R1+0x90], R76 ;  /* 0x0000904c01007387 */ /* 0x000fe20000100a00 */
[----:B------:R-:W-:Y:S02]  /*8db40*/  STL.64 [R1+0x98], R78 ;  /* 0x0000984e01007387 */ /* 0x000fe40000100a00 */
[----:B------:R-:W2:Y:S02]  /*8db50*/  LDL.LU R240, [R1+0x380] ;  /* 0x0003800001f07983 */ /* 0x000ea40000300800 */
[----:B------:R3:W-:Y:S01]  /*8db60*/  STL.64 [R1+0x80], R40 ;  /* 0x0000802801007387 */ /* 0x0007e20000100a00 */
[----:B------:R4:W-:Y:S01]  /*8db70*/  STL.64 [R1+0x88], R42 ;  /* 0x0000882a01007387 */ /* 0x0009e20000100a00 */
[----:B------:R1:W-:Y:S02]  /*8db80*/  STL.64 [R1+0x70], R32 ;  /* 0x0000702001007387 */ /* 0x0003e40000100a00 */
[----:B------:R1:W-:Y:S02]  /*8db90*/  STL.64 [R1+0x78], R34 ;  /* 0x0000782201007387 */ /* 0x0003e40000100a00 */
[----:B------:R-:W2:Y:S01]  /*8dba0*/  LDL.LU R241, [R1+0x384] ;  /* 0x0003840001f17983 */ /* 0x000ea20000300800 */
[----:B------:R-:W2:Y:S01]  /*8dbb0*/  LDL.LU R242, [R1+0x388] ;  /* 0x0003880001f27983 */ /* 0x000ea20000300800 */
[----:B------:R-:W2:Y:S03]  /*8dbc0*/  LDL.LU R243, [R1+0x38c] ;  /* 0x00038c0001f37983 */ /* 0x000ea60000300800 */
[----:B---3--:R-:W3:Y:S01]  /*8dbd0*/  LDL.LU R40, [R1+0x3a0] ;  /* 0x0003a00001287983 */ /* 0x008ee20000300800 */
[----:B------:R-:W3:Y:S02]  /*8dbe0*/  LDL.LU R41, [R1+0x3a4] ;  /* 0x0003a40001297983 */ /* 0x000ee40000300800 */
[----:B----4-:R-:W3:Y:S02]  /*8dbf0*/  LDL.LU R42, [R1+0x3a8] ;  /* 0x0003a800012a7983 */ /* 0x010ee40000300800 */
[----:B------:R-:W3:Y:S01]  /*8dc00*/  LDL.LU R43, [R1+0x3ac] ;  /* 0x0003ac00012b7983 */ /* 0x000ee20000300800 */
[----:B------:R-:W4:Y:S01]  /*8dc10*/  LDL.LU R76, [R1+0x3b0] ;  /* 0x0003b000014c7983 */ /* 0x000f220000300800 */
[----:B------:R-:W4:Y:S02]  /*8dc20*/  LDL.LU R77, [R1+0x3b4] ;  /* 0x0003b400014d7983 */ /* 0x000f240000300800 */
[----:B------:R-:W4:Y:S02]  /*8dc30*/  LDL.LU R78, [R1+0x3b8] ;  /* 0x0003b800014e7983 */ /* 0x000f240000300800 */
[----:B------:R-:W4:Y:S01]  /*8dc40*/  LDL.LU R79, [R1+0x3bc] ;  /* 0x0003bc00014f7983 */ /* 0x000f220000300800 */
[----:B------:R-:W2:Y:S01]  /*8dc50*/  LDL.LU R84, [R1+0x3d0] ;  /* 0x0003d00001547983 */ /* 0x000ea20000300800 */
[----:B------:R-:W2:Y:S02]  /*8dc60*/  LDL.LU R85, [R1+0x3d4] ;  /* 0x0003d40001557983 */ /* 0x000ea40000300800 */
[----:B------:R-:W2:Y:S02]  /*8dc70*/  LDL.LU R86, [R1+0x3d8] ;  /* 0x0003d80001567983 */ /* 0x000ea40000300800 */
[----:B------:R-:W2:Y:S01]  /*8dc80*/  LDL.LU R87, [R1+0x3dc] ;  /* 0x0003dc0001577983 */ /* 0x000ea20000300800 */
        /* <DEDUP_REMOVED lines=60> */
[----:B------:R-:W3:Y:S01]  /*8e050*/  LDL.LU R244, [R1+0x330] ;  /* 0x0003300001f47983 */ /* 0x000ee20000300800 */
[----:B------:R-:W3:Y:S02]  /*8e060*/  LDL.LU R245, [R1+0x334] ;  /* 0x0003340001f57983 */ /* 0x000ee40000300800 */
[----:B------:R-:W3:Y:S02]  /*8e070*/  LDL.LU R246, [R1+0x338] ;  /* 0x0003380001f67983 */ /* 0x000ee40000300800 */
[----:B------:R-:W3:Y:S01]  /*8e080*/  LDL.LU R247, [R1+0x33c] ;  /* 0x00033c0001f77983 */ /* 0x000ee20000300800 */
        /* <DEDUP_REMOVED lines=24> */
[----:B-1----:R-:W3:Y:S01]  /*8e210*/  LDL.LU R32, [R1+0x370] ;  /* 0x0003700001207983 */ /* 0x002ee20000300800 */
[----:B------:R-:W3:Y:S02]  /*8e220*/  LDL.LU R33, [R1+0x374] ;  /* 0x0003740001217983 */ /* 0x000ee40000300800 */
[----:B------:R-:W3:Y:S02]  /*8e230*/  LDL.LU R34, [R1+0x378] ;  /* 0x0003780001227983 */ /* 0x000ee40000300800 */
[----:B------:R-:W3:Y:S01]  /*8e240*/  LDL.LU R35, [R1+0x37c] ;  /* 0x00037c0001237983 */ /* 0x000ee20000300800 */
[C---:B--2---:R-:W-:Y:S08]  /*8e250*/  HMMA.1688.F32.TF32 R108, R28.reuse, R46, R112 ;  /* 0x0000002e1c6c723c */ /* 0x044ff00000081070 */
[C---:B------:R-:W-:Y:S11]  /*8e260*/  HMMA.1688.F32.TF32 R112, R28.reuse, R74, R248 ;  /* 0x0000004a1c70723c */ /* 0x040ff600000810f8 */
[----:B------:R-:W-:Y:S04]  /*8e270*/  @!UPT UIADD3 URZ, URZ, URZ, URZ ;  /* 0x0000003f3f3ff290 */ /* 0x000fe8000fffe03f */
[----:B------:R-:W-:Y:S01]  /*8e280*/  STL.64 [R1+0x60], R108 ;  /* 0x0000606c01007387 */ /* 0x000fe20000100a00 */
[----:B------:R3:W-:Y:S02]  /*8e290*/  STL.64 [R1+0x68], R110 ;  /* 0x0000686e01007387 */ /* 0x0007e40000100a00 */
[C---:B---3--:R-:W-:Y:S01]  /*8e2a0*/  HMMA.1688.F32.TF32 R108, R28.reuse, R70, R244 ;  /* 0x000000461c6c723c */ /* 0x048fe200000810f4 */
[----:B------:R-:W4:Y:S04]  /*8e2b0*/  LDL.LU R244, [R1+0x4e0] ;  /* 0x0004e00001f47983 */ /* 0x000f280000300800 */
[----:B------:R-:W-:Y:S02]  /*8e2c0*/  STL.64 [R1+0x190], R112 ;  /* 0x0001907001007387 */ /* 0x000fe40000100a00 */
[----:B------:R-:W-:Y:S11]  /*8e2d0*/  STL.64 [R1+0x198], R114 ;  /* 0x0001987201007387 */ /* 0x000ff60000100a00 */
[----:B------:R-:W-:Y:S05]  /*8e2e0*/  @!UPT UIADD3 URZ, URZ, URZ, URZ ;  /* 0x0000003f3f3ff290 */ /* 0x000fea000fffe03f */
[----:B------:R-:W-:Y:S01]  /*8e2f0*/  STL.64 [R1+0x180], R108 ;  /* 0x0001806c01007387 */ /* 0x000fe20000100a00 */
[----:B------:R1:W-:Y:S02]  /*8e300*/  STL.64 [R1+0x188], R110 ;  /* 0x0001886e01007387 */ /* 0x0003e40000100a00 */
[----:B------:R-:W4:Y:S02]  /*8e310*/  LDL.LU R245, [R1+0x4e4] ;  /* 0x0004e40001f57983 */ /* 0x000f240000300800 */
[----:B------:R-:W4:Y:S01]  /*8e320*/  LDL.LU R246, [R1+0x4e8] ;  /* 0x0004e80001f67983 */ /* 0x000f220000300800 */
[----:B------:R-:W4:Y:S01]  /*8e330*/  LDL.LU R247, [R1+0x4ec] ;  /* 0x0004ec0001f77983 */ /* 0x000f220000300800 */
[C---:B-1----:R-:W-:Y:S08]  /*8e340*/  HMMA.1688.F32.TF32 R108, R28.reuse, R66, R116 ;  /* 0x000000421c6c723c */ /* 0x042ff00000081074 */
[C---:B------:R-:W-:Y:S08]  /*8e350*/  HMMA.1688.F32.TF32 R116, R28.reuse, R62, R232 ;  /* 0x0000003e1c74723c */ /* 0x040ff000000810e8 */
[C---:B------:R-:W-:Y:S07]  /*8e360*/  HMMA.1688.F32.TF32 R112, R28.reuse, R198, R236 ;  /* 0x000000c61c70723c */ /* 0x040fee00000810ec */
[----:B------:R-:W-:Y:S01]  /*8e370*/  STL.64 [R1+0x170], R108 ;  /* 0x0001706c01007387 */ /* 0x000fe20000100a00 */
[----:B------:R1:W-:Y:S02]  /*8e380*/  STL.64 [R1+0x178], R110 ;  /* 0x0001786e01007387 */ /* 0x0003e40000100a00 */
[C---:B-1----:R-:W-:Y:S05]  /*8e390*/  HMMA.1688.F32.TF32 R108, R28.reuse, R194, R228 ;  /* 0x000000c21c6c723c */ /* 0x042fea00000810e4 */
[----:B------:R-:W-:Y:S01]  /*8e3a0*/  STL.64 [R1+0x1d0], R116 ;  /* 0x0001d07401007387 */ /* 0x000fe20000100a00 */
[----:B------:R1:W-:Y:S07]  /*8e3b0*/  STL.64 [R1+0x1d8], R118 ;  /* 0x0001d87601007387 */ /* 0x0003ee0000100a00 */
[----:B------:R-:W-:Y:S02]  /*8e3c0*/  STL.64 [R1+0x11b0], R112 ;  /* 0x0011b07001007387 */ /* 0x000fe40000100a00 */
[----:B------:R3:W-:Y:S01]  /*8e3d0*/  STL.64 [R1+0x11b8], R114 ;  /* 0x0011b87201007387 */ /* 0x0007e20000100a00 */
[C---:B-1----:R-:W-:Y:S08]  /*8e3e0*/  HMMA.1688.F32.TF32 R116, R28.reuse, R190, R224 ;  /* 0x000000be1c74723c */ /* 0x042ff000000810e0 */
[C---:B---3--:R-:W-:Y:S01]  /*8e3f0*/  HMMA.1688.F32.TF32 R112, R28.reuse, R186, R220 ;  /* 0x000000ba1c70723c */ /* 0x048fe200000810dc */
        /* <DEDUP_REMOVED lines=16> */
[C---:B------:R-:W-:Y:S08]  /*8e500*/  HMMA.1688.F32.TF32 R104, R28.reuse, R154, R104 ;  /* 0x0000009a1c68723c */ /* 0x040ff00000081068 */
[C---:B-1----:R-:W-:Y:S08]  /*8e510*/  HMMA.1688.F32.TF32 R116, R28.reuse, R166, R128 ;  /* 0x000000a61c74723c */ /* 0x042ff00000081080 */
[C---:B---3--:R-:W-:Y:S01]  /*8e520*/  HMMA.1688.F32.TF32 R112, R28.reuse, R162, R124 ;  /* 0x000000a21c70723c */ /* 0x048fe2000008107c */
[----:B------:R-:W-:Y:S01]  /*8e530*/  STL.64 [R1+0x1140], R108 ;  /* 0x0011406c01007387 */ /* 0x000fe20000100a00 */
[----:B------:R1:W-:Y:S06]  /*8e540*/  STL.64 [R1+0x1148], R110 ;  /* 0x0011486e01007387 */ /* 0x0003ec0000100a00 */
[C---:B------:R-:W-:Y:S08]  /*8e550*/  HMMA.1688.F32.TF32 R100, R28.reuse, R150, R100 ;  /* 0x000000961c64723c */ /* 0x040ff00000081064 */
[C---:B-1----:R-:W-:Y:S08]  /*8e560*/  HMMA.1688.F32.TF32 R108, R28.reuse, R158, R120 ;  /* 0x0000009e1c6c723c */ /* 0x042ff00000081078 */
[C---:B------:R-:W-:Y:S08]  /*8e570*/  HMMA.1688.F32.TF32 R96, R28.reuse, R146, R96 ;  /* 0x000000921c60723c */ /* 0x040ff00000081060 */
[C---:B------:R-:W-:Y:S08]  /*8e580*/  HMMA.1688.F32.TF32 R92, R28.reuse, R142, R92 ;  /* 0x0000008e1c5c723c */ /* 0x040ff0000008105c */
[C---:B------:R-:W-:Y:S01]  /*8e590*/  HMMA.1688.F32.TF32 R88, R28.reuse, R138, R88 ;  /* 0x0000008a1c58723c */ /* 0x040fe20000081058 */
[----:B------:R-:W-:Y:S07]  /*8e5a0*/  STL.64 [R1+0x1130], R116 ;  /* 0x0011307401007387 */ /* 0x000fee0000100a00 */
[C---:B------:R-:W-:Y:S01]  /*8e5b0*/  HMMA.1688.F32.TF32 R84, R28.reuse, R134, R84 ;  /* 0x000000861c54723c */ /* 0x040fe20000081054 */
[----:B------:R-:W-:Y:S02]  /*8e5c0*/  STL.64 [R1+0x1138], R118 ;  /* 0x0011387601007387 */ /* 0x000fe40000100a00 */
[----:B------:R-:W-:Y:S05]  /*8e5d0*/  STL.64 [R1+0x1120], R112 ;  /* 0x0011207001007387 */ /* 0x000fea0000100a00 */
[C---:B------:R-:W-:Y:S01]  /*8e5e0*/  HMMA.1688.F32.TF32 R80, R28.reuse, R26, R80 ;  /* 0x0000001a1c50723c */ /* 0x040fe20000081050 */
[----:B------:R-:W-:Y:S07]  /*8e5f0*/  STL.64 [R1+0x1128], R114 ;  /* 0x0011287201007387 */ /* 0x000fee0000100a00 */
[C---:B----4-:R-:W-:Y:S08]  /*8e600*/  HMMA.1688.F32.TF32 R76, R28.reuse, R22, R76 ;  /* 0x000000161c4c723c */ /* 0x050ff0000008104c */
[C---:B------:R-:W-:Y:S08]  /*8e610*/  HMMA.1688.F32.TF32 R40, R28.reuse, R18, R40 ;  /* 0x000000121c28723c */ /* 0x040ff00000081028 */
[----:B------:R-:W-:Y:S01]  /*8e620*/  HMMA.1688.F32.TF32 R28, R28, R202, R240 ;  /* 0x000000ca1c1c723c */ /* 0x000fe200000810f0 */
[----:B------:R-:W-:Y:S01]  /*8e630*/  STL.64 [R1+0x1110], R108 ;  /* 0x0011106c01007387 */ /* 0x000fe20000100a00 */
[----:B------:R-:W-:Y:S02]  /*8e640*/  STL.64 [R1+0x1118], R110 ;  /* 0x0011186e01007387 */ /* 0x000fe40000100a00 */
[----:B------:R-:W-:Y:S02]  /*8e650*/  STL.64 [R1+0x1100], R104 ;  /* 0x0011006801007387 */ /* 0x000fe40000100a00 */
[----:B------:R1:W-:Y:S01]  /*8e660*/  STL.64 [R1+0x1108], R106 ;  /* 0x0011086a01007387 */ /* 0x0003e20000100a00 */
[----:B------:R-:W-:Y:S01]  /*8e670*/  STL.64 [R1+0x10f0], R100 ;  /* 0x0010f06401007387 */ /* 0x000fe20000100a00 */
[----:B------:R-:W-:Y:S02]  /*8e680*/  STL.64 [R1+0x10f8], R102 ;  /* 0x0010f86601007387 */ /* 0x000fe40000100a00 */
[----:B------:R-:W-:Y:S01]  /*8e690*/  STL.64 [R1+0x10e0], R96 ;  /* 0x0010e06001007387 */ /* 0x000fe20000100a00 */
        /* <DEDUP_REMOVED lines=9> */
[----:B------:R-:W-:Y:S01]  /*8e730*/  STL.64 [R1+0x10a8], R82 ;  /* 0x0010a85201007387 */ /* 0x000fe20000100a00 */
[----:B------:R-:W-:Y:S02]  /*8e740*/  STL.64 [R1+0x1090], R76 ;  /* 0x0010904c01007387 */ /* 0x000fe40000100a00 */
[----:B------:R-:W-:Y:S02]  /*8e750*/  STL.64 [R1+0x1098], R78 ;  /* 0x0010984e01007387 */ /* 0x000fe40000100a00 */
[----:B------:R1:W-:Y:S01]  /*8e760*/  STL.64 [R1+0x1080], R40 ;  /* 0x0010802801007387 */ /* 0x0003e20000100a00 */
[----:B------:R3:W-:Y:S04]  /*8e770*/  STL.64 [R1+0x1088], R42 ;  /* 0x0010882a01007387 */ /* 0x0007e80000100a00 */
[----:B------:R-:W-:Y:S04]  /*8e780*/  LDS R32, [R72+0x47100] ;  /* 0x0471000048207984 */ /* 0x000fe80000000800 */
[----:B------:R-:W-:Y:S04]  /*8e790*/  LDS R34, [R72+0x47900] ;  /* 0x0479000048227984 */ /* 0x000fe80000000800 */
[----:B------:R-:W-:Y:S04]  /*8e7a0*/  LDS R33, [R73+0x47100] ;  /* 0x0471000049217984 */ /* 0x000fe80000000800 */
[----:B------:R-:W4:Y:S04]  /*8e7b0*/  LDS R35, [R73+0x47900] ;  /* 0x0479000049237984 */ /* 0x000f280000000800 */
[----:B------:R-:W-:Y:S01]  /*8e7c0*/  STL.64 [R1+0x3680], R106 ;  /* 0x0036806a01007387 */ /* 0x000fe20000100a00 */
[----:B------:R-:W-:Y:S02]  /*8e7d0*/  STL.64 [R1+0x1070], R28 ;  /* 0x0010701c01007387 */ /* 0x000fe40000100a00 */
[----:B------:R-:W-:Y:S02]  /*8e7e0*/  STL.64 [R1+0x1078], R30 ;  /* 0x0010781e01007387 */ /* 0x000fe40000100a00 */
[----:B------:R4:W-:Y:S01]  /*8e7f0*/  STL.64 [R1+0x3678], R104 ;  /* 0x0036786801007387 */ /* 0x0009e20000100a00 */
[----:B------:R-:W2:Y:S01]  /*8e800*/  LDL.LU R240, [R1+0x5d0] ;  /* 0x0005d00001f07983 */ /* 0x000ea20000300800 */
[----:B------:R-:W2:Y:S02]  /*8e810*/  LDL.LU R241, [R1+0x5d4] ;  /* 0x0005d40001f17983 */ /* 0x000ea40000300800 */
[----:B------:R-:W2:Y:S02]  /*8e820*/  LDL.LU R242, [R1+0x5d8] ;  /* 0x0005d80001f27983 */ /* 0x000ea40000300800 */
[----:B------:R-:W2:Y:S01]  /*8e830*/  LDL.LU R243, [R1+0x5dc] ;  /* 0x0005dc0001f37983 */ /* 0x000ea20000300800 */
[----:B-1----:R-:W2:Y:S01]  /*8e840*/  LDL.LU R40, [R1+0x5e0] ;  /* 0x0005e00001287983 */ /* 0x002ea20000300800 */
[----:B------:R-:W2:Y:S02]  /*8e850*/  LDL.LU R41, [R1+0x5e4] ;  /* 0x0005e40001297983 */ /* 0x000ea40000300800 */
[----:B---3--:R-:W2:Y:S02]  /*8e860*/  LDL.LU R42, [R1+0x5e8] ;  /* 0x0005e800012a7983 */ /* 0x008ea40000300800 */
[----:B------:R-:W2:Y:S01]  /*8e870*/  LDL.LU R43, [R1+0x5ec] ;  /* 0x0005ec00012b7983 */ /* 0x000ea20000300800 */
[----:B------:R-:W3:Y:S01]  /*8e880*/  LDL.LU R76, [R1+0x5f0] ;  /* 0x0005f000014c7983 */ /* 0x000ee20000300800 */
[----:B------:R-:W3:Y:S02]  /*8e890*/  LDL.LU R77, [R1+0x5f4] ;  /* 0x0005f400014d7983 */ /* 0x000ee40000300800 */
[----:B------:R-:W3:Y:S02]  /*8e8a0*/  LDL.LU R78, [R1+0x5f8] ;  /* 0x0005f800014e7983 */ /* 0x000ee40000300800 */
[----:B------:R-:W3:Y:S01]  /*8e8b0*/  LDL.LU R79, [R1+0x5fc] ;  /* 0x0005fc00014f7983 */ /* 0x000ee20000300800 */
        /* <DEDUP_REMOVED lines=60> */
[----:B----4-:R-:W4:Y:S01]  /*8ec80*/  LDL.LU R104, [R1+0x500] ;  /* 0x0005000001687983 */ /* 0x010f220000300800 */
        /* <DEDUP_REMOVED lines=31> */
[C---:B------:R-:W-:Y:S01]  /*8ee80*/  HMMA.1688.F32.TF32 R100, R36.reuse, R10, R244 ;  /* 0x0000000a2464723c */ /* 0x040fe200000810f4 */
[----:B------:R-:W3:Y:S01]  /*8ee90*/  LDL.LU R244, [R1+0x5c0] ;  /* 0x0005c00001f47983 */ /* 0x000ee20000300800 */
[----:B------:R-:W3:Y:S02]  /*8eea0*/  LDL.LU R245, [R1+0x5c4] ;  /* 0x0005c40001f57983 */ /* 0x000ee40000300800 */
[----:B------:R-:W3:Y:S02]  /*8eeb0*/  LDL.LU R246, [R1+0x5c8] ;  /* 0x0005c80001f67983 */ /* 0x000ee40000300800 */
[----:B------:R-:W3:Y:S11]  /*8eec0*/  LDL.LU R247, [R1+0x5cc] ;  /* 0x0005cc0001f77983 */ /* 0x000ef60000300800 */
[----:B------:R-:W-:Y:S06]  /*8eed0*/  @!UPT UIADD3 URZ, URZ, URZ, URZ ;  /* 0x0000003f3f3ff290 */ /* 0x000fec000fffe03f */
[----:B------:R-:W-:Y:S01]  /*8eee0*/  STL.64 [R1+0x3690], R102 ;  /* 0x0036906601007387 */ /* 0x000fe20000100a00 */
[----:B------:R4:W-:Y:S02]  /*8eef0*/  STL.64 [R1+0x3688], R100 ;  /* 0x0036886401007387 */ /* 0x0009e40000100a00 */
[C---:B----4-:R-:W-:Y:S08]  /*8ef00*/  HMMA.1688.F32.TF32 R100, R36.reuse, R58, R104 ;  /* 0x0000003a2464723c */ /* 0x050ff00000081068 */
[C---:B--2---:R-:W-:Y:S08]  /*8ef10*/  HMMA.1688.F32.TF32 R96, R36.reuse, R6, R96 ;  /* 0x000000062460723c */ /* 0x044ff00000081060 */
[C---:B------:R-:W-:Y:S11]  /*8ef20*/  HMMA.1688.F32.TF32 R28, R36.reuse, R54, R28 ;  /* 0x00000036241c723c */ /* 0x040ff6000008101c */
[----:B------:R-:W-:Y:S04]  /*8ef30*/  @!UPT UIADD3 URZ, URZ, URZ, URZ ;  /* 0x0000003f3f3ff290 */ /* 0x000fe8000fffe03f */
[----:B------:R-:W-:Y:S01]  /*8ef40*/  STL.64 [R1+0x36a0], R98 ;  /* 0x0036a06201007387 */ /* 0x000fe20000100a00 */
[----:B------:R1:W-:Y:S02]  /*8ef50*/  STL.64 [R1+0x3698], R96 ;  /* 0x0036986001007387 */ /* 0x0003e40000100a00 */
[----:B------:R-:W-:Y:S02]  /*8ef60*/  STL.64 [R1+0x50], R100 ;  /* 0x0000506401007387 */ /* 0x000fe40000100a00 */
[----:B------:R2:W-:Y:S03]  /*8ef70*/  STL.64 [R1+0x58], R102 ;  /* 0x0000586601007387 */ /* 0x0005e60000100a00 */
[----:B------:R-:W-:Y:S01]  /*8ef80*/  STL.64 [R1+0x40], R28 ;  /* 0x0000401c01007387 */ /* 0x000fe20000100a00 */
[----:B------:R4:W-:Y:S01]  /*8ef90*/  STL.64 [R1+0x48], R30 ;  /* 0x0000481e01007387 */ /* 0x0009e20000100a00 */
[C---:B-1----:R-:W-:Y:S08]  /*8efa0*/  HMMA.1688.F32.TF32 R96, R36.reuse, R50, R108 ;  /* 0x000000322460723c */ /* 0x042ff0000008106c */
[C---:B--2---:R-:W-:Y:S08]  /*8efb0*/  HMMA.1688.F32.TF32 R100, R36.reuse, R46, R112 ;  /* 0x0000002e2464723c */ /* 0x044ff00000081070 */
[C---:B----4-:R-:W-:Y:S07]  /*8efc0*/  HMMA.1688.F32.TF32 R28, R36.reuse, R74, R248 ;  /* 0x0000004a241c723c */ /* 0x050fee00000810f8 */
[----:B------:R-:W-:Y:S01]  /*8efd0*/  STL.64 [R1+0x30], R96 ;  /* 0x0000306001007387 */ /* 0x000fe20000100a00 */
[----:B------:R3:W-:Y:S07]  /*8efe0*/  STL.64 [R1+0x38], R98 ;  /* 0x0000386201007387 */ /* 0x0007ee0000100a00 */
[----:B------:R-:W-:Y:S02]  /*8eff0*/  STL.64 [R1+0x20], R100 ;  /* 0x0000206401007387 */ /* 0x000fe40000100a00 */
[----:B------:R1:W-:Y:S06]  /*8f000*/  STL.64 [R1+0x28], R102 ;  /* 0x0000286601007387 */ /* 0x0003ec0000100a00 */
[----:B------:R-:W-:Y:S01]  /*8f010*/  STL.64 [R1+0x160], R28 ;  /* 0x0001601c01007387 */ /* 0x000fe20000100a00 */
[----:B------:R2:W-:Y:S01]  /*8f020*/  STL.64 [R1+0x168], R30 ;  /* 0x0001681e01007387 */ /* 0x0005e20000100a00 */
[C---:B---3--:R-:W-:Y:S08]  /*8f030*/  HMMA.1688.F32.TF32 R96, R36.reuse, R70, R116 ;  /* 0x000000462460723c */ /* 0x048ff00000081074 */
[C---:B-1----:R-:W-:Y:S08]  /*8f040*/  HMMA.1688.F32.TF32 R100, R36.reuse, R66, R232 ;  /* 0x000000422464723c */ /* 0x042ff000000810e8 */
[C---:B--2---:R-:W-:Y:S07]  /*8f050*/  HMMA.1688.F32.TF32 R28, R36.reuse, R62, R236 ;  /* 0x0000003e241c723c */ /* 0x044fee00000810ec */
[----:B------:R-:W-:Y:S01]  /*8f060*/  STL.64 [R1+0x150], R96 ;  /* 0x0001506001007387 */ /* 0x000fe20000100a00 */
[----:B------:R1:W-:Y:S07]  /*8f070*/  STL.64 [R1+0x158], R98 ;  /* 0x0001586201007387 */ /* 0x0003ee0000100a00 */
[----:B------:R-:W-:Y:S02]  /*8f080*/  STL.64 [R1+0x140], R100 ;  /* 0x0001406401007387 */ /* 0x000fe40000100a00 */
[----:B------:R2:W-:Y:S06]  /*8f090*/  STL.64 [R1+0x148], R102 ;  /* 0x0001486601007387 */ /* 0x0005ec0000100a00 */
[----:B------:R-:W-:Y:S01]  /*8f0a0*/  STL.64 [R1+0x1c0], R28 ;  /* 0x0001c01c01007387 */ /* 0x000fe20000100a00 */
[----:B------:R3:W-:Y:S01]  /*8f0b0*/  STL.64 [R1+0x1c8], R30 ;  /* 0x0001c81e01007387 */ /* 0x0007e20000100a00 */
[C---:B-1----:R-:W-:Y:S08]  /*8f0c0*/  HMMA.1688.F32.TF32 R96, R36.reuse, R198, R228 ;  /* 0x000000c62460723c */ /* 0x042ff000000810e4 */
[C---:B--2---:R-:W-:Y:S08]  /*8f0d0*/  HMMA.1688.F32.TF32 R100, R36.reuse, R194, R224 ;  /* 0x000000c22464723c */ /* 0x044ff000000810e0 */
[C---:B---3--:R-:W-:Y:S07]  /*8f0e0*/  HMMA.1688.F32.TF32 R28, R36.reuse, R190, R220 ;  /* 0x000000be241c723c */ /* 0x048fee00000810dc */
        /* <DEDUP_REMOVED lines=17> */
[C---:B---3--:R-:W-:Y:S08]  /*8f200*/  HMMA.1688.F32.TF32 R28, R36.reuse, R166, R124 ;  /* 0x000000a6241c723c */ /* 0x048ff0000008107c */
[C---:B------:R-:W-:Y:S01]  /*8f210*/  HMMA.1688.F32.TF32 R92, R36.reuse, R158, R92 ;  /* 0x0000009e245c723c */ /* 0x040fe2000008105c */
[----:B------:R-:W-:Y:S01]  /*8f220*/  STL.64 [R1+0xfd0], R96 ;  /* 0x000fd06001007387 */ /* 0x000fe20000100a00 */
[----:B------:R1:W-:Y:S05]  /*8f230*/  STL.64 [R1+0xfd8], R98 ;  /* 0x000fd86201007387 */ /* 0x0003ea0000100a00 */
[----:B------:R-:W-:Y:S02]  /*8f240*/  STL.64 [R1+0xfc0], R100 ;  /* 0x000fc06401007387 */ /* 0x000fe40000100a00 */
[----:B------:R-:W-:Y:S06]  /*8f250*/  STL.64 [R1+0xfc8], R102 ;  /* 0x000fc86601007387 */ /* 0x000fec0000100a00 */
[----:B------:R-:W-:Y:S01]  /*8f260*/  STL.64 [R1+0xfb0], R28 ;  /* 0x000fb01c01007387 */ /* 0x000fe20000100a00 */
[----:B------:R2:W-:Y:S01]  /*8f270*/  STL.64 [R1+0xfb8], R30 ;  /* 0x000fb81e01007387 */ /* 0x0005e20000100a00 */
[C---:B-1----:R-:W-:Y:S08]  /*8f280*/  HMMA.1688.F32.TF32 R96, R36.reuse, R162, R120 ;  /* 0x000000a22460723c */ /* 0x042ff00000081078 */
[C---:B--2---:R-:W-:Y:S08]  /*8f290*/  HMMA.1688.F32.TF32 R28, R36.reuse, R154, R88 ;  /* 0x0000009a241c723c */ /* 0x044ff00000081058 */
[C---:B------:R-:W-:Y:S08]  /*8f2a0*/  HMMA.1688.F32.TF32 R84, R36.reuse, R150, R84 ;  /* 0x000000962454723c */ /* 0x040ff00000081054 */
[C---:B------:R-:W-:Y:S01]  /*8f2b0*/  HMMA.1688.F32.TF32 R80, R36.reuse, R146, R80 ;  /* 0x000000922450723c */ /* 0x040fe20000081050 */
[----:B------:R-:W-:Y:S01]  /*8f2c0*/  STL.64 [R1+0xfa0], R96 ;  /* 0x000fa06001007387 */ /* 0x000fe20000100a00 */
[----:B------:R-:W-:Y:S02]  /*8f2d0*/  STL.64 [R1+0xfa8], R98 ;  /* 0x000fa86201007387 */ /* 0x000fe40000100a00 */
[----:B------:R-:W-:Y:S02]  /*8f2e0*/  STL.64 [R1+0xf90], R92 ;  /* 0x000f905c01007387 */ /* 0x000fe40000100a00 */
[----:B------:R-:W-:Y:S01]  /*8f2f0*/  STL.64 [R1+0xf98], R94 ;  /* 0x000f985e01007387 */ /* 0x000fe20000100a00 */
[----:B------:R-:W-:Y:S01]  /*8f300*/  STL.64 [R1+0xf80], R28 ;  /* 0x000f801c01007387 */ /* 0x000fe20000100a00 */
[----:B------:R1:W-:Y:S02]  /*8f310*/  STL.64 [R1+0xf88], R30 ;  /* 0x000f881e01007387 */ /* 0x0003e40000100a00 */
[C---:B-1----:R-:W-:Y:S05]  /*8f320*/  HMMA.1688.F32.TF32 R28, R36.reuse, R142, R76 ;  /* 0x0000008e241c723c */ /* 0x042fea000008104c */
[----:B------:R-:W-:Y:S01]  /*8f330*/  STL.64 [R1+0xf70], R84 ;  /* 0x000f705401007387 */ /* 0x000fe20000100a00 */
[----:B------:R-:W-:Y:S02]  /*8f340*/  STL.64 [R1+0xf78], R86 ;  /* 0x000f785601007387 */ /* 0x000fe40000100a00 */
[C---:B------:R-:W-:Y:S05]  /*8f350*/  HMMA.1688.F32.TF32 R40, R36.reuse, R138, R40 ;  /* 0x0000008a2428723c */ /* 0x040fea0000081028 */
[----:B------:R-:W-:Y:S01]  /*8f360*/  STL.64 [R1+0xf60], R80 ;  /* 0x000f605001007387 */ /* 0x000fe20000100a00 */
[----:B------:R-:W-:Y:S02]  /*8f370*/  STL.64 [R1+0xf68], R82 ;  /* 0x000f685201007387 */ /* 0x000fe40000100a00 */
[C---:B------:R-:W-:Y:S07]  /*8f380*/  HMMA.1688.F32.TF32 R76, R36.reuse, R134, R240 ;  /* 0x00000086244c723c */ /* 0x040fee00000810f0 */
[----:B------:R-:W-:Y:S01]  /*8f390*/  STL.64 [R1+0xf50], R28 ;  /* 0x000f501c01007387 */ /* 0x000fe20000100a00 */
[----:B------:R1:W-:Y:S02]  /*8f3a0*/  STL.64 [R1+0xf58], R30 ;  /* 0x000f581e01007387 */ /* 0x0003e40000100a00 */
[----:B-1----:R-:W-:Y:S05]  /*8f3b0*/  HMMA.1688.F32.TF32 R28, R36, R26, R244 ;  /* 0x0000001a241c723c */ /* 0x002fea00000810f4 */
[----:B------:R1:W-:Y:S01]  /*8f3c0*/  STL.64 [R1+0xf40], R40 ;  /* 0x000f402801007387 */ /* 0x0003e20000100a00 */
[----:B------:R2:W-:Y:S03]  /*8f3d0*/  STL.64 [R1+0xf48], R42 ;  /* 0x000f482a01007387 */ /* 0x0005e60000100a00 */
[----:B-1----:R-:W3:Y:S04]  /*8f3e0*/  LDL.LU R40, [R1+0xe50] ;  /* 0x000e500001287983 */ /* 0x002ee80000300800 */
[----:B------:R1:W-:Y:S02]  /*8f3f0*/  STL.64 [R1+0xf30], R76 ;  /* 0x000f304c01007387 */ /* 0x0003e40000100a00 */
[----:B------:R4:W-:Y:S08]  /*8f400*/  STL.64 [R1+0xf38], R78 ;  /* 0x000f384e01007387 */ /* 0x0009f00000100a00 */
[----:B------:R-:W-:Y:S01]  /*8f410*/  STL.64 [R1+0xf20], R28 ;  /* 0x000f201c01007387 */ /* 0x000fe20000100a00 */
[----:B------:R3:W-:Y:S02]  /*8f420*/  STL.64 [R1+0xf28], R30 ;  /* 0x000f281e01007387 */ /* 0x0007e40000100a00 */
[----:B------:R-:W3:Y:S02]  /*8f430*/  LDL.LU R41, [R1+0xe54] ;  /* 0x000e540001297983 */ /* 0x000ee40000300800 */
[----:B--2---:R-:W2:Y:S01]  /*8f440*/  LDL.LU R42, [R1+0xe58] ;  /* 0x000e5800012a7983 */ /* 0x004ea20000300800 */
[----:B------:R-:W2:Y:S01]  /*8f450*/  LDL.LU R43, [R1+0xe5c] ;  /* 0x000e5c00012b7983 */ /* 0x000ea20000300800 */
[----:B-1----:R-:W2:Y:S02]  /*8f460*/  LDL.LU R76, [R1+0xe70] ;  /* 0x000e7000014c7983 */ /* 0x002ea40000300800 */
[----:B------:R-:W2:Y:S02]  /*8f470*/  LDL.LU R77, [R1+0xe74] ;  /* 0x000e7400014d7983 */ /* 0x000ea40000300800 */
[----:B----4-:R-:W2:Y:S01]  /*8f480*/  LDL.LU R78, [R1+0xe78] ;  /* 0x000e7800014e7983 */ /* 0x010ea20000300800 */
[----:B------:R-:W2:Y:S01]  /*8f490*/  LDL.LU R79, [R1+0xe7c] ;  /* 0x000e7c00014f7983 */ /* 0x000ea20000300800 */
[----:B------:R-:W4:Y:S02]  /*8f4a0*/  LDL.LU R80, [R1+0xe80] ;  /* 0x000e800001507983 */ /* 0x000f240000300800 */
[----:B------:R-:W4:Y:S02]  /*8f4b0*/  LDL.LU R81, [R1+0xe84] ;  /* 0x000e840001517983 */ /* 0x000f240000300800 */
[----:B------:R-:W4:Y:S01]  /*8f4c0*/  LDL.LU R82, [R1+0xe88] ;  /* 0x000e880001527983 */ /* 0x000f220000300800 */
[----:B------:R-:W4:Y:S01]  /*8f4d0*/  LDL.LU R83, [R1+0xe8c] ;  /* 0x000e8c0001537983 */ /* 0x000f220000300800 */
        /* <DEDUP_REMOVED lines=24> */
[----:B------:R-:W4:Y:S02]  /*8f660*/  LDL.LU R216, [R1+0x580] ;  /* 0x0005800001d87983 */ /* 0x000f240000300800 */
[----:B------:R-:W4:Y:S02]  /*8f670*/  LDL.LU R217, [R1+0x584] ;  /* 0x0005840001d97983 */ /* 0x000f240000300800 */
[----:B------:R-:W4:Y:S01]  /*8f680*/  LDL.LU R218, [R1+0x588] ;  /* 0x0005880001da7983 */ /* 0x000f220000300800 */
[----:B------:R-:W4:Y:S01]  /*8f690*/  LDL.LU R219, [R1+0x58c] ;  /* 0x00058c0001db7983 */ /* 0x000f220000300800 */
        /* <DEDUP_REMOVED lines=28> */
[----:B--2---:R-:W-:Y:S08]  /*8f860*/  HMMA.1688.F32.TF32 R92, R32, R14, R92 ;  /* 0x0000000e205c723c */ /* 0x004ff0000008105c */
[C---:B---3--:R-:W-:Y:S08]  /*8f870*/  HMMA.1688.F32.TF32 R96, R36.reuse, R18, R220 ;  /* 0x000000122460723c */ /* 0x048ff000000810dc */
[C---:B------:R-:W-:Y:S08]  /*8f880*/  HMMA.1688.F32.TF32 R100, R36.reuse, R22, R224 ;  /* 0x000000162464723c */ /* 0x040ff000000810e0 */
[----:B----4-:R-:W-:Y:S08]  /*8f890*/  HMMA.1688.F32.TF32 R28, R36, R202, R216 ;  /* 0x000000ca241c723c */ /* 0x010ff000000810d8 */
[C---:B------:R-:W-:Y:S08]  /*8f8a0*/  HMMA.1688.F32.TF32 R84, R32.reuse, R6, R84 ;  /* 0x000000062054723c */ /* 0x040ff00000081054 */
[C---:B------:R-:W-:Y:S01]  /*8f8b0*/  HMMA.1688.F32.TF32 R88, R32.reuse, R10, R88 ;  /* 0x0000000a2058723c */ /* 0x040fe20000081058 */
[----:B------:R-:W-:Y:S01]  /*8f8c0*/  STL.64 [R1+0xf10], R100 ;  /* 0x000f106401007387 */ /* 0x000fe20000100a00 */
[----:B------:R-:W-:Y:S02]  /*8f8d0*/  STL.64 [R1+0xf18], R102 ;  /* 0x000f186601007387 */ /* 0x000fe40000100a00 */
[----:B------:R-:W-:Y:S02]  /*8f8e0*/  STL.64 [R1+0xf00], R96 ;  /* 0x000f006001007387 */ /* 0x000fe40000100a00 */
[----:B------:R-:W-:Y:S01]  /*8f8f0*/  STL.64 [R1+0xf08], R98 ;  /* 0x000f086201007387 */ /* 0x000fe20000100a00 */
[----:B------:R-:W-:Y:S04]  /*8f900*/  STL.64 [R1+0x36b0], R94 ;  /* 0x0036b05e01007387 */ /* 0x000fe80000100a00 */
[----:B------:R-:W-:Y:S01]  /*8f910*/  STL.64 [R1+0xef0], R28 ;  /* 0x000ef01c01007387 */ /* 0x000fe20000100a00 */
[----:B------:R-:W-:Y:S02]  /*8f920*/  STL.64 [R1+0xef8], R30 ;  /* 0x000ef81e01007387 */ /* 0x000fe40000100a00 */
[----:B------:R-:W-:Y:S09]  /*8f930*/  STL.64 [R1+0x36a8], R92 ;  /* 0x0036a85c01007387 */ /* 0x000ff20000100a00 */
[----:B------:R-:W-:Y:S01]  /*8f940*/  STL.64 [R1+0x36d8], R90 ;  /* 0x0036d85a01007387 */ /* 0x000fe20000100a00 */
[----:B------:R-:W-:Y:S01]  /*8f950*/  STL.64 [R1+0x36d0], R88 ;  /* 0x0036d05801007387 */ /* 0x000fe20000100a00 */
[----:B------:R-:W-:Y:S02]  /*8f960*/  STL.64 [R1+0x36e8], R86 ;  /* 0x0036e85601007387 */ /* 0x000fe40000100a00 */
[----:B------:R1:W-:Y:S01]  /*8f970*/  STL.64 [R1+0x36e0], R84 ;  /* 0x0036e05401007387 */ /* 0x0003e20000100a00 */
[C---:B------:R-:W-:Y:S08]  /*8f980*/  HMMA.1688.F32.TF32 R248, R32.reuse, R50, R204 ;  /* 0x0000003220f8723c */ /* 0x040ff000000810cc */
[C---:B------:R-:W-:Y:S08]  /*8f990*/  HMMA.1688.F32.TF32 R36, R32.reuse, R54, R208 ;  /* 0x000000362024723c */ /* 0x040ff000000810d0 */
[C---:B------:R-:W-:Y:S08]  /*8f9a0*/  HMMA.1688.F32.TF32 R244, R32.reuse, R46, R244 ;  /* 0x0000002e20f4723c */ /* 0x040ff000000810f4 */
[C---:B------:R-:W-:Y:S08]  /*8f9b0*/  HMMA.1688.F32.TF32 R76, R32.reuse, R198, R76 ;  /* 0x000000c6204c723c */ /* 0x040ff0000008104c */
[C---:B------:R-:W-:Y:S08]  /*8f9c0*/  HMMA.1688.F32.TF32 R40, R32.reuse, R194, R40 ;  /* 0x000000c22028723c */ /* 0x040ff00000081028 */
[C---:B-1----:R-:W-:Y:S01]  /*8f9d0*/  HMMA.1688.F32.TF32 R84, R32.reuse, R58, R212 ;  /* 0x0000003a2054723c */ /* 0x042fe200000810d4 */
[----:B------:R-:W-:Y:S04]  /*8f9e0*/  LDS R28, [R200+0x47100] ;  /* 0x04710000c81c7984 */ /* 0x000fe80000000800 */
[----:B------:R-:W-:Y:S04]  /*8f9f0*/  LDS R30, [R200+0x47900] ;  /* 0x04790000c81e7984 */ /* 0x000fe80000000800 */
[----:B------:R-:W-:Y:S04]  /*8fa00*/  LDS R29, [R201+0x47100] ;  /* 0x04710000c91d7984 */ /* 0x000fe80000000800 */
[----:B------:R-:W1:Y:S10]  /*8fa10*/  LDS R31, [R201+0x47900] ;  /* 0x04790000c91f7984 */ /* 0x000e740000000800 */
[----:B------:R-:W-:Y:S01]  /*8fa20*/  STL.64 [R1+0x10], R84 ;  /* 0x0000105401007387 */ /* 0x000fe20000100a00 */
[----:B------:R-:W-:Y:S02]  /*8fa30*/  STL.64 [R1+0x18], R86 ;  /* 0x0000185601007387 */ /* 0x000fe40000100a00 */
[----:B------:R-:W-:Y:S02]  /*8fa40*/  STL.64 [R1+0x36f8], R250 ;  /* 0x0036f8fa01007387 */ /* 0x000fe40000100a00 */
[----:B------:R-:W-:Y:S01]  /*8fa50*/  STL.64 [R1], R36 ;  /* 0x0000002401007387 */ /* 0x000fe20000100a00 */
[----:B------:R2:W-:Y:S02]  /*8fa60*/  STL.64 [R1+0x8], R38 ;  /* 0x0000082601007387 */ /* 0x0005e40000100a00 */
[C---:B--2---:R-:W-:Y:S02]  /*8fa70*/  HMMA.1688.F32.TF32 R36, R32.reuse, R74, R128 ;  /* 0x0000004a2024723c */ /* 0x044fe40000081080 */
[----:B------:R-:W-:Y:S01]  /*8fa80*/  STL.64 [R1+0x36f0], R248 ;  /* 0x0036f0f801007387 */ /* 0x000fe20000100a00 */
[----:B------:R-:W-:Y:S05]  /*8fa90*/  STL.64 [R1+0x3708], R246 ;  /* 0x003708f601007387 */ /* 0x000fea0000100a00 */
[C---:B------:R-:W-:Y:S01]  /*8faa0*/  HMMA.1688.F32.TF32 R88, R32.reuse, R70, R124 ;  /* 0x000000462058723c */ /* 0x040fe2000008107c */
[----:B------:R-:W-:Y:S07]  /*8fab0*/  STL.64 [R1+0x3700], R244 ;  /* 0x003700f401007387 */ /* 0x000fee0000100a00 */
[C---:B------:R-:W-:Y:S07]  /*8fac0*/  HMMA.1688.F32.TF32 R84, R32.reuse, R66, R120 ;  /* 0x000000422054723c */ /* 0x040fee0000081078 */
[----:B------:R-:W-:Y:S01]  /*8fad0*/  STL.64 [R1+0x130], R36 ;  /* 0x0001302401007387 */ /* 0x000fe20000100a00 */
[----:B------:R2:W-:Y:S02]  /*8fae0*/  STL.64 [R1+0x138], R38 ;  /* 0x0001382601007387 */ /* 0x0005e40000100a00 */
[C---:B--2---:R-:W-:Y:S05]  /*8faf0*/  HMMA.1688.F32.TF32 R36, R32.reuse, R62, R80 ;  /* 0x0000003e2024723c */ /* 0x044fea0000081050 */
[----:B------:R-:W-:Y:S01]  /*8fb00*/  STL.64 [R1+0x120], R88 ;  /* 0x0001205801007387 */ /* 0x000fe20000100a00 */
[----:B------:R-:W-:Y:S07]  /*8fb10*/  STL.64 [R1+0x128], R90 ;  /* 0x0001285a01007387 */ /* 0x000fee0000100a00 */
[----:B------:R-:W-:Y:S02]  /*8fb20*/  STL.64 [R1+0x110], R84 ;  /* 0x0001105401007387 */ /* 0x000fe40000100a00 */
[----:B------:R-:W-:Y:S08]  /*8fb30*/  STL.64 [R1+0x118], R86 ;  /* 0x0001185601007387 */ /* 0x000ff00000100a00 */
[----:B------:R-:W-:Y:S01]  /*8fb40*/  STL.64 [R1+0x1b0], R36 ;  /* 0x0001b02401007387 */ /* 0x000fe20000100a00 */
[----:B------:R2:W-:Y:S02]  /*8fb50*/  STL.64 [R1+0x1b8], R38 ;  /* 0x0001b82601007387 */ /* 0x0005e40000100a00 */
[C---:B--2---:R-:W-:Y:S01]  /*8fb60*/  HMMA.1688.F32.TF32 R36, R32.reuse, R190, R240 ;  /* 0x000000be2024723c */ /* 0x044fe200000810f0 */
[----:B------:R2:W-:Y:S01]  /*8fb70*/  STL.64 [R1+0xe60], R76 ;  /* 0x000e604c01007387 */ /* 0x0005e20000100a00 */
[----:B------:R3:W-:Y:S03]  /*8fb80*/  STL.64 [R1+0xe68], R78 ;  /* 0x000e684e01007387 */ /* 0x0007e60000100a00 */
[----:B--2---:R-:W2:Y:S01]  /*8fb90*/  LDL.LU R76, [R1+0xcc0] ;  /* 0x000cc000014c7983 */ /* 0x004ea20000300800 */
[----:B------:R-:W-:Y:S02]  /*8fba0*/  STL.64 [R1+0xe40], R40 ;  /* 0x000e402801007387 */ /* 0x000fe40000100a00 */
[----:B------:R-:W-:Y:S11]  /*8fbb0*/  STL.64 [R1+0xe48], R42 ;  /* 0x000e482a01007387 */ /* 0x000ff60000100a00 */
[----:B------:R-:W-:Y:S04]  /*8fbc0*/  @!UPT UIADD3 URZ, URZ, URZ, URZ ;  /* 0x0000003f3f3ff290 */ /* 0x000fe8000fffe03f */
[----:B------:R4:W-:Y:S01]  /*8fbd0*/  STL.64 [R1+0xe30], R36 ;  /* 0x000e302401007387 */ /* 0x0009e20000100a00 */
[----:B------:R1:W-:Y:S02]  /*8fbe0*/  STL.64 [R1+0xe38], R38 ;  /* 0x000e382601007387 */ /* 0x0003e40000100a00 */
[----:B------:R-:W2:Y:S02]  /*8fbf0*/  LDL.LU R77, [R1+0xcc4] ;  /* 0x000cc400014d7983 */ /* 0x000ea40000300800 */
[----:B---3--:R-:W2:Y:S01]  /*8fc00*/  LDL.LU R78, [R1+0xcc8] ;  /* 0x000cc800014e7983 */ /* 0x008ea20000300800 */
[----:B------:R-:W2:Y:S01]  /*8fc10*/  LDL.LU R79, [R1+0xccc] ;  /* 0x000ccc00014f7983 */ /* 0x000ea20000300800 */
[----:B------:R-:W3:Y:S02]  /*8fc20*/  LDL.LU R124, [R1+0xd10] ;  /* 0x000d1000017c7983 */ /* 0x000ee40000300800 */
[----:B------:R-:W3:Y:S02]  /*8fc30*/  LDL.LU R125, [R1+0xd14] ;  /* 0x000d1400017d7983 */ /* 0x000ee40000300800 */
[----:B------:R-:W3:Y:S01]  /*8fc40*/  LDL.LU R126, [R1+0xd18] ;  /* 0x000d1800017e7983 */ /* 0x000ee20000300800 */
[----:B------:R-:W3:Y:S01]  /*8fc50*/  LDL.LU R127, [R1+0xd1c] ;  /* 0x000d1c00017f7983 */ /* 0x000ee20000300800 */
        /* <DEDUP_REMOVED lines=48> */
[----:B----4-:R-:W4:Y:S02]  /*8ff60*/  LDL.LU R36, [R1+0xe20] ;  /* 0x000e200001247983 */ /* 0x010f240000300800 */
[----:B------:R-:W4:Y:S02]  /*8ff70*/  LDL.LU R37, [R1+0xe24] ;  /* 0x000e240001257983 */ /* 0x000f240000300800 */
[----:B-1----:R-:W4:Y:S01]  /*8ff80*/  LDL.LU R38, [R1+0xe28] ;  /* 0x000e280001267983 */ /* 0x002f220000300800 */
[----:B------:R-:W4:Y:S01]  /*8ff90*/  LDL.LU R39, [R1+0xe2c] ;  /* 0x000e2c0001277983 */ /* 0x000f220000300800 */
[----:B------:R-:W2:Y:S02]  /*8ffa0*/  LDL.LU R100, [R1+0xe00] ;  /* 0x000e000001647983 */ /* 0x000ea40000300800 */
        /* <DEDUP_REMOVED lines=31> */
[C---:B----4-:R-:W-:Y:S08]  /*901a0*/  HMMA.1688.F32.TF32 R84, R32.reuse, R186, R36 ;  /* 0x000000ba2054723c */ /* 0x050ff00000081024 */
[C---:B--2---:R-:W-:Y:S08]  /*901b0*/  HMMA.1688.F32.TF32 R36, R32.reuse, R182, R96 ;  /* 0x000000b62024723c */ /* 0x044ff00000081060 */
[C---:B---3--:R-:W-:Y:S07]  /*901c0*/  HMMA.1688.F32.TF32 R88, R32.reuse, R178, R100 ;  /* 0x000000b22058723c */ /* 0x048fee0000081064 */
        /* <DEDUP_REMOVED lines=36> */
[----:B------:R-:W-:Y:S08]  /*90410*/  HMMA.1688.F32.TF32 R76, R28, R10, R76 ;  /* 0x0000000a1c4c723c */ /* 0x000ff0000008104c */
[C---:B-1----:R-:W-:Y:S01]  /*90420*/  HMMA.1688.F32.TF32 R88, R32.reuse, R26, R208 ;  /* 0x0000001a2058723c */ /* 0x042fe200000810d0 */
[----:B------:R-:W-:Y:S01]  /*90430*/  STL.64 [R1+0xd60], R84 ;  /* 0x000d605401007387 */ /* 0x000fe20000100a00 */
[----:B------:R1:W-:Y:S02]  /*90440*/  STL.64 [R1+0xd68], R86 ;  /* 0x000d685601007387 */ /* 0x0003e40000100a00 */
[----:B------:R-:W-:Y:S02]  /*90450*/  STL.64 [R1+0xd50], R36 ;  /* 0x000d502401007387 */ /* 0x000fe40000100a00 */
[----:B------:R2:W-:Y:S02]  /*90460*/  STL.64 [R1+0xd58], R38 ;  /* 0x000d582601007387 */ /* 0x0005e40000100a00 */
[C---:B-1----:R-:W-:Y:S08]  /*90470*/  HMMA.1688.F32.TF32 R84, R32.reuse, R22, R204 ;  /* 0x000000162054723c */ /* 0x042ff000000810cc */
[C---:B--2---:R-:W-:Y:S08]  /*90480*/  HMMA.1688.F32.TF32 R36, R32.reuse, R18, R128 ;  /* 0x000000122024723c */ /* 0x044ff00000081080 */
[----:B------:R-:W-:Y:S08]  /*90490*/  HMMA.1688.F32.TF32 R32, R32, R202, R124 ;  /* 0x000000ca2020723c */ /* 0x000ff0000008107c */
[C---:B------:R-:W-:Y:S08]  /*904a0*/  HMMA.1688.F32.TF32 R40, R28.reuse, R6, R40 ;  /* 0x000000061c28723c */ /* 0x040ff00000081028 */
[C---:B------:R-:W-:Y:S01]  /*904b0*/  HMMA.1688.F32.TF32 R236, R28.reuse, R58, R120 ;  /* 0x0000003a1cec723c */ /* 0x040fe20000081078 */
[----:B------:R-:W-:Y:S01]  /*904c0*/  STL.64 [R1+0xd40], R88 ;  /* 0x000d405801007387 */ /* 0x000fe20000100a00 */
[----:B------:R-:W-:Y:S06]  /*904d0*/  STL.64 [R1+0xd48], R90 ;  /* 0x000d485a01007387 */ /* 0x000fec0000100a00 */
[C---:B------:R-:W-:Y:S01]  /*904e0*/  HMMA.1688.F32.TF32 R232, R28.reuse, R54, R240 ;  /* 0x000000361ce8723c */ /* 0x040fe200000810f0 */
[----:B------:R-:W-:Y:S01]  /*904f0*/  STL.64 [R1+0xd30], R84 ;  /* 0x000d305401007387 */ /* 0x000fe20000100a00 */
[----:B------:R-:W-:Y:S02]  /*90500*/  STL.64 [R1+0xd38], R86 ;  /* 0x000d385601007387 */ /* 0x000fe40000100a00 */
[----:B------:R1:W-:Y:S02]  /*90510*/  STL.64 [R1+0xd20], R36 ;  /* 0x000d202401007387 */ /* 0x0003e40000100a00 */
[----:B------:R2:W-:Y:S01]  /*90520*/  STL.64 [R1+0xd28], R38 ;  /* 0x000d282601007387 */ /* 0x0005e20000100a00 */
[----:B------:R-:W-:Y:S01]  /*90530*/  STL.64 [R1+0x3718], R82 ;  /* 0x0037185201007387 */ /* 0x000fe20000100a00 */
[----:B------:R-:W-:Y:S02]  /*90540*/  STL.64 [R1+0xd10], R32 ;  /* 0x000d102001007387 */ /* 0x000fe40000100a00 */
[----:B------:R3:W-:Y:S02]  /*90550*/  STL.64 [R1+0xd18], R34 ;  /* 0x000d182201007387 */ /* 0x0007e40000100a00 */
[----:B------:R-:W-:Y:S01]  /*90560*/  STL.64 [R1+0x3710], R80 ;  /* 0x0037105001007387 */ /* 0x000fe20000100a00 */
[----:B------:R-:W-:Y:S01]  /*90570*/  STL.64 [R1+0x3728], R78 ;  /* 0x0037284e01007387 */ /* 0x000fe20000100a00 */
[----:B------:R-:W-:Y:S02]  /*90580*/  STL.64 [R1+0x3720], R76 ;  /* 0x0037204c01007387 */ /* 0x000fe40000100a00 */
[----:B------:R-:W-:Y:S02]  /*90590*/  STL.64 [R1+0x3738], R42 ;  /* 0x0037382a01007387 */ /* 0x000fe40000100a00 */
[----:B------:R4:W-:Y:S01]  /*905a0*/  STL.64 [R1+0x3730], R40 ;  /* 0x0037302801007387 */ /* 0x0009e20000100a00 */
[----:B------:R-:W-:Y:S01]  /*905b0*/  STL.64 [R1+0x3748], R238 ;  /* 0x003748ee01007387 */ /* 0x000fe20000100a00 */
[----:B------:R-:W-:Y:S02]  /*905c0*/  STL.64 [R1+0x3740], R236 ;  /* 0x003740ec01007387 */ /* 0x000fe40000100a00 */
        /* <DEDUP_REMOVED lines=52> */
[----:B-1----:R-:W4:Y:S02]  /*90910*/  LDL.LU R36, [R1+0xd00] ;  /* 0x000d000001247983 */ /* 0x002f240000300800 */
[----:B------:R-:W4:Y:S01]  /*90920*/  LDL.LU R37, [R1+0xd04] ;  /* 0x000d040001257983 */ /* 0x000f220000300800 */
[----:B--2---:R-:W2:Y:S01]  /*90930*/  LDL.LU R38, [R1+0xd08] ;  /* 0x000d080001267983 */ /* 0x004ea20000300800 */
        /* <DEDUP_REMOVED lines=21> */
[----:B------:R-:W-:Y:S02]  /*90a90*/  STL.64 [R1+0x3758], R234 ;  /* 0x003758ea01007387 */ /* 0x000fe40000100a00 */
[----:B------:R-:W-:Y:S01]  /*90aa0*/  STL.64 [R1+0x3750], R232 ;  /* 0x003750e801007387 */ /* 0x000fe20000100a00 */
[C---:B---3--:R-:W-:Y:S08]  /*90ab0*/  HMMA.1688.F32.TF32 R32, R28.reuse, R70, R120 ;  /* 0x000000461c20723c */ /* 0x048ff00000081078 */
[C---:B----4-:R-:W-:Y:S08]  /*90ac0*/  HMMA.1688.F32.TF32 R224, R28.reuse, R46, R224 ;  /* 0x0000002e1ce0723c */ /* 0x050ff000000810e0 */
[C---:B------:R-:W-:Y:S01]  /*90ad0*/  HMMA.1688.F32.TF32 R228, R28.reuse, R50, R228 ;  /* 0x000000321ce4723c */ /* 0x040fe200000810e4 */
[----:B------:R-:W-:Y:S04]  /*90ae0*/  LDS R120, [R72+0x47180] ;  /* 0x0471800048787984 */ /* 0x000fe80000000800 */
[----:B------:R1:W-:Y:S04]  /*90af0*/  LDS R122, [R72+0x47980] ;  /* 0x04798000487a7984 */ /* 0x0003e80000000800 */
[----:B------:R-:W-:Y:S04]  /*90b00*/  LDS R121, [R73+0x47180] ;  /* 0x0471800049797984 */ /* 0x000fe80000000800 */
[----:B------:R-:W3:Y:S01]  /*90b10*/  LDS R123, [R73+0x47980] ;  /* 0x04798000497b7984 */ /* 0x000ee20000000800 */
[C---:B------:R-:W-:Y:S09]  /*90b20*/  HMMA.1688.F32.TF32 R40, R28.reuse, R74, R92 ;  /* 0x0000004a1c28723c */ /* 0x040ff2000008105c */
[----:B------:R-:W-:Y:S01]  /*90b30*/  STL.64 [R1+0x3768], R230 ;  /* 0x003768e601007387 */ /* 0x000fe20000100a00 */
[----:B------:R-:W-:Y:S02]  /*90b40*/  STL.64 [R1+0x3760], R228 ;  /* 0x003760e401007387 */ /* 0x000fe40000100a00 */
[----:B------:R-:W-:Y:S02]  /*90b50*/  STL.64 [R1+0x3778], R226 ;  /* 0x003778e201007387 */ /* 0x000fe40000100a00 */
[----:B------:R-:W-:Y:S09]  /*90b60*/  STL.64 [R1+0x3770], R224 ;  /* 0x003770e001007387 */ /* 0x000ff20000100a00 */
[----:B------:R-:W-:Y:S01]  /*90b70*/  STL.64 [R1+0x100], R40 ;  /* 0x0001002801007387 */ /* 0x000fe20000100a00 */
[----:B------:R-:W-:Y:S02]  /*90b80*/  STL.64 [R1+0x108], R42 ;  /* 0x0001082a01007387 */ /* 0x000fe40000100a00 */
[----:B------:R-:W-:Y:S02]  /*90b90*/  STL.64 [R1+0xf0], R32 ;  /* 0x0000f02001007387 */ /* 0x000fe40000100a00 */
[----:B------:R2:W-:Y:S01]  /*90ba0*/  STL.64 [R1+0xf8], R34 ;  /* 0x0000f82201007387 */ /* 0x0005e20000100a00 */
[----:B-1----:R-:W4:Y:S01]  /*90bb0*/  LDL.LU R72, [R1+0x37a4] ;  /* 0x0037a40001487983 */ /* 0x002f220000300800 */
[C---:B--2---:R-:W-:Y:S08]  /*90bc0*/  HMMA.1688.F32.TF32 R32, R28.reuse, R66, R36 ;  /* 0x000000421c20723c */ /* 0x044ff00000081024 */
[C---:B------:R-:W-:Y:S08]  /*90bd0*/  HMMA.1688.F32.TF32 R36, R28.reuse, R62, R96 ;  /* 0x0000003e1c24723c */ /* 0x040ff00000081060 */
[C---:B------:R-:W-:Y:S07]  /*90be0*/  HMMA.1688.F32.TF32 R40, R28.reuse, R194, R104 ;  /* 0x000000c21c28723c */ /* 0x040fee0000081068 */
[----:B------:R-:W-:Y:S01]  /*90bf0*/  STL.64 [R1+0xe0], R32 ;  /* 0x0000e02001007387 */ /* 0x000fe20000100a00 */
[----:B------:R1:W-:Y:S02]  /*90c00*/  STL.64 [R1+0xe8], R34 ;  /* 0x0000e82201007387 */ /* 0x0003e40000100a00 */
[----:B------:R-:W2:Y:S01]  /*90c10*/  LDL.LU R73, [R1+0x37a0] ;  /* 0x0037a00001497983 */ /* 0x000ea20000300800 */
[C---:B-1----:R-:W-:Y:S04]  /*90c20*/  HMMA.1688.F32.TF32 R32, R28.reuse, R198, R100 ;  /* 0x000000c61c20723c */ /* 0x042fe80000081064 */
[----:B------:R-:W-:Y:S01]  /*90c30*/  STL.64 [R1+0x1a0], R36 ;  /* 0x0001a02401007387 */ /* 0x000fe20000100a00 */
[----:B------:R1:W-:Y:S03]  /*90c40*/  STL.64 [R1+0x1a8], R38 ;  /* 0x0001a82601007387 */ /* 0x0003e60000100a00 */
[C---:B-1----:R-:W-:Y:S11]  /*90c50*/  HMMA.1688.F32.TF32 R36, R28.reuse, R190, R108 ;  /* 0x000000be1c24723c */ /* 0x042ff6000008106c */
[----:B------:R-:W-:Y:S04]  /*90c60*/  @!UPT UIADD3 URZ, URZ, URZ, URZ ;  /* 0x0000003f3f3ff290 */ /* 0x000fe8000fffe03f */
[----:B------:R-:W-:Y:S01]  /*90c70*/  STL.64 [R1+0xcd0], R32 ;  /* 0x000cd02001007387 */ /* 0x000fe20000100a00 */
[----:B------:R1:W-:Y:S02]  /*90c80*/  STL.64 [R1+0xcd8], R34 ;  /* 0x000cd82201007387 */ /* 0x0003e40000100a00 */
[C---:B-1----:R-:W-:Y:S01]  /*90c90*/  HMMA.1688.F32.TF32 R32, R28.reuse, R186, R112 ;  /* 0x000000ba1c20723c */ /* 0x042fe20000081070 */
[----:B------:R-:W-:Y:S01]  /*90ca0*/  STL.64 [R1+0xcc0], R40 ;  /* 0x000cc02801007387 */ /* 0x000fe20000100a00 */
[----:B------:R1:W-:Y:S03]  /*90cb0*/  STL.64 [R1+0xcc8], R42 ;  /* 0x000cc82a01007387 */ /* 0x0003e60000100a00 */
[----:B------:R-:W-:Y:S02]  /*90cc0*/  STL.64 [R1+0xcb0], R36 ;  /* 0x000cb02401007387 */ /* 0x000fe40000100a00 */
[----:B------:R3:W-:Y:S01]  /*90cd0*/  STL.64 [R1+0xcb8], R38 ;  /* 0x000cb82601007387 */ /* 0x0007e20000100a00 */
[C---:B-1----:R-:W-:Y:S08]  /*90ce0*/  HMMA.1688.F32.TF32 R40, R28.reuse, R182, R116 ;  /* 0x000000b61c28723c */ /* 0x042ff00000081074 */
[C---:B---3--:R-:W-:Y:S07]  /*90cf0*/  HMMA.1688.F32.TF32 R36, R28.reuse, R178, R220 ;  /* 0x000000b21c24723c */ /* 0x048fee00000810dc */
        /* <DEDUP_REMOVED lines=13> */
[----:B------:R-:W-:Y:S02]  /*90dd0*/  STL.64 [R1+0xc68], R42 ;  /* 0x000c682a01007387 */ /* 0x000fe40000100a00 */
[----:B------:R-:W-:Y:S05]  /*90de0*/  STL.64 [R1+0x3798], R162 ;  /* 0x003798a201007387 */ /* 0x000fea0000100a00 */
[----:B------:R-:W-:Y:S01]  /*90df0*/  STL.64 [R1+0xc50], R36 ;  /* 0x000c502401007387 */ /* 0x000fe20000100a00 */
[----:B------:R-:W-:Y:S01]  /*90e00*/  STL.64 [R1+0xc58], R38 ;  /* 0x000c582601007387 */ /* 0x000fe20000100a00 */
[----:B------:R-:W-:Y:S06]  /*90e10*/  STL.64 [R1+0x3790], R160 ;  /* 0x003790a001007387 */ /* 0x000fec0000100a00 */
[----:B------:R-:W-:Y:S01]  /*90e20*/  STL.64 [R1+0xc40], R32 ;  /* 0x000c402001007387 */ /* 0x000fe20000100a00 */
[----:B------:R1:W-:Y:S02]  /*90e30*/  STL.64 [R1+0xc48], R34 ;  /* 0x000c482201007387 */ /* 0x0003e40000100a00 */
[C---:B-1----:R-:W-:Y:S01]  /*90e40*/  HMMA.1688.F32.TF32 R32, R28.reuse, R158, R128 ;  /* 0x0000009e1c20723c */ /* 0x042fe20000081080 */
[----:B------:R-:W-:Y:S01]  /*90e50*/  STL.64 [R1+0x3788], R158 ;  /* 0x0037889e01007387 */ /* 0x000fe20000100a00 */
[----:B------:R-:W-:Y:S06]  /*90e60*/  STL.64 [R1+0x3780], R156 ;  /* 0x0037809c01007387 */ /* 0x000fec0000100a00 */
[C---:B------:R-:W-:Y:S11]  /*90e70*/  HMMA.1688.F32.TF32 R36, R28.reuse, R154, R124 ;  /* 0x0000009a1c24723c */ /* 0x040ff6000008107c */
[----:B------:R-:W-:Y:S04]  /*90e80*/  @!UPT UIADD3 URZ, URZ, URZ, URZ ;  /* 0x0000003f3f3ff290 */ /* 0x000fe8000fffe03f */
[----:B------:R-:W-:Y:S01]  /*90e90*/  STL.64 [R1+0xc30], R32 ;  /* 0x000c302001007387 */ /* 0x000fe20000100a00 */
[----:B------:R1:W-:Y:S02]  /*90ea0*/  STL.64 [R1+0xc38], R34 ;  /* 0x000c382201007387 */ /* 0x0003e40000100a00 */
[----:B------:R-:W3:Y:S01]  /*90eb0*/  LDL.LU R124, [R1+0x9f0] ;  /* 0x0009f000017c7983 */ /* 0x000ee20000300800 */
[C---:B-1----:R-:W-:Y:S04]  /*90ec0*/  HMMA.1688.F32.TF32 R32, R28.reuse, R150, R240 ;  /* 0x000000961c20723c */ /* 0x042fe800000810f0 */
[----:B------:R-:W-:Y:S01]  /*90ed0*/  STL.64 [R1+0xc20], R36 ;  /* 0x000c202401007387 */ /* 0x000fe20000100a00 */
[----:B------:R-:W-:Y:S11]  /*90ee0*/  STL.64 [R1+0xc28], R38 ;  /* 0x000c282601007387 */ /* 0x000ff60000100a00 */
[----:B------:R-:W-:Y:S07]  /*90ef0*/  @!UPT UIADD3 URZ, URZ, URZ, URZ ;  /* 0x0000003f3f3ff290 */ /* 0x000fee000fffe03f */
[----:B------:R1:W-:Y:S01]  /*90f00*/  STL.64 [R1+0xc10], R32 ;  /* 0x000c102001007387 */ /* 0x0003e20000100a00 */
[----:B------:R1:W-:Y:S02]  /*90f10*/  STL.64 [R1+0xc18], R34 ;  /* 0x000c182201007387 */ /* 0x0003e40000100a00 */
        /* <DEDUP_REMOVED lines=79> */
[----:B-1----:R-:W4:Y:S02]  /*91410*/  LDL.LU R32, [R1+0xb20] ;  /* 0x000b200001207983 */ /* 0x002f240000300800 */
        /* <DEDUP_REMOVED lines=27> */
[C---:B--2---:R-:W-:Y:S08]  /*915d0*/  HMMA.1688.F32.TF32 R156, R28.reuse, R146, R228 ;  /* 0x000000921c9c723c */ /* 0x044ff000000810e4 */
[C---:B------:R-:W-:Y:S08]  /*915e0*/  HMMA.1688.F32.TF32 R224, R28.reuse, R142, R232 ;  /* 0x0000008e1ce0723c */ /* 0x040ff000000810e8 */
[C---:B---3--:R-:W-:Y:S08]  /*915f0*/  HMMA.1688.F32.TF32 R160, R28.reuse, R138, R236 ;  /* 0x0000008a1ca0723c */ /* 0x048ff000000810ec */
[C---:B------:R-:W-:Y:S01]  /*91600*/  HMMA.1688.F32.TF32 R76, R28.reuse, R26, R76 ;  /* 0x0000001a1c4c723c */ /* 0x040fe2000008104c */
[----:B------:R-:W-:Y:S01]  /*91610*/  STL.64 [R1+0xc00], R156 ;  /* 0x000c009c01007387 */ /* 0x000fe20000100a00 */
[----:B------:R1:W-:Y:S06]  /*91620*/  STL.64 [R1+0xc08], R158 ;  /* 0x000c089e01007387 */ /* 0x0003ec0000100a00 */
[C---:B-1----:R-:W-:Y:S08]  /*91630*/  HMMA.1688.F32.TF32 R156, R28.reuse, R134, R40 ;  /* 0x000000861c9c723c */ /* 0x042ff00000081028 */
[C---:B------:R-:W-:Y:S01]  /*91640*/  HMMA.1688.F32.TF32 R40, R28.reuse, R22, R80 ;  /* 0x000000161c28723c */ /* 0x040fe20000081050 */
[----:B------:R-:W-:Y:S01]  /*91650*/  STL.64 [R1+0xbf0], R224 ;  /* 0x000bf0e001007387 */ /* 0x000fe20000100a00 */
[----:B------:R-:W-:Y:S06]  /*91660*/  STL.64 [R1+0xbf8], R226 ;  /* 0x000bf8e201007387 */ /* 0x000fec0000100a00 */
[C---:B----4-:R-:W-:Y:S01]  /*91670*/  HMMA.1688.F32.TF32 R32, R28.reuse, R18, R32 ;  /* 0x000000121c20723c */ /* 0x050fe20000081020 */
[----:B------:R-:W-:Y:S01]  /*91680*/  STL.64 [R1+0xbe0], R160 ;  /* 0x000be0a001007387 */ /* 0x000fe20000100a00 */
[----:B------:R-:W-:Y:S06]  /*91690*/  STL.64 [R1+0xbe8], R162 ;  /* 0x000be8a201007387 */ /* 0x000fec0000100a00 */
[----:B------:R-:W-:Y:S08]  /*916a0*/  HMMA.1688.F32.TF32 R28, R28, R202, R208 ;  /* 0x000000ca1c1c723c */ /* 0x000ff000000810d0 */
[C---:B------:R-:W-:Y:S01]  /*916b0*/  HMMA.1688.F32.TF32 R80, R120.reuse, R74, R84 ;  /* 0x0000004a7850723c */ /* 0x040fe20000081054 */
[----:B------:R-:W-:Y:S01]  /*916c0*/  LDS R208, [R200+0x47180] ;  /* 0x04718000c8d07984 */ /* 0x000fe20000000800 */
[----:B------:R-:W-:Y:S04]  /*916d0*/  LDS R210, [R200+0x47980] ;  /* 0x04798000c8d27984 */ /* 0x000fe80000000800 */
[----:B------:R-:W-:Y:S04]  /*916e0*/  LDS R209, [R201+0x47180] ;  /* 0x04718000c9d17984 */ /* 0x000fe80000000800 */
[----:B------:R-:W1:Y:S01]  /*916f0*/  LDS R211, [R201+0x47980] ;  /* 0x04798000c9d37984 */ /* 0x000e620000000800 */
[C---:B------:R-:W-:Y:S08]  /*91700*/  HMMA.1688.F32.TF32 R220, R120.reuse, R58, R220 ;  /* 0x0000003a78dc723c */ /* 0x040ff000000810dc */
[C---:B------:R-:W-:Y:S08]  /*91710*/  HMMA.1688.F32.TF32 R36, R120.reuse, R14, R36 ;  /* 0x0000000e7824723c */ /* 0x040ff00000081024 */
[C---:B------:R-:W-:Y:S01]  /*91720*/  HMMA.1688.F32.TF32 R216, R120.reuse, R54, R216 ;  /* 0x0000003678d8723c */ /* 0x040fe200000810d8 */
[----:B------:R-:W-:Y:S01]  /*91730*/  STL.64 [R1+0xbd0], R156 ;  /* 0x000bd09c01007387 */ /* 0x000fe20000100a00 */
[----:B------:R-:W-:Y:S02]  /*91740*/  STL.64 [R1+0xbd8], R158 ;  /* 0x000bd89e01007387 */ /* 0x000fe40000100a00 */
[----:B------:R-:W-:Y:S02]  /*91750*/  STL.64 [R1+0xbc0], R76 ;  /* 0x000bc04c01007387 */ /* 0x000fe40000100a00 */
[----:B------:R2:W-:Y:S01]  /*91760*/  STL.64 [R1+0xbc8], R78 ;  /* 0x000bc84e01007387 */ /* 0x0005e20000100a00 */
[----:B------:R-:W-:Y:S01]  /*91770*/  STL.64 [R1+0xbb0], R40 ;  /* 0x000bb02801007387 */ /* 0x000fe20000100a00 */
[----:B------:R3:W-:Y:S01]  /*91780*/  STL.64 [R1+0xbb8], R42 ;  /* 0x000bb82a01007387 */ /* 0x0007e20000100a00 */
[C---:B------:R-:W-:Y:S08]  /*91790*/  HMMA.1688.F32.TF32 R212, R120.reuse, R50, R212 ;  /* 0x0000003278d4723c */ /* 0x040ff000000810d4 */
[C---:B------:R-:W-:Y:S08]  /*917a0*/  HMMA.1688.F32.TF32 R204, R120.reuse, R46, R204 ;  /* 0x0000002e78cc723c */ /* 0x040ff000000810cc */
[C---:B--2---:R-:W-:Y:S08]  /*917b0*/  HMMA.1688.F32.TF32 R76, R120.reuse, R70, R88 ;  /* 0x00000046784c723c */ /* 0x044ff00000081058 */
[C---:B---3--:R-:W-:Y:S01]  /*917c0*/  HMMA.1688.F32.TF32 R40, R120.reuse, R66, R92 ;  /* 0x000000427828723c */ /* 0x048fe2000008105c */
[----:B------:R-:W-:Y:S01]  /*917d0*/  STL.64 [R1+0xba0], R32 ;  /* 0x000ba02001007387 */ /* 0x000fe20000100a00 */
[----:B------:R-:W-:Y:S02]  /*917e0*/  STL.64 [R1+0xba8], R34 ;  /* 0x000ba82201007387 */ /* 0x000fe40000100a00 */
[----:B------:R-:W-:Y:S02]  /*917f0*/  STL.64 [R1+0x3b0], R28 ;  /* 0x0003b01c01007387 */ /* 0x000fe40000100a00 */
[----:B------:R-:W-:Y:S01]  /*91800*/  STL.64 [R1+0x3b8], R30 ;  /* 0x0003b81e01007387 */ /* 0x000fe20000100a00 */
[----:B------:R-:W-:Y:S01]  /*91810*/  STL.64 [R1+0xd0], R80 ;  /* 0x0000d05001007387 */ /* 0x000fe20000100a00 */
[----:B------:R2:W-:Y:S03]  /*91820*/  STL.64 [R1+0xd8], R82 ;  /* 0x0000d85201007387 */ /* 0x0005e60000100a00 */
[----:B------:R-:W-:Y:S01]  /*91830*/  BAR.SYNC.DEFER_BLOCKING 0x0 ;  /* 0x0000000000007b1d */ /* 0x000fe20000010000 */
[C---:B--2---:R-:W-:Y:S05]  /*91840*/  HMMA.1688.F32.TF32 R80, R120.reuse, R62, R96 ;  /* 0x0000003e7850723c */ /* 0x044fea0000081060 */
[----:B------:R-:W-:Y:S01]  /*91850*/  STL.64 [R1+0xc0], R76 ;  /* 0x0000c04c01007387 */ /* 0x000fe20000100a00 */
[----:B------:R2:W-:Y:S05]  /*91860*/  STL.64 [R1+0xc8], R78 ;  /* 0x0000c84e01007387 */ /* 0x0005ea0000100a00 */
[----:B------:R-:W-:Y:S02]  /*91870*/  STL.64 [R1+0xb0], R40 ;  /* 0x0000b02801007387 */ /* 0x000fe40000100a00 */
[----:B------:R3:W-:Y:S01]  /*91880*/  STL.64 [R1+0xb8], R42 ;  /* 0x0000b82a01007387 */ /* 0x0007e20000100a00 */
[C---:B--2---:R-:W-:Y:S08]  /*91890*/  HMMA.1688.F32.TF32 R76, R120.reuse, R198, R100 ;  /* 0x000000c6784c723c */ /* 0x044ff00000081064 */
[C---:B---3--:R-:W-:Y:S01]  /*918a0*/  HMMA.1688.F32.TF32 R40, R120.reuse, R194, R104 ;  /* 0x000000c27828723c */ /* 0x048fe20000081068 */
[----:B------:R-:W-:Y:S01]  /*918b0*/  STL.64 [R1+0xa0], R80 ;  /* 0x0000a05001007387 */ /* 0x000fe20000100a00 */
[----:B------:R2:W-:Y:S06]  /*918c0*/  STL.64 [R1+0xa8], R82 ;  /* 0x0000a85201007387 */ /* 0x0005ec0000100a00 */
[C---:B--2---:R-:W-:Y:S07]  /*918d0*/  HMMA.1688.F32.TF32 R80, R120.reuse, R190, R108 ;  /* 0x000000be7850723c */ /* 0x044fee000008106c */
[----:B------:R-:W-:Y:S01]  /*918e0*/  STL.64 [R1+0x3a0], R76 ;  /* 0x0003a04c01007387 */ /* 0x000fe20000100a00 */
[----:B------:R2:W-:Y:S07]  /*918f0*/  STL.64 [R1+0x3a8], R78 ;  /* 0x0003a84e01007387 */ /* 0x0005ee0000100a00 */
        /* <DEDUP_REMOVED lines=13> */
[----:B------:R2:W-:Y:S01]  /*919d0*/  STL.64 [R1+0x330], R80 ;  /* 0x0003305001007387 */ /* 0x0005e20000100a00 */
[----:B------:R3:W-:Y:S02]  /*919e0*/  STL.64 [R1+0x338], R82 ;  /* 0x0003385201007387 */ /* 0x0007e40000100a00 */
[----:B------:R-:W1:Y:S11]  /*919f0*/  LDL.LU R116, [R1+0x860] ;  /* 0x0008600001747983 */ /* 0x000e760000300800 */
[----:B------:R2:W-:Y:S01]  /*91a00*/  STL.64 [R1+0x310], R76 ;  /* 0x0003104c01007387 */ /* 0x0005e20000100a00 */
[----:B------:R2:W-:Y:S07]  /*91a10*/  STL.64 [R1+0x318], R78 ;  /* 0x0003184e01007387 */ /* 0x0005ee0000100a00 */
[----:B------:R2:W-:Y:S02]  /*91a20*/  STL.64 [R1+0x2f0], R40 ;  /* 0x0002f02801007387 */ /* 0x0005e40000100a00 */
[----:B------:R2:W-:Y:S01]  /*91a30*/  STL.64 [R1+0x2f8], R42 ;  /* 0x0002f82a01007387 */ /* 0x0005e20000100a00 */
[----:B------:R-:W1:Y:S01]  /*91a40*/  LDL.LU R117, [R1+0x864] ;  /* 0x0008640001757983 */ /* 0x000e620000300800 */
[----:B------:R-:W1:Y:S02]  /*91a50*/  LDL.LU R118, [R1+0x868] ;  /* 0x0008680001767983 */ /* 0x000e640000300800 */
[----:B------:R-:W1:Y:S02]  /*91a60*/  LDL.LU R119, [R1+0x86c] ;  /* 0x00086c0001777983 */ /* 0x000e640000300800 */
        /* <DEDUP_REMOVED lines=21> */
[C---:B------:R-:W-:Y:S01]  /*91bc0*/  HMMA.1688.F32.TF32 R32, R120.reuse, R10, R244 ;  /* 0x0000000a7820723c */ /* 0x040fe200000810f4 */
[----:B------:R-:W4:Y:S01]  /*91bd0*/  LDL.LU R87, [R1+0x90c] ;  /* 0x00090c0001577983 */ /* 0x000f220000300800 */
[----:B------:R-:W4:Y:S02]  /*91be0*/  LDL.LU R244, [R1+0x930] ;  /* 0x0009300001f47983 */ /* 0x000f240000300800 */
[----:B------:R-:W4:Y:S02]  /*91bf0*/  LDL.LU R245, [R1+0x934] ;  /* 0x0009340001f57983 */ /* 0x000f240000300800 */
[----:B------:R-:W4:Y:S01]  /*91c00*/  LDL.LU R246, [R1+0x938] ;  /* 0x0009380001f67983 */ /* 0x000f220000300800 */
[----:B------:R-:W4:Y:S01]  /*91c10*/  LDL.LU R247, [R1+0x93c] ;  /* 0x00093c0001f77983 */ /* 0x000f220000300800 */
[----:B--2---:R-:W2:Y:S02]  /*91c20*/  LDL.LU R80, [R1+0x940] ;  /* 0x0009400001507983 */ /* 0x004ea40000300800 */
        /* <DEDUP_REMOVED lines=56> */
[C---:B--2---:R-:W-:Y:S11]  /*91fb0*/  HMMA.1688.F32.TF32 R160, R120.reuse, R166, R160 ;  /* 0x000000a678a0723c */ /* 0x044ff600000810a0 */
[----:B------:R-:W-:Y:S11]  /*91fc0*/  @!UPT UIADD3 URZ, URZ, URZ, URZ ;  /* 0x0000003f3f3ff290 */ /* 0x000ff6000fffe03f */
[----:B------:R-:W-:Y:S01]  /*91fd0*/  @!UPT UIADD3 URZ, URZ, URZ, URZ ;  /* 0x0000003f3f3ff290 */ /* 0x000fe2000fffe03f */
[----:B------:R-:W-:Y:S01]  /*91fe0*/  STL.64 [R1+0x2c0], R160 ;  /* 0x0002c0a001007387 */ /* 0x000fe20000100a00 */
[----:B------:R2:W-:Y:S03]  /*91ff0*/  STL.64 [R1+0x2c8], R162 ;  /* 0x0002c8a201007387 */ /* 0x0005e60000100a00 */
[----:B--2---:R-:W2:Y:S01]  /*92000*/  LDL.LU.64 R162, [R1+0x3798] ;  /* 0x0037980001a27983 */ /* 0x004ea20000300a00 */
[----:B------:R-:W3:Y:S01]  /*92010*/  LDL.LU.64 R160, [R1+0x3790] ;  /* 0x0037900001a07983 */ /* 0x000ee20000300a00 */
[C---:B--2---:R-:W-:Y:S11]  /*92020*/  HMMA.1688.F32.TF32 R156, R120.reuse, R162, R156 ;  /* 0x000000a2789c723c */ /* 0x044ff6000008109c */
[----:B------:R-:W-:Y:S11]  /*92030*/  @!UPT UIADD3 URZ, URZ, URZ, URZ ;  /* 0x0000003f3f3ff290 */ /* 0x000ff6000fffe03f */
[----:B------:R-:W-:Y:S01]  /*92040*/  @!UPT UIADD3 URZ, URZ, URZ, URZ ;  /* 0x0000003f3f3ff290 */ /* 0x000fe2000fffe03f */
[----:B------:R-:W-:Y:S01]  /*92050*/  STL.64 [R1+0xb60], R156 ;  /* 0x000b609c01007387 */ /* 0x000fe20000100a00 */
[----:B------:R2:W-:Y:S03]  /*92060*/  STL.64 [R1+0xb68], R158 ;  /* 0x000b689e01007387 */ /* 0x0005e60000100a00 */
[----:B--2---:R-:W2:Y:S01]  /*92070*/  LDL.LU.64 R158, [R1+0x3788] ;  /* 0x00378800019e7983 */ /* 0x004ea20000300a00 */
[C---:B------:R-:W-:Y:S08]  /*92080*/  HMMA.1688.F32.TF32 R228, R120.reuse, R154, R228 ;  /* 0x0000009a78e4723c */ /* 0x040ff000000810e4 */
[C---:B------:R-:W-:Y:S08]  /*92090*/  HMMA.1688.F32.TF32 R232, R120.reuse, R150, R232 ;  /* 0x0000009678e8723c */ /* 0x040ff000000810e8 */
[C---:B------:R-:W-:Y:S08]  /*920a0*/  HMMA.1688.F32.TF32 R236, R120.reuse, R146, R236 ;  /* 0x0000009278ec723c */ /* 0x040ff000000810ec */
[C---:B---3--:R-:W-:Y:S08]  /*920b0*/  HMMA.1688.F32.TF32 R40, R120.reuse, R142, R40 ;  /* 0x0000008e7828723c */ /* 0x048ff00000081028 */
[C---:B------:R-:W-:Y:S01]  /*920c0*/  HMMA.1688.F32.TF32 R76, R120.reuse, R138, R76 ;  /* 0x0000008a784c723c */ /* 0x040fe2000008104c */
[----:B------:R-:W3:Y:S07]  /*920d0*/  LDL.LU.64 R156, [R1+0x3780] ;  /* 0x00378000019c7983 */ /* 0x000eee0000300a00 */
[C---:B------:R-:W-:Y:S08]  /*920e0*/  HMMA.1688.F32.TF32 R80, R120.reuse, R134, R80 ;  /* 0x000000867850723c */ /* 0x040ff00000081050 */
[C---:B----4-:R-:W-:Y:S08]  /*920f0*/  HMMA.1688.F32.TF32 R244, R120.reuse, R26, R244 ;  /* 0x0000001a78f4723c */ /* 0x050ff000000810f4 */
[C---:B------:R-:W-:Y:S08]  /*92100*/  HMMA.1688.F32.TF32 R248, R120.reuse, R22, R248 ;  /* 0x0000001678f8723c */ /* 0x040ff000000810f8 */
[C---:B------:R-:W-:Y:S08]  /*92110*/  HMMA.1688.F32.TF32 R84, R120.reuse, R18, R84 ;  /* 0x000000127854723c */ /* 0x040ff00000081054 */
[----:B------:R-:W-:Y:S01]  /*92120*/  HMMA.1688.F32.TF32 R108, R120, R202, R108 ;  /* 0x000000ca786c723c */ /* 0x000fe2000008106c */
[----:B------:R-:W-:-:S02]  /*92130*/  IMAD.MOV.U32 R240, RZ, RZ, R69 ;  /* 0x000000fffff07224 */ /* 0x000fc400078e0045 */
[----:B------:R-:W-:-:S05]  /*92140*/  IMAD.MOV.U32 R241, RZ, RZ, R68 ;  /* 0x000000fffff17224 */ /* 0x000fca00078e0044 */
[----:B-1----:R-:W-:Y:S08]  /*92150*/  HMMA.1688.F32.TF32 R68, R208, R70, R116 ;  /* 0x00000046d044723c */ /* 0x002ff00000081074 */
[----:B--2---:R-:W-:Y:S11]  /*92160*/  HMMA.1688.F32.TF32 R224, R120, R158, R224 ;  /* 0x0000009e78e0723c */ /* 0x004ff600000810e0 */
[----:B------:R-:W-:Y:S11]  /*92170*/  @!UPT UIADD3 URZ, URZ, URZ, URZ ;  /* 0x0000003f3f3ff290 */ /* 0x000ff6000fffe03f */
[----:B------:R-:W-:Y:S01]  /*92180*/  @!UPT UIADD3 URZ, URZ, URZ, URZ ;  /* 0x0000003f3f3ff290 */ /* 0x000fe2000fffe03f */
[----:B------:R-:W-:Y:S01]  /*92190*/  STL.64 [R1+0xb50], R224 ;  /* 0x000b50e001007387 */ /* 0x000fe20000100a00 */
[----:B------:R1:W-:Y:S03]  /*921a0*/  STL.64 [R1+0xb58], R226 ;  /* 0x000b58e201007387 */ /* 0x0003e60000100a00 */
[----:B-1----:R1:W5:Y:S01]  /*921b0*/  LDL.LU.64 R226, [R1+0x3778] ;  /* 0x0037780001e27983 */ /* 0x0023620000300a00 */
[----:B------:R1:W5:Y:S02]  /*921c0*/  LDL.LU.64 R224, [R1+0x3770] ;  /* 0x0037700001e07983 */ /* 0x0003640000300a00 */
[----:B------:R-:W-:Y:S02]  /*921d0*/  STL.64 [R1+0xb40], R228 ;  /* 0x000b40e401007387 */ /* 0x000fe40000100a00 */
[----:B------:R2:W-:Y:S02]  /*921e0*/  STL.64 [R1+0xb48], R230 ;  /* 0x000b48e601007387 */ /* 0x0005e40000100a00 */
[----:B--2---:R1:W5:Y:S01]  /*921f0*/  LDL.LU.64 R230, [R1+0x3768] ;  /* 0x0037680001e67983 */ /* 0x0043620000300a00 */
        /* <DEDUP_REMOVED lines=33> */
[----:B------:R2:W-:Y:S02]  /*92410*/  STL.64 [R1+0xab0], R108 ;  /* 0x000ab06c01007387 */ /* 0x0005e40000100a00 */
[----:B------:R4:W-:Y:S01]  /*92420*/  STL.64 [R1+0xab8], R110 ;  /* 0x000ab86e01007387 */ /* 0x0009e20000100a00 */
[----:B--2---:R-:W-:Y:S01]  /*92430*/  MOV R108, R57 ;  /* 0x00000039006c7202 */ /* 0x004fe20000000f00 */
[----:B------:R-:W-:-:S02]  /*92440*/  IMAD.MOV.U32 R109, RZ, RZ, R56 ;  /* 0x000000ffff6d7224 */ /* 0x000fc400078e0038 */
[C---:B------:R-:W-:Y:S01]  /*92450*/  HMMA.1688.F32.TF32 R56, R208.reuse, R58, R88 ;  /* 0x0000003ad038723c */ /* 0x040fe20000081058 */
[----:B------:R1:W5:Y:S01]  /*92460*/  LDL.LU.64 R90, [R1+0x36d8] ;  /* 0x0036d800015a7983 */ /* 0x0003620000300a00 */
[----:B------:R1:W5:Y:S02]  /*92470*/  LDL.LU.64 R88, [R1+0x36d0] ;  /* 0x0036d00001587983 */ /* 0x0003640000300a00 */
[----:B------:R-:W2:Y:S02]  /*92480*/  LDL.LU R116, [R1+0x820] ;  /* 0x0008200001747983 */ /* 0x000ea40000300800 */
[----:B------:R-:W2:Y:S01]  /*92490*/  LDL.LU R117, [R1+0x824] ;  /* 0x0008240001757983 */ /* 0x000ea20000300800 */
[----:B------:R-:W2:Y:S01]  /*924a0*/  LDL.LU R118, [R1+0x828] ;  /* 0x0008280001767983 */ /* 0x000ea20000300800 */
[----:B------:R-:W2:Y:S01]  /*924b0*/  LDL.LU R119, [R1+0x82c] ;  /* 0x00082c0001777983 */ /* 0x000ea20000300800 */
[----:B------:R-:W-:Y:S07]  /*924c0*/  HMMA.1688.F32.TF32 R120, R208, R14, R112 ;  /* 0x0000000ed078723c */ /* 0x000fee0000081070 */
[----:B------:R-:W-:-:S02]  /*924d0*/  IMAD.MOV.U32 R112, RZ, RZ, R49 ;  /* 0x000000ffff707224 */ /* 0x000fc400078e0031 */
[----:B------:R-:W-:Y:S02]  /*924e0*/  IMAD.MOV.U32 R113, RZ, RZ, R48 ;  /* 0x000000ffff717224 */ /* 0x000fe400078e0030 */
[----:B------:R-:W-:Y:S02]  /*924f0*/  IMAD.MOV.U32 R114, RZ, RZ, R45 ;  /* 0x000000ffff727224 */ /* 0x000fe400078e002d */
[----:B------:R-:W-:Y:S01]  /*92500*/  IMAD.MOV.U32 R115, RZ, RZ, R44 ;  /* 0x000000ffff737224 */ /* 0x000fe200078e002c */
[C---:B------:R-:W-:Y:S08]  /*92510*/  HMMA.1688.F32.TF32 R48, R208.reuse, R50, R96 ;  /* 0x00000032d030723c */ /* 0x040ff00000081060 */
[C---:B------:R-:W-:Y:S08]  /*92520*/  HMMA.1688.F32.TF32 R96, R208.reuse, R198, R112 ;  /* 0x000000c6d060723c */ /* 0x040ff00000081070 */
[C---:B------:R-:W-:Y:S08]  /*92530*/  HMMA.1688.F32.TF32 R124, R208.reuse, R10, R124 ;  /* 0x0000000ad07c723c */ /* 0x040ff0000008107c */
[----:B------:R-:W-:Y:S01]  /*92540*/  HMMA.1688.F32.TF32 R128, R208, R6, R128 ;  /* 0x00000006d080723c */ /* 0x000fe20000081080 */
[----:B------:R-:W-:Y:S01]  /*92550*/  IMAD.MOV.U32 R10, RZ, RZ, R2 ;  /* 0x000000ffff0a7224 */ /* 0x000fe200078e0002 */
[----:B------:R-:W-:Y:S01]  /*92560*/  MOV R11, R0 ;  /* 0x00000000000b7202 */ /* 0x000fe20000000f00 */
[----:B------:R-:W3:Y:S01]  /*92570*/  LDL.LU R2, [R1+0x36cc] ;  /* 0x0036cc0001027983 */ /* 0x000ee20000300800 */
[----:B------:R-:W3:Y:S03]  /*92580*/  LDL.LU R0, [R1+0x36c8] ;  /* 0x0036c80001007983 */ /* 0x000ee60000300800 */
[----:B------:R-:W-:-:S02]  /*92590*/  IMAD.MOV.U32 R6, RZ, RZ, R196 ;  /* 0x000000ffff067224 */ /* 0x000fc400078e00c4 */
[----:B------:R-:W-:Y:S01]  /*925a0*/  IMAD.MOV.U32 R7, RZ, RZ, R197 ;  /* 0x000000ffff077224 */ /* 0x000fe200078e00c5 */
[----:B------:R-:W3:Y:S01]  /*925b0*/  LDL.LU R196, [R1+0x36c4] ;  /* 0x0036c40001c47983 */ /* 0x000ee20000300800 */
[----:B------:R-:W3:Y:S02]  /*925c0*/  LDL.LU R197, [R1+0x36c0] ;  /* 0x0036c00001c57983 */ /* 0x000ee40000300800 */
[----:B----4-:R-:W-:Y:S02]  /*925d0*/  IMAD.MOV.U32 R110, RZ, RZ, R53 ;  /* 0x000000ffff6e7224 */ /* 0x010fe400078e0035 */
[----:B------:R-:W-:Y:S02]  /*925e0*/  IMAD.MOV.U32 R111, RZ, RZ, R52 ;  /* 0x000000ffff6f7224 */ /* 0x000fe400078e0034 */
[----:B------:R-:W-:Y:S01]  /*925f0*/  HMMA.1688.F32.TF32 R52, R208, R54, R92 ;  /* 0x00000036d034723c */ /* 0x000fe2000008105c */
[----:B------:R-:W3:Y:S01]  /*92600*/  LDL.LU R92, [R1+0x810] ;  /* 0x00081000015c7983 */ /* 0x000ee20000300800 */
[----:B------:R1:W-:Y:S02]  /*92610*/  STL.64 [R1+0x2a0], R96 ;  /* 0x0002a06001007387 */ /* 0x0003e40000100a00 */
[----:B------:R1:W-:Y:S02]  /*92620*/  STL.64 [R1+0x2a8], R98 ;  /* 0x0002a86201007387 */ /* 0x0003e40000100a00 */
[----:B------:R-:W3:Y:S02]  /*92630*/  LDL.LU R93, [R1+0x814] ;  /* 0x00081400015d7983 */ /* 0x000ee40000300800 */
[----:B------:R-:W-:-:S02]  /*92640*/  IMAD.MOV.U32 R106, RZ, RZ, R73 ;  /* 0x000000ffff6a7224 */ /* 0x000fc400078e0049 */
[----:B------:R-:W-:-:S07]  /*92650*/  IMAD.MOV.U32 R107, RZ, RZ, R72 ;  /* 0x000000ffff6b7224 */ /* 0x000fce00078e0048 */
[C---:B------:R-:W-:Y:S01]  /*92660*/  HMMA.1688.F32.TF32 R72, R208.reuse, R74, R104 ;  /* 0x0000004ad048723c */ /* 0x040fe20000081068 */
[----:B-1----:R-:W3:Y:S01]  /*92670*/  LDL.LU R96, [R1+0x800] ;  /* 0x0008000001607983 */ /* 0x002ee20000300800 */
[----:B------:R-:W3:Y:S02]  /*92680*/  LDL.LU R97, [R1+0x804] ;  /* 0x0008040001617983 */ /* 0x000ee40000300800 */
[----:B------:R-:W3:Y:S02]  /*92690*/  LDL.LU R98, [R1+0x808] ;  /* 0x0008080001627983 */ /* 0x000ee40000300800 */
[----:B------:R-:W3:Y:S02]  /*926a0*/  LDL.LU R99, [R1+0x80c] ;  /* 0x00080c0001637983 */ /* 0x000ee40000300800 */
[----:B------:R-:W-:Y:S01]  /*926b0*/  HMMA.1688.F32.TF32 R44, R208, R46, R100 ;  /* 0x0000002ed02c723c */ /* 0x000fe20000081064 */
[----:B------:R-:W3:Y:S01]  /*926c0*/  LDL.LU R100, [R1+0x7f0] ;  /* 0x0007f00001647983 */ /* 0x000ee20000300800 */
[----:B------:R-:W-:-:S02]  /*926d0*/  IMAD.MOV.U32 R14, RZ, RZ, R61 ;  /* 0x000000ffff0e7224 */ /* 0x000fc400078e003d */
[----:B------:R-:W-:-:S04]  /*926e0*/  IMAD.MOV.U32 R15, RZ, RZ, R60 ;  /* 0x000000ffff0f7224 */ /* 0x000fc800078e003c */
[C---:B------:R-:W-:Y:S08]  /*926f0*/  HMMA.1688.F32.TF32 R60, R208.reuse, R62, R108 ;  /* 0x0000003ed03c723c */ /* 0x040ff0000008106c */
[----:B--2---:R-:W-:Y:S11]  /*92700*/  HMMA.1688.F32.TF32 R104, R208, R194, R116 ;  /* 0x000000c2d068723c */ /* 0x004ff60000081074 */
[----:B------:R-:W-:Y:S11]  /*92710*/  @!UPT UIADD3 URZ, URZ, URZ, URZ ;  /* 0x0000003f3f3ff290 */ /* 0x000ff6000fffe03f */
[----:B------:R-:W-:Y:S01]  /*92720*/  @!UPT UIADD3 URZ, URZ, URZ, URZ ;  /* 0x0000003f3f3ff290 */ /* 0x000fe2000fffe03f */
[----:B------:R1:W-:Y:S01]  /*92730*/  STL.64 [R1+0x280], R104 ;  /* 0x0002806801007387 */ /* 0x0003e20000100a00 */
[----:B------:R2:W-:Y:S02]  /*92740*/  STL.64 [R1+0x288], R106 ;  /* 0x0002886a01007387 */ /* 0x0005e40000100a00 */
[----:B------:R-:W4:Y:S02]  /*92750*/  LDL.LU R101, [R1+0x7f4] ;  /* 0x0007f40001657983 */ /* 0x000f240000300800 */
[----:B------:R-:W4:Y:S01]  /*92760*/  LDL.LU R102, [R1+0x7f8] ;  /* 0x0007f80001667983 */ /* 0x000f220000300800 */
[----:B------:R-:W4:Y:S04]  /*92770*/  LDL.LU R103, [R1+0x7fc] ;  /* 0x0007fc0001677983 */ /* 0x000f280000300800 */
[----:B-1----:R-:W4:Y:S01]  /*92780*/  LDL.LU R104, [R1+0x7e0] ;  /* 0x0007e00001687983 */ /* 0x002f220000300800 */
[----:B------:R-:W4:Y:S02]  /*92790*/  LDL.LU R105, [R1+0x7e4] ;  /* 0x0007e40001697983 */ /* 0x000f240000300800 */
[----:B--2---:R-:W2:Y:S02]  /*927a0*/  LDL.LU R106, [R1+0x7e8] ;  /* 0x0007e800016a7983 */ /* 0x004ea40000300800 */
[----:B------:R-:W2:Y:S01]  /*927b0*/  LDL.LU R107, [R1+0x7ec] ;  /* 0x0007ec00016b7983 */ /* 0x000ea20000300800 */
[----:B------:R-:W2:Y:S01]  /*927c0*/  LDL.LU R108, [R1+0x7d0] ;  /* 0x0007d000016c7983 */ /* 0x000ea20000300800 */
[----:B------:R-:W2:Y:S02]  /*927d0*/  LDL.LU R109, [R1+0x7d4] ;  /* 0x0007d400016d7983 */ /* 0x000ea40000300800 */
[----:B------:R-:W2:Y:S02]  /*927e0*/  LDL.LU R110, [R1+0x7d8] ;  /* 0x0007d800016e7983 */ /* 0x000ea40000300800 */
[----:B------:R-:W2:Y:S01]  /*927f0*/  LDL.LU R111, [R1+0x7dc] ;  /* 0x0007dc00016f7983 */ /* 0x000ea20000300800 */
[----:B------:R-:W2:Y:S01]  /*92800*/  LDL.LU R112, [R1+0x7c0] ;  /* 0x0007c00001707983 */ /* 0x000ea20000300800 */
[----:B------:R-:W2:Y:S01]  /*92810*/  LDL.LU R113, [R1+0x7c4] ;  /* 0x0007c40001717983 */ /* 0x000ea20000300800 */
[----:B---3--:R-:W-:Y:S01]  /*92820*/  MOV R94, R197 ;  /* 0x000000c5005e7202 */ /* 0x008fe20000000f00 */
[----:B------:R-:W-:-:S02]  /*92830*/  IMAD.MOV.U32 R95, RZ, RZ, R196 ;  /* 0x000000ffff5f7224 */ /* 0x000fc400078e00c4 */
[----:B------:R-:W-:Y:S02]  /*92840*/  IMAD.MOV.U32 R118, RZ, RZ, R192 ;  /* 0x000000ffff767224 */ /* 0x000fe400078e00c0 */
[----:B------:R-:W-:Y:S02]  /*92850*/  IMAD.MOV.U32 R119, RZ, RZ, R189 ;  /* 0x000000ffff777224 */ /* 0x000fe400078e00bd */
[----:B------:R-:W-:Y:S02]  /*92860*/  IMAD.MOV.U32 R192, RZ, RZ, R188 ;  /* 0x000000ffffc07224 */ /* 0x000fe400078e00bc */
[C---:B------:R-:W-:Y:S01]  /*92870*/  HMMA.1688.F32.TF32 R188, R208.reuse, R190, R92 ;  /* 0x000000bed0bc723c */ /* 0x040fe2000008105c */
[----:B------:R-:W-:Y:S02]  /*92880*/  IMAD.MOV.U32 R114, RZ, RZ, R0 ;  /* 0x000000ffff727224 */ /* 0x000fe400078e0000 */
[----:B------:R-:W-:Y:S01]  /*92890*/  IMAD.MOV.U32 R115, RZ, RZ, R2 ;  /* 0x000000ffff737224 */ /* 0x000fe200078e0002 */
[----:B------:R-:W3:Y:S01]  /*928a0*/  LDL.LU R0, [R1+0x36bc] ;  /* 0x0036bc0001007983 */ /* 0x000ee20000300800 */
[----:B------:R-:W2:Y:S02]  /*928b0*/  LDL.LU R2, [R1+0x36b8] ;  /* 0x0036b80001027983 */ /* 0x000ea40000300800 */
[----:B------:R1:W5:Y:S02]  /*928c0*/  LDL.LU.64 R94, [R1+0x36b0] ;  /* 0x0036b000015e7983 */ /* 0x0003640000300a00 */
[----:B------:R1:W5:Y:S01]  /*928d0*/  LDL.LU.64 R92, [R1+0x36a8] ;  /* 0x0036a800015c7983 */ /* 0x0003620000300a00 */
[----:B------:R-:W-:Y:S01]  /*928e0*/  MOV R117, R193 ;  /* 0x000000c100757202 */ /* 0x000fe20000000f00 */
[----:B------:R-:W-:Y:S11]  /*928f0*/  IMAD.MOV.U32 R193, RZ, RZ, R185 ;  /* 0x000000ffffc17224 */ /* 0x000ff600078e00b9 */
[----:B------:R-:W-:Y:S01]  /*92900*/  @!UPT UIADD3 URZ, URZ, URZ, URZ ;  /* 0x0000003f3f3ff290 */ /* 0x000fe2000fffe03f */
[----:B------:R1:W-:Y:S02]  /*92910*/  STL.64 [R1+0xaa0], R188 ;  /* 0x000aa0bc01007387 */ /* 0x0003e40000100a00 */
[----:B-1----:R-:W-:Y:S02]  /*92920*/  IMAD.MOV.U32 R188, RZ, RZ, R184 ;  /* 0x000000ffffbc7224 */ /* 0x002fe400078e00b8 */
[----:B------:R-:W-:Y:S01]  /*92930*/  HMMA.1688.F32.TF32 R184, R208, R186, R96 ;  /* 0x000000bad0b8723c */ /* 0x000fe20000081060 */
[----:B------:R-:W-:Y:S01]  /*92940*/  STL.64 [R1+0xaa8], R190 ;  /* 0x000aa8be01007387 */ /* 0x000fe20000100a00 */
[----:B------:R1:W5:Y:S02]  /*92950*/  LDL.LU.64 R98, [R1+0x36a0] ;  /* 0x0036a00001627983 */ /* 0x0003640000300a00 */
[----:B------:R1:W5:Y:S02]  /*92960*/  LDL.LU.64 R96, [R1+0x3698] ;  /* 0x0036980001607983 */ /* 0x0003640000300a00 */
[----:B------:R-:W-:Y:S11]  /*92970*/  IMAD.MOV.U32 R189, RZ, RZ, R181 ;  /* 0x000000ffffbd7224 */ /* 0x000ff600078e00b5 */
[----:B------:R-:W-:Y:S06]  /*92980*/  @!UPT UIADD3 URZ, URZ, URZ, URZ ;  /* 0x0000003f3f3ff290 */ /* 0x000fec000fffe03f */
[----:B------:R1:W-:Y:S02]  /*92990*/  STL.64 [R1+0xa90], R184 ;  /* 0x000a90b801007387 */ /* 0x0003e40000100a00 */
[----:B-1----:R-:W-:Y:S02]  /*929a0*/  IMAD.MOV.U32 R184, RZ, RZ, R180 ;  /* 0x000000ffffb87224 */ /* 0x002fe400078e00b4 */
[----:B------:R1:W-:Y:S01]  /*929b0*/  STL.64 [R1+0xa98], R186 ;  /* 0x000a98ba01007387 */ /* 0x0003e20000100a00 */
[----:B------:R-:W-:Y:S02]  /*929c0*/  IMAD.MOV.U32 R185, RZ, RZ, R177 ;  /* 0x000000ffffb97224 */ /* 0x000fe400078e00b1 */
[----:B------:R-:W-:-:S07]  /*929d0*/  IMAD.MOV.U32 R116, RZ, RZ, R252 ;  /* 0x000000ffff747224 */ /* 0x000fce00078e00fc */
[----:B------:R-:W-:Y:S07]  /*929e0*/  HMMA.1688.F32.TF32 R116, R208, R166, R116 ;  /* 0x000000a6d074723c */ /* 0x000fee0000081074 */
[----:B------:R-:W-:Y:S01]  /*929f0*/  MOV R166, R160 ;  /* 0x000000a000a67202 */ /* 0x000fe20000000f00 */
[----:B------:R-:W-:Y:S02]  /*92a00*/  IMAD.MOV.U32 R167, RZ, RZ, R3 ;  /* 0x000000ffffa77224 */ /* 0x000fe400078e0003 */
[----:B-1----:R-:W-:-:S02]  /*92a10*/  IMAD.MOV.U32 R186, RZ, RZ, R145 ;  /* 0x000000ffffba7224 */ /* 0x002fc400078e0091 */
[----:B------:R-:W-:Y:S01]  /*92a20*/  IMAD.MOV.U32 R187, RZ, RZ, R144 ;  /* 0x000000ffffbb7224 */ /* 0x000fe200078e0090 */
[----:B------:R-:W-:Y:S01]  /*92a30*/  MOV R190, R141 ;  /* 0x0000008d00be7202 */ /* 0x000fe20000000f00 */
[----:B------:R-:W-:Y:S02]  /*92a40*/  IMAD.MOV.U32 R191, RZ, RZ, R140 ;  /* 0x000000ffffbf7224 */ /* 0x000fe400078e008c */
[----:B------:R-:W-:Y:S02]  /*92a50*/  IMAD.MOV.U32 R194, RZ, RZ, R137 ;  /* 0x000000ffffc27224 */ /* 0x000fe400078e0089 */
[----:B------:R-:W-:Y:S01]  /*92a60*/  IMAD.MOV.U32 R195, RZ, RZ, R136 ;  /* 0x000000ffffc37224 */ /* 0x000fe200078e0088 */
[C---:B------:R-:W-:Y:S08]  /*92a70*/  HMMA.1688.F32.TF32 R144, R208.reuse, R146, R184 ;  /* 0x00000092d090723c */ /* 0x040ff000000810b8 */
[C---:B------:R-:W-:Y:S08]  /*92a80*/  HMMA.1688.F32.TF32 R140, R208.reuse, R142, R188 ;  /* 0x0000008ed08c723c */ /* 0x040ff000000810bc */
[----:B------:R-:W-:Y:S01]  /*92a90*/  HMMA.1688.F32.TF32 R136, R208, R138, R192 ;  /* 0x0000008ad088723c */ /* 0x000fe200000810c0 */
[----:B------:R-:W-:-:S02]  /*92aa0*/  IMAD.MOV.U32 R196, RZ, RZ, R133 ;  /* 0x000000ffffc47224 */ /* 0x000fc400078e0085 */
[----:B------:R-:W-:-:S05]  /*92ab0*/  IMAD.MOV.U32 R197, RZ, RZ, R132 ;  /* 0x000000ffffc57224 */ /* 0x000fca00078e0084 */
[C---:B------:R-:W-:Y:S08]  /*92ac0*/  HMMA.1688.F32.TF32 R132, R208.reuse, R134, R4 ;  /* 0x00000086d084723c */ /* 0x040ff00000081004 */
[C---:B----4-:R-:W-:Y:S01]  /*92ad0*/  HMMA.1688.F32.TF32 R180, R208.reuse, R182, R100 ;  /* 0x000000b6d0b4723c */ /* 0x050fe20000081064 */
[----:B------:R1:W5:Y:S01]  /*92ae0*/  LDL.LU.64 R102, [R1+0x3690] ;  /* 0x0036900001667983 */ /* 0x0003620000300a00 */
[----:B------:R1:W5:Y:S11]  /*92af0*/  LDL.LU.64 R100, [R1+0x3688] ;  /* 0x0036880001647983 */ /* 0x0003760000300a00 */
[----:B------:R-:W-:Y:S10]  /*92b00*/  @!UPT UIADD3 URZ, URZ, URZ, URZ ;  /* 0x0000003f3f3ff290 */ /* 0x000ff4000fffe03f */
[----:B------:R4:W-:Y:S02]  /*92b10*/  STL.64 [R1+0xa80], R180 ;  /* 0x000a80b401007387 */ /* 0x0009e40000100a00 */
[----:B----4-:R-:W-:Y:S02]  /*92b20*/  IMAD.MOV.U32 R180, RZ, RZ, R176 ;  /* 0x000000ffffb47224 */ /* 0x010fe400078e00b0 */
[C---:B--2---:R-:W-:Y:S01]  /*92b30*/  HMMA.1688.F32.TF32 R176, R208.reuse, R178, R104 ;  /* 0x000000b2d0b0723c */ /* 0x044fe20000081068 */
[----:B------:R2:W-:Y:S01]  /*92b40*/  STL.64 [R1+0xa88], R182 ;  /* 0x000a88b601007387 */ /* 0x0005e20000100a00 */
[----:B------:R1:W5:Y:S06]  /*92b50*/  LDL.LU.64 R106, [R1+0x3680] ;  /* 0x00368000016a7983 */ /* 0x00036c0000300a00 */
[C---:B------:R-:W-:Y:S01]  /*92b60*/  HMMA.1688.F32.TF32 R108, R208.reuse, R174, R108 ;  /* 0x000000aed06c723c */ /* 0x040fe2000008106c */
[----:B------:R1:W5:Y:S07]  /*92b70*/  LDL.LU.64 R104, [R1+0x3678] ;  /* 0x0036780001687983 */ /* 0x00036e0000300a00 */
[----:B------:R-:W-:Y:S01]  /*92b80*/  HMMA.1688.F32.TF32 R112, R208, R170, R112 ;  /* 0x000000aad070723c */ /* 0x000fe20000081070 */
[----:B------:R-:W-:-:S06]  /*92b90*/  IMAD.MOV.U32 R181, RZ, RZ, R173 ;  /* 0x000000ffffb57224 */ /* 0x000fcc00078e00ad */
[----:B------:R-:W-:Y:S02]  /*92ba0*/  IMAD.MOV.U32 R170, RZ, RZ, R157 ;  /* 0x000000ffffaa7224 */ /* 0x000fe400078e009d */
[----:B------:R-:W-:Y:S02]  /*92bb0*/  IMAD.MOV.U32 R171, RZ, RZ, R156 ;  /* 0x000000ffffab7224 */ /* 0x000fe400078e009c */
[----:B--2---:R-:W-:Y:S01]  /*92bc0*/  IMAD.MOV.U32 R182, RZ, RZ, R149 ;  /* 0x000000ffffb67224 */ /* 0x004fe200078e0095 */
[----:B------:R2:W-:Y:S01]  /*92bd0*/  STL.64 [R1+0xa70], R176 ;  /* 0x000a70b001007387 */ /* 0x0005e20000100a00 */
[----:B------:R4:W-:Y:S01]  /*92be0*/  STL.64 [R1+0xa78], R178 ;  /* 0x000a78b201007387 */ /* 0x0009e20000100a00 */
[----:B------:R-:W-:Y:S01]  /*92bf0*/  MOV R183, R148 ;  /* 0x0000009400b77202 */ /* 0x000fe20000000f00 */
[----:B--2---:R-:W-:Y:S02]  /*92c00*/  IMAD.MOV.U32 R177, RZ, RZ, R169 ;  /* 0x000000ffffb17224 */ /* 0x004fe400078e00a9 */
[----:B------:R-:W-:-:S02]  /*92c10*/  IMAD.MOV.U32 R169, RZ, RZ, R165 ;  /* 0x000000ffffa97224 */ /* 0x000fc400078e00a5 */
[----:B------:R-:W-:Y:S02]  /*92c20*/  IMAD.MOV.U32 R165, RZ, RZ, R161 ;  /* 0x000000ffffa57224 */ /* 0x000fe400078e00a1 */
[----:B------:R-:W-:Y:S02]  /*92c30*/  IMAD.MOV.U32 R176, RZ, RZ, R172 ;  /* 0x000000ffffb07224 */ /* 0x000fe400078e00ac */
[----:B----4-:R-:W-:Y:S02]  /*92c40*/  IMAD.MOV.U32 R178, RZ, RZ, R153 ;  /* 0x000000ffffb27224 */ /* 0x010fe400078e0099 */
[----:B------:R-:W-:Y:S01]  /*92c50*/  IMAD.MOV.U32 R179, RZ, RZ, R152 ;  /* 0x000000ffffb37224 */ /* 0x000fe200078e0098 */
[C---:B------:R-:W-:Y:S08]  /*92c60*/  HMMA.1688.F32.TF32 R148, R208.reuse, R150, R180 ;  /* 0x00000096d094723c */ /* 0x040ff000000810b4 */
[C---:B------:R-:W-:Y:S08]  /*92c70*/  HMMA.1688.F32.TF32 R160, R208.reuse, R162, R164 ;  /* 0x000000a2d0a0723c */ /* 0x040ff000000810a4 */
[C---:B------:R-:W-:Y:S08]  /*92c80*/  HMMA.1688.F32.TF32 R156, R208.reuse, R158, R168 ;  /* 0x0000009ed09c723c */ /* 0x040ff000000810a8 */
[----:B------:R-:W-:Y:S01]  /*92c90*/  HMMA.1688.F32.TF32 R152, R208, R154, R176 ;  /* 0x0000009ad098723c */ /* 0x000fe200000810b0 */
[----:B------:R-:W2:Y:S01]  /*92ca0*/  LDL R172, [R1+0x17d0] ;  /* 0x0017d00001ac7983 */ /* 0x000ea20000100800 */
[----:B------:R-:W-:Y:S02]  /*92cb0*/  STL.64 [R1+0xa60], R108 ;  /* 0x000a606c01007387 */ /* 0x000fe40000100a00 */
[----:B------:R4:W-:Y:S02]  /*92cc0*/  STL.64 [R1+0xa68], R110 ;  /* 0x000a686e01007387 */ /* 0x0009e40000100a00 */
[----:B----4-:R1:W5:Y:S01]  /*92cd0*/  LDL.LU.64 R110, [R1+0x3670] ;  /* 0x00367000016e7983 */ /* 0x0103620000300a00 */
[----:B------:R1:W5:Y:S02]  /*92ce0*/  LDL.LU.64 R108, [R1+0x3668] ;  /* 0x00366800016c7983 */ /* 0x0003640000300a00 */
        /* <DEDUP_REMOVED lines=20> */
[----:B------:R-:W4:Y:S02]  /*92e30*/  LDL.LU R4, [R1+0x17b0] ;  /* 0x0017b00001047983 */ /* 0x000f240000300800 */
[----:B------:R-:W-:Y:S01]  /*92e40*/  STL.64 [R1+0x890], R136 ;  /* 0x0008908801007387 */ /* 0x000fe20000100a00 */
[----:B------:R-:W-:Y:S01]  /*92e50*/  STL.64 [R1+0x898], R138 ;  /* 0x0008988a01007387 */ /* 0x000fe20000100a00 */
[----:B------:R-:W-:Y:S02]  /*92e60*/  STL.64 [R1+0x830], R132 ;  /* 0x0008308401007387 */ /* 0x000fe40000100a00 */
[----:B------:R-:W-:Y:S02]  /*92e70*/  STL.64 [R1+0x838], R134 ;  /* 0x0008388601007387 */ /* 0x000fe40000100a00 */
[----:B------:R-:W3:Y:S01]  /*92e80*/  LDL.LU R7, [R1+0x28e0] ;  /* 0x0028e00001077983 */ /* 0x000ee20000300800 */
[----:B------:R-:W2:Y:S01]  /*92e90*/  LDL.LU R6, [R1+0x28e4] ;  /* 0x0028e40001067983 */ /* 0x000ea20000300800 */
[----:B------:R-:W-:-:S02]  /*92ea0*/  IMAD.MOV.U32 R242, RZ, RZ, R65 ;  /* 0x000000fffff27224 */ /* 0x000fc400078e0041 */
[----:B------:R-:W-:Y:S02]  /*92eb0*/  IMAD.MOV.U32 R243, RZ, RZ, R64 ;  /* 0x000000fffff37224 */ /* 0x000fe400078e0040 */
[----:B------:R-:W-:Y:S02]  /*92ec0*/  IMAD.MOV.U32 R198, RZ, RZ, R25 ;  /* 0x000000ffffc67224 */ /* 0x000fe400078e0019 */
[----:B------:R-:W-:-:S03]  /*92ed0*/  IMAD.MOV.U32 R199, RZ, RZ, R24 ;  /* 0x000000ffffc77224 */ /* 0x000fc600078e0018 */
[C---:B------:R-:W-:Y:S08]  /*92ee0*/  HMMA.1688.F32.TF32 R64, R208.reuse, R66, R240 ;  /* 0x00000042d040723c */ /* 0x040ff000000810f0 */
[----:B------:R-:W-:Y:S01]  /*92ef0*/  HMMA.1688.F32.TF32 R24, R208, R26, R196 ;  /* 0x0000001ad018723c */ /* 0x000fe200000810c4 */
[----:B------:R-:W-:Y:S02]  /*92f00*/  IMAD.MOV.U32 R240, RZ, RZ, R21 ;  /* 0x000000fffff07224 */ /* 0x000fe400078e0015 */
[----:B------:R-:W-:-:S05]  /*92f10*/  IMAD.MOV.U32 R241, RZ, RZ, R20 ;  /* 0x000000fffff17224 */ /* 0x000fca00078e0014 */
[C---:B------:R-:W-:Y:S08]  /*92f20*/  HMMA.1688.F32.TF32 R20, R208.reuse, R22, R8 ;  /* 0x00000016d014723c */ /* 0x040ff00000081008 */
[----:B------:R-:W-:Y:S01]  /*92f30*/  HMMA.1688.F32.TF32 R8, R208, R18, R12 ;  /* 0x00000012d008723c */ /* 0x000fe2000008100c */
[----:B------:R-:W-:Y:S02]  /*92f40*/  IMAD.MOV.U32 R242, RZ, RZ, R17 ;  /* 0x000000fffff27224 */ /* 0x000fe400078e0011 */
[----:B------:R-:W-:-:S04]  /*92f50*/  IMAD.MOV.U32 R243, RZ, RZ, R16 ;  /* 0x000000fffff37224 */ /* 0x000fc800078e0010 */
[----:B------:R-:W-:Y:S01]  /*92f60*/  STL.64 [R1+0x800], R24 ;  /* 0x0008001801007387 */ /* 0x000fe20000100a00 */
[----:B------:R-:W-:Y:S07]  /*92f70*/  STL.64 [R1+0x808], R26 ;  /* 0x0008081a01007387 */ /* 0x000fee0000100a00 */
[----:B------:R-:W-:Y:S01]  /*92f80*/  STL.64 [R1+0x7c0], R20 ;  /* 0x0007c01401007387 */ /* 0x000fe20000100a00 */
[----:B------:R-:W-:Y:S07]  /*92f90*/  STL.64 [R1+0x7c8], R22 ;  /* 0x0007c81601007387 */ /* 0x000fee0000100a00 */
[----:B------:R-:W-:Y:S02]  /*92fa0*/  STL.64 [R1+0x7a0], R8 ;  /* 0x0007a00801007387 */ /* 0x000fe40000100a00 */
[----:B------:R1:W-:Y:S02]  /*92fb0*/  STL.64 [R1+0x7a8], R10 ;  /* 0x0007a80a01007387 */ /* 0x0003e40000100a00 */
[----:B-1----:R-:W-:Y:S01]  /*92fc0*/  HMMA.1688.F32.TF32 R8, R208, R202, R240 ;  /* 0x000000cad008723c */ /* 0x002fe200000810f0 */
[----:B------:R-:W-:-:S05]  /*92fd0*/  IMAD.MOV.U32 R252, RZ, RZ, c[0x0][0x180] ;  /* 0x00006000fffc7624 */ /* 0x000fca00078e00ff */
[----:B------:R-:W-:-:S04]  /*92fe0*/  IADD3 R3, R252, 0x3f, RZ ;  /* 0x0000003ffc037810 */ /* 0x000fc80007ffe0ff */
[----:B------:R-:W-:-:S04]  /*92ff0*/  SHF.R.S32.HI R5, RZ, 0x1f, R3 ;  /* 0x0000001fff057819 */ /* 0x000fc80000011403 */
[----:B------:R-:W-:Y:S01]  /*93000*/  LEA.HI R5, R5, R3, RZ, 0x6 ;  /* 0x0000000305057211 */ /* 0x000fe200078f30ff */
[----:B------:R-:W-:-:S08]  /*93010*/  IADD3 R3, R252, -0x80, RZ ;  /* 0xffffff80fc037810 */ /* 0x000fd00007ffe0ff */
[----:B------:R-:W-:Y:S01]  /*93020*/  STL.64 [R1+0x740], R8 ;  /* 0x0007400801007387 */ /* 0x000fe20000100a00 */
[----:B------:R1:W-:Y:S02]  /*93030*/  STL.64 [R1+0x748], R10 ;  /* 0x0007480a01007387 */ /* 0x0003e40000100a00 */
[----:B------:R-:W3:Y:S02]  /*93040*/  LDL.LU R19, [R1+0x28ec] ;  /* 0x0028ec0001137983 */ /* 0x000ee40000300800 */
[----:B------:R-:W-:Y:S01]  /*93050*/  IMAD.MOV.U32 R252, RZ, RZ, c[0x0][0x188] ;  /* 0x00006200fffc7624 */ /* 0x000fe200078e00ff */
[----:B-1----:R-:W3:Y:S01]  /*93060*/  LDL.LU R10, [R1+0x2924] ;  /* 0x00292400010a7983 */ /* 0x002ee20000300800 */
[----:B------:R-:W3:Y:S02]  /*93070*/  LDL.LU R20, [R1+0x28e8] ;  /* 0x0028e80001147983 */ /* 0x000ee40000300800 */
[----:B------:R-:W3:Y:S02]  /*93080*/  LDL.LU R13, [R1+0x2920] ;  /* 0x00292000010d7983 */ /* 0x000ee40000300800 */
[----:B------:R-:W3:Y:S01]  /*93090*/  LDL.LU R16, [R1+0x2928] ;  /* 0x0029280001107983 */ /* 0x000ee20000300800 */
[----:B------:R-:W3:Y:S01]  /*930a0*/  LDL.LU R12, [R1+0x292c] ;  /* 0x00292c00010c7983 */ /* 0x000ee20000300800 */
[----:B------:R-:W-:-:S02]  /*930b0*/  IMAD.SHL.U32 R14, R252, 0x40, RZ ;  /* 0x00000040fc0e7824 */ /* 0x000fc400078e00ff */
[----:B------:R-:W3:Y:S02]  /*930c0*/  LDL.LU R18, [R1+0x2960] ;  /* 0x0029600001127983 */ /* 0x000ee40000300800 */
[----:B------:R-:W3:Y:S02]  /*930d0*/  LDL.LU R8, [R1+0x2964] ;  /* 0x0029640001087983 */ /* 0x000ee40000300800 */
[----:B------:R-:W-:Y:S01]  /*930e0*/  IMAD.SHL.U32 R14, R14, 0x4, RZ ;  /* 0x000000040e0e7824 */ /* 0x000fe200078e00ff */
[----:B----4-:R-:W-:-:S04]  /*930f0*/  IADD3 R4, R4, 0x1, RZ ;  /* 0x0000000104047810 */ /* 0x010fc80007ffe0ff */
[----:B------:R-:W-:Y:S02]  /*93100*/  ISETP.GT.AND P2, PT, R4, 0x1, PT ;  /* 0x000000010400780c */ /* 0x000fe40003f44270 */
[----:B--2---:R-:W-:Y:S02]  /*93110*/  IADD3 R6, P3, R6, R14, RZ ;  /* 0x0000000e06067210 */ /* 0x004fe40007f7e0ff */
[----:B------:R-:W-:-:S03]  /*93120*/  SEL R174, R4, RZ, !P2 ;  /* 0x000000ff04ae7207 */ /* 0x000fc60005000000 */
[----:B---3--:R-:W-:Y:S01]  /*93130*/  IMAD.X R7, R7, 0x1, R0, P3 ;  /* 0x0000000107077824 */ /* 0x008fe200018e0600 */
[----:B------:R1:W-:Y:S01]  /*93140*/  STL [R1+0x28e4], R6 ;  /* 0x0028e40601007387 */ /* 0x0003e20000100800 */
[----:B------:R-:W-:Y:S03]  /*93150*/  STL [R1+0x17b0], R174 ;  /* 0x0017b0ae01007387 */ /* 0x000fe60000100800 */
[----:B------:R2:W-:Y:S01]  /*93160*/  STL [R1+0x28e0], R7 ;  /* 0x0028e00701007387 */ /* 0x0005e20000100800 */
[----:B------:R-:W3:Y:S02]  /*93170*/  LDL.LU R17, [R1+0x2968] ;  /* 0x0029680001117983 */ /* 0x000ee40000300800 */
[----:B------:R-:W4:Y:S02]  /*93180*/  LDL.LU R15, [R1+0x296c] ;  /* 0x00296c00010f7983 */ /* 0x000f240000300800 */
[----:B------:R-:W3:Y:S01]  /*93190*/  LDL.LU R11, [R1+0x29a0] ;  /* 0x0029a000010b7983 */ /* 0x000ee20000300800 */
[----:B------:R-:W3:Y:S04]  /*931a0*/  LDL.LU R9, [R1+0x29a4] ;  /* 0x0029a40001097983 */ /* 0x000ee80000300800 */
[----:B------:R-:W1:Y:S01]  /*931b0*/  S2R R252, SR_TID.X ;  /* 0x0000000000fc7919 */ /* 0x000e620000002100 */
[----:B------:R-:W-:Y:S01]  /*931c0*/  SHF.R.S32.HI R5, RZ, 0x6, R5 ;  /* 0x00000006ff057819 */ /* 0x000fe20000011405 */
[----:B------:R-:W-:-:S03]  /*931d0*/  IMAD R3, R172, -0x40, R3 ;  /* 0xffffffc0ac037824 */ /* 0x000fc600078e0203 */
[----:B------:R-:W-:Y:S02]  /*931e0*/  IADD3 R5, R5, -0x2, RZ ;  /* 0xfffffffe05057810 */ /* 0x000fe40007ffe0ff */
[----:B------:R-:W-:Y:S02]  /*931f0*/  ISETP.GT.AND P1, PT, R3, RZ, PT ;  /* 0x000000ff0300720c */ /* 0x000fe40003f24270 */
[----:B------:R-:W-:Y:S02]  /*93200*/  ISETP.GE.AND P0, PT, R172, R5, PT ;  /* 0x00000005ac00720c */ /* 0x000fe40003f06270 */
[----:B------:R-:W-:-:S04]  /*93210*/  SEL R5, RZ, 0x4, !P1 ;  /* 0x00000004ff057807 */ /* 0x000fc80004800000 */
[----:B------:R-:W-:Y:S02]  /*93220*/  SEL R5, R5, RZ, !P0 ;  /* 0x000000ff05057207 */ /* 0x000fe40004000000 */
[----:B------:R-:W-:Y:S02]  /*93230*/  ISETP.GT.AND P2, PT, R3, 0x4, PT ;  /* 0x000000040300780c */ /* 0x000fe40003f44270 */
[----:B------:R-:W-:Y:S02]  /*93240*/  ISETP.NE.U32.AND P1, PT, R5, RZ, PT ;  /* 0x000000ff0500720c */ /* 0x000fe40003f25070 */
[----:B-1----:R-:W-:Y:S01]  /*93250*/  LOP3.LUT R252, R252, 0x3f, RZ, 0xc0, !PT ;  /* 0x0000003ffcfc7812 */ /* 0x002fe200078ec0ff */
[----:B------:R-:W-:-:S04]  /*93260*/  SEL R5, RZ, 0x4, !P2 ;  /* 0x00000004ff057807 */ /* 0x000fc80005000000 */
[----:B------:R-:W-:Y:S01]  /*93270*/  IMAD.SHL.U32 R175, R252, 0x4, RZ ;  /* 0x00000004fcaf7824 */ /* 0x000fe200078e00ff */
[----:B------:R-:W-:-:S03]  /*93280*/  SEL R5, R5, RZ, !P0 ;  /* 0x000000ff05057207 */ /* 0x000fc60004000000 */
[----:B------:R-:W-:Y:S01]  /*93290*/  IMAD R4, R174, 0x8000, R175 ;  /* 0x00008000ae047824 */ /* 0x000fe200078e02af */
[----:B------:R-:W-:-:S04]  /*932a0*/  ISETP.NE.U32.AND P2, PT, R5, RZ, PT ;  /* 0x000000ff0500720c */ /* 0x000fc80003f45070 */
[----:B------:R-:W-:Y:S01]  /*932b0*/  @!PT LDS RZ, [RZ] ;  /* 0x00000000fffff984 */ /* 0x000fe20000000800 */
[----:B------:R-:W-:Y:S01]  /*932c0*/  @!PT LDS RZ, [RZ] ;  /* 0x00000000fffff984 */ /* 0x000fe20000000800 */
[----:B------:R-:W-:Y:S01]  /*932d0*/  @!PT LDS RZ, [RZ] ;  /* 0x00000000fffff984 */ /* 0x000fe20000000800 */
[----:B------:R1:W-:Y:S01]  /*932e0*/  LDGSTS.E [R4+0x40000], [R6.64], P1 ;  /* 0x4000000006047fae */ /* 0x0003e20008921844 */
[----:B------:R-:W-:-:S05]  /*932f0*/  IADD3 R19, P3, R19, R14, RZ ;  /* 0x0000000e13137210 */ /* 0x000fca0007f7e0ff */
[----:B-1----:R-:W-:Y:S01]  /*93300*/  IMAD.MOV.U32 R6, RZ, RZ, R19 ;  /* 0x000000ffff067224 */ /* 0x002fe200078e0013 */
[----:B------:R-:W-:Y:S02]  /*93310*/  IADD3.X R20, R20, R0, RZ, P3, !PT ;  /* 0x0000000014147210 */ /* 0x000fe40001ffe4ff */
[-C--:B------:R-:W-:Y:S02]  /*93320*/  IADD3 R10, P4, R10, R14.reuse, RZ ;  /* 0x0000000e0a0a7210 */ /* 0x080fe40007f9e0ff */
[-C--:B------:R-:W-:Y:S01]  /*93330*/  IADD3 R12, P3, R12, R14.reuse, RZ ;  /* 0x0000000e0c0c7210 */ /* 0x080fe20007f7e0ff */
[----:B--2---:R-:W-:Y:S02]  /*93340*/  IMAD.MOV.U32 R7, RZ, RZ, R20 ;  /* 0x000000ffff077224 */ /* 0x004fe400078e0014 */
[--C-:B------:R-:W-:Y:S01]  /*93350*/  IMAD.X R13, R13, 0x1, R0.reuse, P4 ;  /* 0x000000010d0d7824 */ /* 0x100fe200020e0600 */
[----:B------:R-:W-:Y:S01]  /*93360*/  STL [R1+0x28ec], R19 ;  /* 0x0028ec1301007387 */ /* 0x000fe20000100800 */
[----:B------:R-:W-:Y:S01]  /*93370*/  IADD3 R8, P4, R8, R14, RZ ;  /* 0x0000000e08087210 */ /* 0x000fe20007f9e0ff */
[----:B------:R-:W-:Y:S02]  /*93380*/  STL [R1+0x28e8], R20 ;  /* 0x0028e81401007387 */ /* 0x000fe40000100800 */
[----:B------:R1:W-:Y:S01]  /*93390*/  LDGSTS.E [R4+0x40100], [R6.64], P1 ;  /* 0x4010000006047fae */ /* 0x0003e20008921844 */
[----:B------:R-:W-:Y:S02]  /*933a0*/  STL [R1+0x2924], R10 ;  /* 0x0029240a01007387 */ /* 0x000fe40000100800 */
[----:B------:R-:W-:-:S02]  /*933b0*/  IMAD.X R16, R16, 0x1, R0, P3 ;  /* 0x0000000110107824 */ /* 0x000fc400018e0600 */
[----:B------:R2:W-:Y:S01]  /*933c0*/  STL [R1+0x2920], R13 ;  /* 0x0029200d01007387 */ /* 0x0005e20000100800 */
[----:B------:R-:W-:Y:S01]  /*933d0*/  ISETP.GT.AND P1, PT, R3, 0x8, PT ;  /* 0x000000080300780c */ /* 0x000fe20003f24270 */
[----:B------:R-:W-:Y:S02]  /*933e0*/  IMAD.X R18, R18, 0x1, R0, P4 ;  /* 0x0000000112127824 */ /* 0x000fe400020e0600 */
[----:B-1----:R-:W-:Y:S02]  /*933f0*/  IMAD.MOV.U32 R6, RZ, RZ, R10 ;  /* 0x000000ffff067224 */ /* 0x002fe400078e000a */
[----:B------:R-:W-:Y:S02]  /*93400*/  IMAD.MOV.U32 R7, RZ, RZ, R13 ;  /* 0x000000ffff077224 */ /* 0x000fe400078e000d */
[----:B--2---:R-:W2:Y:S01]  /*93410*/  LDL.LU R13, [R1+0x29ac] ;  /* 0x0029ac00010d7983 */ /* 0x004ea20000300800 */
[----:B------:R-:W2:Y:S02]  /*93420*/  LDL.LU R10, [R1+0x29e4] ;  /* 0x0029e400010a7983 */ /* 0x000ea40000300800 */
[----:B------:R-:W-:Y:S01]  /*93430*/  STL [R1+0x292c], R12 ;  /* 0x00292c0c01007387 */ /* 0x000fe20000100800 */
[----:B------:R1:W-:Y:S01]  /*93440*/  LDGSTS.E [R4+0x40800], [R6.64], P2 ;  /* 0x4080000006047fae */ /* 0x0003e20009121844 */
[----:B------:R1:W-:Y:S01]  /*93450*/  STL [R1+0x2928], R16 ;  /* 0x0029281001007387 */ /* 0x0003e20000100800 */
[----:B------:R-:W-:Y:S01]  /*93460*/  SEL R5, RZ, 0x4, !P1 ;  /* 0x00000004ff057807 */ /* 0x000fe20004800000 */
[----:B------:R1:W-:Y:S03]  /*93470*/  STL [R1+0x2964], R8 ;  /* 0x0029640801007387 */ /* 0x0003e60000100800 */
[----:B------:R-:W-:-:S02]  /*93480*/  SEL R5, R5, RZ, !P0 ;  /* 0x000000ff05057207 */ /* 0x000fc40004000000 */
[----:B-1----:R-:W-:Y:S01]  /*93490*/  MOV R7, R16 ;  /* 0x0000001000077202 */ /* 0x002fe20000000f00 */
[----:B------:R-:W-:Y:S01]  /*934a0*/  IMAD.MOV.U32 R6, RZ, RZ, R12 ;  /* 0x000000ffff067224 */ /* 0x000fe200078e000c */
[----:B------:R-:W2:Y:S01]  /*934b0*/  LDL.LU R16, [R1+0x29a8] ;  /* 0x0029a80001107983 */ /* 0x000ea20000300800 */
[----:B------:R-:W-:Y:S02]  /*934c0*/  STL [R1+0x2960], R18 ;  /* 0x0029601201007387 */ /* 0x000fe40000100800 */
[----:B------:R-:W2:Y:S01]  /*934d0*/  LDL.LU R12, [R1+0x29e0] ;  /* 0x0029e000010c7983 */ /* 0x000ea20000300800 */
[----:B------:R-:W-:Y:S01]  /*934e0*/  ISETP.NE.U32.AND P1, PT, R5, RZ, PT ;  /* 0x000000ff0500720c */ /* 0x000fe20003f25070 */
[----:B------:R1:W-:Y:S04]  /*934f0*/  LDGSTS.E [R4+0x40900], [R6.64], P2 ;  /* 0x4090000006047fae */ /* 0x0003e80009121844 */
[----:B------:R-:W2:Y:S01]  /*93500*/  LDL.LU R19, [R1+0x29ec] ;  /* 0x0029ec0001137983 */ /* 0x000ea20000300800 */
[----:B-1----:R-:W-:-:S02]  /*93510*/  IMAD.MOV.U32 R6, RZ, RZ, R8 ;  /* 0x000000ffff067224 */ /* 0x002fc400078e0008 */
[----:B------:R-:W-:Y:S01]  /*93520*/  IMAD.MOV.U32 R7, RZ, RZ, R18 ;  /* 0x000000ffff077224 */ /* 0x000fe200078e0012 */
[----:B------:R-:W2:Y:S04]  /*93530*/  LDL.LU R8, [R1+0x2a24] ;  /* 0x002a240001087983 */ /* 0x000ea80000300800 */
[----:B------:R1:W-:Y:S01]  /*93540*/  LDGSTS.E [R4+0x41000], [R6.64], P1 ;  /* 0x4100000006047fae */ /* 0x0003e20008921844 */
[-C--:B----4-:R-:W-:Y:S02]  /*93550*/  IADD3 R15, P3, R15, R14.reuse, RZ ;  /* 0x0000000e0f0f7210 */ /* 0x090fe40007f7e0ff */
[----:B---3--:R-:W-:-:S03]  /*93560*/  IADD3 R9, P4, R9, R14, RZ ;  /* 0x0000000e09097210 */ /* 0x008fc60007f9e0ff */
[--C-:B------:R-:W-:Y:S01]  /*93570*/  IMAD.X R17, R17, 0x1, R0.reuse, P3 ;  /* 0x0000000111117824 */ /* 0x100fe200018e0600 */
[----:B------:R3:W-:Y:S01]  /*93580*/  STL [R1+0x296c], R15 ;  /* 0x00296c0f01007387 */ /* 0x0007e20000100800 */
[----:B------:R-:W-:Y:S02]  /*93590*/  IMAD.X R11, R11, 0x1, R0, P4 ;  /* 0x000000010b0b7824 */ /* 0x000fe400020e0600 */
[----:B-1----:R-:W-:Y:S02]  /*935a0*/  IMAD.MOV.U32 R6, RZ, RZ, R15 ;  /* 0x000000ffff067224 */ /* 0x002fe400078e000f */
[----:B------:R-:W-:Y:S01]  /*935b0*/  IMAD.MOV.U32 R7, RZ, RZ, R17 ;  /* 0x000000ffff077224 */ /* 0x000fe200078e0011 */
[----:B------:R1:W-:Y:S01]  /*935c0*/  STL [R1+0x2968], R17 ;  /* 0x0029681101007387 */ /* 0x0003e20000100800 */
[----:B------:R-:W-:Y:S02]  /*935d0*/  STL [R1+0x29a4], R9 ;  /* 0x0029a40901007387 */ /* 0x000fe40000100800 */
[----:B------:R-:W4:Y:S02]  /*935e0*/  LDL.LU R20, [R1+0x29e8] ;  /* 0x0029e80001147983 */ /* 0x000f240000300800 */
[----:B------:R1:W-:Y:S01]  /*935f0*/  STL [R1+0x29a0], R11 ;  /* 0x0029a00b01007387 */ /* 0x0003e20000100800 */
[----:B------:R1:W-:Y:S04]  /*93600*/  LDGSTS.E [R4+0x41100], [R6.64], P1 ;  /* 0x4110000006047fae */ /* 0x0003e80008921844 */
[----:B---3--:R-:W4:Y:S04]  /*93610*/  LDL.LU R15, [R1+0x2a20] ;  /* 0x002a2000010f7983 */ /* 0x008f280000300800 */
[----:B-1----:R-:W4:Y:S01]  /*93620*/  LDL.LU R17, [R1+0x2a28] ;  /* 0x002a280001117983 */ /* 0x002f220000300800 */
[----:B------:R-:W-:-:S03]  /*93630*/  IMAD.MOV.U32 R7, RZ, RZ, R11 ;  /* 0x000000ffff077224 */ /* 0x000fc600078e000b */
[----:B------:R-:W4:Y:S01]  /*93640*/  LDL.LU R11, [R1+0x2a2c] ;  /* 0x002a2c00010b7983 */ /* 0x000f220000300800 */
[----:B------:R-:W-:Y:S02]  /*93650*/  IMAD.MOV.U32 R6, RZ, RZ, R9 ;  /* 0x000000ffff067224 */ /* 0x000fe400078e0009 */
[----:B------:R-:W4:Y:S02]  /*93660*/  LDL.LU R18, [R1+0x2a60] ;  /* 0x002a600001127983 */ /* 0x000f240000300800 */
[----:B------:R-:W4:Y:S01]  /*93670*/  LDL.LU R9, [R1+0x2a64] ;  /* 0x002a640001097983 */ /* 0x000f220000300800 */
[----:B------:R-:W-:-:S04]  /*93680*/  ISETP.GT.AND P2, PT, R3, 0xc, PT ;  /* 0x0000000c0300780c */ /* 0x000fc80003f44270 */
[----:B------:R-:W-:-:S04]  /*93690*/  SEL R5, RZ, 0x4, !P2 ;  /* 0x00000004ff057807 */ /* 0x000fc80005000000 */
[----:B------:R-:W-:-:S04]  /*936a0*/  SEL R5, R5, RZ, !P0 ;  /* 0x000000ff05057207 */ /* 0x000fc80004000000 */
[----:B------:R-:W-:Y:S02]  /*936b0*/  ISETP.NE.U32.AND P2, PT, R5, RZ, PT ;  /* 0x000000ff0500720c */ /* 0x000fe40003f45070 */
[----:B------:R-:W-:-:S04]  /*936c0*/  ISETP.GT.AND P1, PT, R3, 0x10, PT ;  /* 0x000000100300780c */ /* 0x000fc80003f24270 */
[----:B------:R-:W-:-:S07]  /*936d0*/  SEL R5, RZ, 0x4, !P1 ;  /* 0x00000004ff057807 */ /* 0x000fce0004800000 */
[----:B------:R1:W-:Y:S01]  /*936e0*/  LDGSTS.E [R4+0x41800], [R6.64], P2 ;  /* 0x4180000006047fae */ /* 0x0003e20009121844 */
[----:B------:R-:W-:-:S04]  /*936f0*/  SEL R5, R5, RZ, !P0 ;  /* 0x000000ff05057207 */ /* 0x000fc80004000000 */
[----:B------:R-:W-:Y:S02]  /*93700*/  ISETP.NE.U32.AND P1, PT, R5, RZ, PT ;  /* 0x000000ff0500720c */ /* 0x000fe40003f25070 */
[-C--:B--2---:R-:W-:Y:S02]  /*93710*/  IADD3 R13, P3, R13, R14.reuse, RZ ;  /* 0x0000000e0d0d7210 */ /* 0x084fe40007f7e0ff */
[----:B------:R-:W-:-:S03]  /*93720*/  IADD3 R10, P4, R10, R14, RZ ;  /* 0x0000000e0a0a7210 */ /* 0x000fc60007f9e0ff */
[----:B------:R-:W-:Y:S01]  /*93730*/  STL [R1+0x29ac], R13 ;  /* 0x0029ac0d01007387 */ /* 0x000fe20000100800 */
[----:B-1----:R-:W-:Y:S01]  /*93740*/  IMAD.MOV.U32 R6, RZ, RZ, R13 ;  /* 0x000000ffff067224 */ /* 0x002fe200078e000d */
[----:B------:R-:W-:Y:S01]  /*93750*/  IADD3.X R16, R16, R0, RZ, P3, !PT ;  /* 0x0000000010107210 */ /* 0x000fe20001ffe4ff */
[----:B------:R-:W-:-:S04]  /*93760*/  IMAD.X R12, R12, 0x1, R0, P4 ;  /* 0x000000010c0c7824 */ /* 0x000fc800020e0600 */
[----:B------:R1:W-:Y:S01]  /*93770*/  STL [R1+0x29a8], R16 ;  /* 0x0029a81001007387 */ /* 0x0003e20000100800 */
[----:B------:R-:W-:Y:S02]  /*93780*/  IMAD.MOV.U32 R7, RZ, RZ, R16 ;  /* 0x000000ffff077224 */ /* 0x000fe400078e0010 */
[----:B------:R-:W-:Y:S02]  /*93790*/  STL [R1+0x29e4], R10 ;  /* 0x0029e40a01007387 */ /* 0x000fe40000100800 */
[----:B------:R2:W-:Y:S01]  /*937a0*/  STL [R1+0x29e0], R12 ;  /* 0x0029e00c01007387 */ /* 0x0005e20000100800 */
[----:B------:R2:W-:Y:S04]  /*937b0*/  LDGSTS.E [R4+0x41900], [R6.64], P2 ;  /* 0x4190000006047fae */ /* 0x0005e80009121844 */
[----:B-1----:R-:W3:Y:S01]  /*937c0*/  LDL.LU R16, [R1+0x2a68] ;  /* 0x002a680001107983 */ /* 0x002ee20000300800 */
[----:B------:R-:W3:Y:S01]  /*937d0*/  LDL.LU R13, [R1+0x2a6c] ;  /* 0x002a6c00010d7983 */ /* 0x000ee20000300800 */
[----:B------:R-:W-:Y:S01]  /*937e0*/  ISETP.GT.AND P2, PT, R3, 0x14, PT ;  /* 0x000000140300780c */ /* 0x000fe20003f44270 */
[----:B--2---:R-:W-:-:S02]  /*937f0*/  IMAD.MOV.U32 R7, RZ, RZ, R12 ;  /* 0x000000ffff077224 */ /* 0x004fc400078e000c */
[----:B------:R-:W-:Y:S01]  /*93800*/  IMAD.MOV.U32 R6, RZ, RZ, R10 ;  /* 0x000000ffff067224 */ /* 0x000fe200078e000a */
[----:B------:R-:W2:Y:S01]  /*93810*/  LDL.LU R12, [R1+0x2aa0] ;  /* 0x002aa000010c7983 */ /* 0x000ea20000300800 */
[----:B------:R-:W2:Y:S01]  /*93820*/  LDL.LU R10, [R1+0x2aa4] ;  /* 0x002aa400010a7983 */ /* 0x000ea20000300800 */
[----:B------:R-:W-:Y:S02]  /*93830*/  SEL R5, RZ, 0x4, !P2 ;  /* 0x00000004ff057807 */ /* 0x000fe40005000000 */
[-C--:B------:R-:W-:Y:S02]  /*93840*/  IADD3 R19, P3, R19, R14.reuse, RZ ;  /* 0x0000000e13137210 */ /* 0x080fe40007f7e0ff */
[----:B------:R-:W-:Y:S01]  /*93850*/  IADD3 R8, P4, R8, R14, RZ ;  /* 0x0000000e08087210 */ /* 0x000fe20007f9e0ff */
[----:B------:R1:W-:Y:S01]  /*93860*/  LDGSTS.E [R4+0x42000], [R6.64], P1 ;  /* 0x4200000006047fae */ /* 0x0003e20008921844 */
[----:B------:R-:W-:-:S04]  /*93870*/  SEL R5, R5, RZ, !P0 ;  /* 0x000000ff05057207 */ /* 0x000fc80004000000 */
[----:B------:R-:W-:Y:S01]  /*93880*/  ISETP.NE.U32.AND P2, PT, R5, RZ, PT ;  /* 0x000000ff0500720c */ /* 0x000fe20003f45070 */
[----:B------:R-:W-:Y:S01]  /*93890*/  STL [R1+0x29ec], R19 ;  /* 0x0029ec1301007387 */ /* 0x000fe20000100800 */
[----:B-1----:R-:W-:Y:S02]  /*938a0*/  IMAD.MOV.U32 R6, RZ, RZ, R19 ;  /* 0x000000ffff067224 */ /* 0x002fe400078e0013 */
[--C-:B----4-:R-:W-:Y:S02]  /*938b0*/  IMAD.X R20, R20, 0x1, R0.reuse, P3 ;  /* 0x0000000114147824 */ /* 0x110fe400018e0600 */
[----:B------:R-:W-:-:S03]  /*938c0*/  IMAD.X R15, R15, 0x1, R0, P4 ;  /* 0x000000010f0f7824 */ /* 0x000fc600020e0600 */
[----:B------:R-:W-:Y:S01]  /*938d0*/  MOV R7, R20 ;  /* 0x0000001400077202 */ /* 0x000fe20000000f00 */
[----:B------:R-:W-:Y:S01]  /*938e0*/  STL [R1+0x29e8], R20 ;  /* 0x0029e81401007387 */ /* 0x000fe20000100800 */
[----:B------:R-:W-:Y:S02]  /*938f0*/  STL [R1+0x2a24], R8 ;  /* 0x002a240801007387 */ /* 0x000fe40000100800 */
[----:B------:R1:W-:Y:S01]  /*93900*/  STL [R1+0x2a20], R15 ;  /* 0x002a200f01007387 */ /* 0x0003e20000100800 */
[----:B------:R4:W-:Y:S01]  /*93910*/  LDGSTS.E [R4+0x42100], [R6.64], P1 ;  /* 0x4210000006047fae */ /* 0x0009e20008921844 */
[-C--:B------:R-:W-:Y:S02]  /*93920*/  IADD3 R11, P3, R11, R14.reuse, RZ ;  /* 0x0000000e0b0b7210 */ /* 0x080fe40007f7e0ff */
[----:B------:R-:W-:-:S03]  /*93930*/  IADD3 R9, P4, R9, R14, RZ ;  /* 0x0000000e09097210 */ /* 0x000fc60007f9e0ff */
[----:B------:R-:W-:Y:S02]  /*93940*/  IMAD.X R17, R17, 0x1, R0, P3 ;  /* 0x0000000111117824 */ /* 0x000fe400018e0600 */
[----:B----4-:R-:W-:Y:S02]  /*93950*/  IMAD.MOV.U32 R6, RZ, RZ, R8 ;  /* 0x000000ffff067224 */ /* 0x010fe400078e0008 */
[----:B------:R-:W-:Y:S02]  /*93960*/  IMAD.MOV.U32 R7, RZ, RZ, R15 ;  /* 0x000000ffff077224 */ /* 0x000fe400078e000f */
[----:B------:R-:W-:Y:S01]  /*93970*/  IMAD.X R18, R18, 0x1, R0, P4 ;  /* 0x0000000112127824 */ /* 0x000fe200020e0600 */
[----:B-1----:R-:W4:Y:S01]  /*93980*/  LDL.LU R15, [R1+0x2aac] ;  /* 0x002aac00010f7983 */ /* 0x002f220000300800 */
[----:B------:R-:W4:Y:S02]  /*93990*/  LDL.LU R8, [R1+0x2ae4] ;  /* 0x002ae40001087983 */ /* 0x000f240000300800 */
[----:B------:R-:W-:Y:S01]  /*939a0*/  STL [R1+0x2a2c], R11 ;  /* 0x002a2c0b01007387 */ /* 0x000fe20000100800 */
[----:B------:R1:W-:Y:S01]  /*939b0*/  LDGSTS.E [R4+0x42800], [R6.64], P2 ;  /* 0x4280000006047fae */ /* 0x0003e20009121844 */
[----:B------:R1:W-:Y:S02]  /*939c0*/  STL [R1+0x2a28], R17 ;  /* 0x002a281101007387 */ /* 0x0003e40000100800 */
[----:B------:R1:W-:Y:S02]  /*939d0*/  STL [R1+0x2a64], R9 ;  /* 0x002a640901007387 */ /* 0x0003e40000100800 */
[----:B-1----:R-:W-:-:S02]  /*939e0*/  IMAD.MOV.U32 R7, RZ, RZ, R17 ;  /* 0x000000ffff077224 */ /* 0x002fc400078e0011 */
[----:B------:R-:W-:Y:S01]  /*939f0*/  IMAD.MOV.U32 R6, RZ, RZ, R11 ;  /* 0x000000ffff067224 */ /* 0x000fe200078e000b */
[----:B------:R-:W4:Y:S01]  /*93a00*/  LDL.LU R17, [R1+0x2aa8] ;  /* 0x002aa80001117983 */ /* 0x000f220000300800 */
[----:B------:R-:W-:Y:S02]  /*93a10*/  STL [R1+0x2a60], R18 ;  /* 0x002a601201007387 */ /* 0x000fe40000100800 */
[----:B------:R-:W4:Y:S01]  /*93a20*/  LDL.LU R11, [R1+0x2ae0] ;  /* 0x002ae000010b7983 */ /* 0x000f220000300800 */
[----:B------:R-:W-:Y:S01]  /*93a30*/  ISETP.GT.AND P1, PT, R3, 0x18, PT ;  /* 0x000000180300780c */ /* 0x000fe20003f24270 */
[----:B------:R1:W-:Y:S04]  /*93a40*/  LDGSTS.E [R4+0x42900], [R6.64], P2 ;  /* 0x4290000006047fae */ /* 0x0003e80009121844 */
[----:B------:R-:W4:Y:S01]  /*93a50*/  LDL.LU R19, [R1+0x2aec] ;  /* 0x002aec0001137983 */ /* 0x000f220000300800 */
[----:B------:R-:W-:-:S04]  /*93a60*/  SEL R5, RZ, 0x4, !P1 ;  /* 0x00000004ff057807 */ /* 0x000fc80004800000 */
[----:B------:R-:W-:-:S04]  /*93a70*/  SEL R5, R5, RZ, !P0 ;  /* 0x000000ff05057207 */ /* 0x000fc80004000000 */
[----:B------:R-:W-:Y:S01]  /*93a80*/  ISETP.NE.U32.AND P1, PT, R5, RZ, PT ;  /* 0x000000ff0500720c */ /* 0x000fe20003f25070 */
[----:B-1----:R-:W-:Y:S02]  /*93a90*/  IMAD.MOV.U32 R6, RZ, RZ, R9 ;  /* 0x000000ffff067224 */ /* 0x002fe400078e0009 */
[----:B------:R-:W-:Y:S01]  /*93aa0*/  IMAD.MOV.U32 R7, RZ, RZ, R18 ;  /* 0x000000ffff077224 */ /* 0x000fe200078e0012 */
[----:B------:R-:W4:Y:S01]  /*93ab0*/  LDL.LU R9, [R1+0x2b24] ;  /* 0x002b240001097983 */ /* 0x000f220000300800 */
[----:B------:R-:W-:-:S08]  /*93ac0*/  ISETP.GT.AND P2, PT, R3, 0x1c, PT ;  /* 0x0000001c0300780c */ /* 0x000fd00003f44270 */
[----:B------:R1:W-:Y:S01]  /*93ad0*/  LDGSTS.E [R4+0x43000], [R6.64], P1 ;  /* 0x4300000006047fae */ /* 0x0003e20008921844 */
[----:B------:R-:W-:-:S04]  /*93ae0*/  SEL R5, RZ, 0x4, !P2 ;  /* 0x00000004ff057807 */ /* 0x000fc80005000000 */
[----:B------:R-:W-:-:S04]  /*93af0*/  SEL R5, R5, RZ, !P0 ;  /* 0x000000ff05057207 */ /* 0x000fc80004000000 */
[----:B------:R-:W-:Y:S02]  /*93b00*/  ISETP.NE.U32.AND P2, PT, R5, RZ, PT ;  /* 0x000000ff0500720c */ /* 0x000fe40003f45070 */
[----:B---3--:R-:W-:-:S04]  /*93b10*/  IADD3 R13, P3, R13, R14, RZ ;  /* 0x0000000e0d0d7210 */ /* 0x008fc80007f7e0ff */
[----:B------:R-:W-:Y:S01]  /*93b20*/  IADD3.X R16, R16, R0, RZ, P3, !PT ;  /* 0x0000000010107210 */ /* 0x000fe20001ffe4ff */
[----:B------:R3:W-:Y:S01]  /*93b30*/  STL [R1+0x2a6c], R13 ;  /* 0x002a6c0d01007387 */ /* 0x0007e20000100800 */
[----:B--2---:R-:W-:-:S03]  /*93b40*/  IADD3 R10, P4, R10, R14, RZ ;  /* 0x0000000e0a0a7210 */ /* 0x004fc60007f9e0ff */
[----:B------:R2:W-:Y:S01]  /*93b50*/  STL [R1+0x2a68], R16 ;  /* 0x002a681001007387 */ /* 0x0005e20000100800 */
[----:B-1----:R-:W-:Y:S02]  /*93b60*/  IMAD.MOV.U32 R6, RZ, RZ, R13 ;  /* 0x000000ffff067224 */ /* 0x002fe400078e000d */
[----:B------:R-:W-:Y:S02]  /*93b70*/  IMAD.MOV.U32 R7, RZ, RZ, R16 ;  /* 0x000000ffff077224 */ /* 0x000fe400078e0010 */
[----:B------:R-:W-:Y:S01]  /*93b80*/  IMAD.X R12, R12, 0x1, R0, P4 ;  /* 0x000000010c0c7824 */ /* 0x000fe200020e0600 */
[----:B------:R1:W-:Y:S01]  /*93b90*/  STL [R1+0x2aa4], R10 ;  /* 0x002aa40a01007387 */ /* 0x0003e20000100800 */
[----:B------:R-:W4:Y:S03]  /*93ba0*/  LDL.LU R20, [R1+0x2ae8] ;  /* 0x002ae80001147983 */ /* 0x000f260000300800 */
[----:B------:R1:W-:Y:S04]  /*93bb0*/  LDGSTS.E [R4+0x43100], [R6.64], P1 ;  /* 0x4310000006047fae */ /* 0x0003e80008921844 */
[----:B------:R1:W-:Y:S01]  /*93bc0*/  STL [R1+0x2aa0], R12 ;  /* 0x002aa00c01007387 */ /* 0x0003e20000100800 */
[----:B---3--:R-:W3:Y:S02]  /*93bd0*/  LDL.LU R13, [R1+0x2b20] ;  /* 0x002b2000010d7983 */ /* 0x008ee40000300800 */
[----:B--2---:R-:W3:Y:S02]  /*93be0*/  LDL.LU R16, [R1+0x2b28] ;  /* 0x002b280001107983 */ /* 0x004ee40000300800 */
[----:B-1----:R-:W-:-:S02]  /*93bf0*/  IMAD.MOV.U32 R6, RZ, RZ, R10 ;  /* 0x000000ffff067224 */ /* 0x002fc400078e000a */
[----:B------:R-:W3:Y:S01]  /*93c00*/  LDL.LU R10, [R1+0x2b2c] ;  /* 0x002b2c00010a7983 */ /* 0x000ee20000300800 */
[----:B------:R-:W-:Y:S02]  /*93c10*/  IMAD.MOV.U32 R7, RZ, RZ, R12 ;  /* 0x000000ffff077224 */ /* 0x000fe400078e000c */
[----:B------:R-:W3:Y:S02]  /*93c20*/  LDL.LU R18, [R1+0x2b60] ;  /* 0x002b600001127983 */ /* 0x000ee40000300800 */
[----:B------:R-:W3:Y:S01]  /*93c30*/  LDL.LU R12, [R1+0x2b64] ;  /* 0x002b6400010c7983 */ /* 0x000ee20000300800 */
[----:B------:R1:W-:Y:S01]  /*93c40*/  LDGSTS.E [R4+0x43800], [R6.64], P2 ;  /* 0x4380000006047fae */ /* 0x0003e20009121844 */
[-C--:B----4-:R-:W-:Y:S02]  /*93c50*/  IADD3 R15, P3, R15, R14.reuse, RZ ;  /* 0x0000000e0f0f7210 */ /* 0x090fe40007f7e0ff */
[----:B------:R-:W-:-:S03]  /*93c60*/  IADD3 R8, P4, R8, R14, RZ ;  /* 0x0000000e08087210 */ /* 0x000fc60007f9e0ff */
[----:B------:R-:W-:Y:S01]  /*93c70*/  STL [R1+0x2aac], R15 ;  /* 0x002aac0f01007387 */ /* 0x000fe20000100800 */
[----:B-1----:R-:W-:Y:S02]  /*93c80*/  IMAD.MOV.U32 R6, RZ, RZ, R15 ;  /* 0x000000ffff067224 */ /* 0x002fe400078e000f */
[--C-:B------:R-:W-:Y:S02]  /*93c90*/  IMAD.X R17, R17, 0x1, R0.reuse, P3 ;  /* 0x0000000111117824 */ /* 0x100fe400018e0600 */
[----:B------:R-:W-:-:S03]  /*93ca0*/  IMAD.X R11, R11, 0x1, R0, P4 ;  /* 0x000000010b0b7824 */ /* 0x000fc600020e0600 */
[----:B------:R1:W-:Y:S01]  /*93cb0*/  STL [R1+0x2aa8], R17 ;  /* 0x002aa81101007387 */ /* 0x0003e20000100800 */
[----:B------:R-:W-:Y:S01]  /*93cc0*/  STL [R1+0x2ae4], R8 ;  /* 0x002ae40801007387 */ /* 0x000fe20000100800 */
[----:B------:R-:W-:Y:S01]  /*93cd0*/  MOV R7, R17 ;  /* 0x0000001100077202 */ /* 0x000fe20000000f00 */
[----:B------:R4:W-:Y:S04]  /*93ce0*/  STL [R1+0x2ae0], R11 ;  /* 0x002ae00b01007387 */ /* 0x0009e80000100800 */
[----:B------:R4:W-:Y:S04]  /*93cf0*/  LDGSTS.E [R4+0x43900], [R6.64], P2 ;  /* 0x4390000006047fae */ /* 0x0009e80009121844 */
[----:B-1----:R-:W2:Y:S01]  /*93d00*/  LDL.LU R17, [R1+0x2b68] ;  /* 0x002b680001117983 */ /* 0x002ea20000300800 */
[----:B------:R-:W2:Y:S02]  /*93d10*/  LDL.LU R15, [R1+0x2b6c] ;  /* 0x002b6c00010f7983 */ /* 0x000ea40000300800 */
[----:B----4-:R-:W-:-:S02]  /*93d20*/  IMAD.MOV.U32 R7, RZ, RZ, R11 ;  /* 0x000000ffff077224 */ /* 0x010fc400078e000b */
[----:B------:R-:W-:Y:S01]  /*93d30*/  IMAD.MOV.U32 R6, RZ, RZ, R8 ;  /* 0x000000ffff067224 */ /* 0x000fe200078e0008 */
[----:B------:R-:W4:Y:S01]  /*93d40*/  LDL.LU R11, [R1+0x2ba0] ;  /* 0x002ba000010b7983 */ /* 0x000f220000300800 */
[----:B------:R-:W4:Y:S01]  /*93d50*/  LDL.LU R8, [R1+0x2ba4] ;  /* 0x002ba40001087983 */ /* 0x000f220000300800 */
[----:B------:R-:W-:-:S04]  /*93d60*/  ISETP.GT.AND P1, PT, R3, 0x20, PT ;  /* 0x000000200300780c */ /* 0x000fc80003f24270 */
[----:B------:R-:W-:-:S04]  /*93d70*/  SEL R5, RZ, 0x4, !P1 ;  /* 0x00000004ff057807 */ /* 0x000fc80004800000 */
[----:B------:R-:W-:Y:S02]  /*93d80*/  SEL R5, R5, RZ, !P0 ;  /* 0x000000ff05057207 */ /* 0x000fe40004000000 */
[----:B------:R-:W-:Y:S02]  /*93d90*/  ISETP.GT.AND P2, PT, R3, 0x24, PT ;  /* 0x000000240300780c */ /* 0x000fe40003f44270 */
[----:B------:R-:W-:Y:S02]  /*93da0*/  ISETP.NE.U32.AND P1, PT, R5, RZ, PT ;  /* 0x000000ff0500720c */ /* 0x000fe40003f25070 */
[----:B------:R-:W-:Y:S01]  /*93db0*/  SEL R5, RZ, 0x4, !P2 ;  /* 0x00000004ff057807 */ /* 0x000fe20005000000 */
[----:B------:R-:W-:-:S03]  /*93dc0*/  IADD3 R19, P3, R19, R14, RZ ;  /* 0x0000000e13137210 */ /* 0x000fc60007f7e0ff */
[----:B------:R-:W-:Y:S02]  /*93dd0*/  SEL R5, R5, RZ, !P0 ;  /* 0x000000ff05057207 */ /* 0x000fe40004000000 */
[----:B------:R-:W-:Y:S02]  /*93de0*/  IADD3 R9, P4, R9, R14, RZ ;  /* 0x0000000e09097210 */ /* 0x000fe40007f9e0ff */
[----:B------:R-:W-:-:S03]  /*93df0*/  ISETP.NE.U32.AND P2, PT, R5, RZ, PT ;  /* 0x000000ff0500720c */ /* 0x000fc60003f45070 */
[----:B------:R1:W-:Y:S04]  /*93e00*/  LDGSTS.E [R4+0x44000], [R6.64], P1 ;  /* 0x4400000006047fae */ /* 0x0003e80008921844 */
[----:B------:R-:W-:Y:S01]  /*93e10*/  STL [R1+0x2aec], R19 ;  /* 0x002aec1301007387 */ /* 0x000fe20000100800 */
[----:B-1----:R-:W-:Y:S02]  /*93e20*/  IMAD.MOV.U32 R6, RZ, RZ, R19 ;  /* 0x000000ffff067224 */ /* 0x002fe400078e0013 */
[----:B------:R-:W-:-:S04]  /*93e30*/  IMAD.X R20, R20, 0x1, R0, P3 ;  /* 0x0000000114147824 */ /* 0x000fc800018e0600 */
[----:B------:R-:W-:Y:S02]  /*93e40*/  IMAD.MOV.U32 R7, RZ, RZ, R20 ;  /* 0x000000ffff077224 */ /* 0x000fe400078e0014 */
[----:B---3--:R-:W-:Y:S01]  /*93e50*/  IMAD.X R13, R13, 0x1, R0, P4 ;  /* 0x000000010d0d7824 */ /* 0x008fe200020e0600 */
[----:B------:R-:W-:Y:S04]  /*93e60*/  STL [R1+0x2ae8], R20 ;  /* 0x002ae81401007387 */ /* 0x000fe80000100800 */
[----:B------:R1:W-:Y:S01]  /*93e70*/  LDGSTS.E [R4+0x44100], [R6.64], P1 ;  /* 0x4410000006047fae */ /* 0x0003e20008921844 */
[----:B------:R-:W-:Y:S02]  /*93e80*/  STL [R1+0x2b24], R9 ;  /* 0x002b240901007387 */ /* 0x000fe40000100800 */
[----:B------:R3:W-:Y:S01]  /*93e90*/  STL [R1+0x2b20], R13 ;  /* 0x002b200d01007387 */ /* 0x0007e20000100800 */
[----:B------:R-:W-:-:S02]  /*93ea0*/  IADD3 R10, P3, R10, R14, RZ ;  /* 0x0000000e0a0a7210 */ /* 0x000fc40007f7e0ff */
[----:B------:R-:W-:Y:S01]  /*93eb0*/  IADD3 R12, P4, R12, R14, RZ ;  /* 0x0000000e0c0c7210 */ /* 0x000fe20007f9e0ff */
[----:B-1----:R-:W-:Y:S02]  /*93ec0*/  IMAD.MOV.U32 R6, RZ, RZ, R9 ;  /* 0x000000ffff067224 */ /* 0x002fe400078e0009 */
[----:B------:R-:W-:Y:S01]  /*93ed0*/  IMAD.MOV.U32 R7, RZ, RZ, R13 ;  /* 0x000000ffff077224 */ /* 0x000fe200078e000d */
[----:B------:R-:W-:Y:S01]  /*93ee0*/  IADD3.X R16, R16, R0, RZ, P3, !PT ;  /* 0x0000000010107210 */ /* 0x000fe20001ffe4ff */
[----:B---3--:R-:W3:Y:S01]  /*93ef0*/  LDL.LU R13, [R1+0x2bac] ;  /* 0x002bac00010d7983 */ /* 0x008ee20000300800 */
[----:B------:R-:W3:Y:S01]  /*93f00*/  LDL.LU R9, [R1+0x28a8] ;  /* 0x0028a80001097983 */ /* 0x000ee20000300800 */
[----:B------:R-:W-:Y:S01]  /*93f10*/  ISETP.GT.AND P1, PT, R3, 0x28, PT ;  /* 0x000000280300780c */ /* 0x000fe20003f24270 */
[----:B------:R-:W-:Y:S01]  /*93f20*/  STL [R1+0x2b2c], R10 ;  /* 0x002b2c0a01007387 */ /* 0x000fe20000100800 */
[----:B------:R1:W-:Y:S01]  /*93f30*/  LDGSTS.E [R4+0x44800], [R6.64], P2 ;  /* 0x4480000006047fae */ /* 0x0003e20009121844 */
[----:B------:R-:W-:-:S03]  /*93f40*/  IMAD.X R18, R18, 0x1, R0, P4 ;  /* 0x0000000112127824 */ /* 0x000fc600020e0600 */
[----:B------:R1:W-:Y:S01]  /*93f50*/  STL [R1+0x2b28], R16 ;  /* 0x002b281001007387 */ /* 0x0003e20000100800 */
[----:B------:R1:W-:Y:S01]  /*93f60*/  STL [R1+0x2b64], R12 ;  /* 0x002b640c01007387 */ /* 0x0003e20000100800 */
[----:B------:R-:W-:Y:S01]  /*93f70*/  SEL R5, RZ, 0x4, !P1 ;  /* 0x00000004ff057807 */ /* 0x000fe20004800000 */
[----:B-1----:R-:W-:Y:S02]  /*93f80*/  IMAD.MOV.U32 R7, RZ, RZ, R16 ;  /* 0x000000ffff077224 */ /* 0x002fe400078e0010 */
[----:B------:R-:W3:Y:S01]  /*93f90*/  LDL.LU R16, [R1+0x2ba8] ;  /* 0x002ba80001107983 */ /* 0x000ee20000300800 */
[----:B------:R-:W-:Y:S02]  /*93fa0*/  IMAD.MOV.U32 R6, RZ, RZ, R10 ;  /* 0x000000ffff067224 */ /* 0x000fe400078e000a */
[----:B------:R-:W-:Y:S02]  /*93fb0*/  STL [R1+0x2b60], R18 ;  /* 0x002b601201007387 */ /* 0x000fe40000100800 */
[----:B------:R-:W3:Y:S01]  /*93fc0*/  LDL.LU R10, [R1+0x28a4] ;  /* 0x0028a400010a7983 */ /* 0x000ee20000300800 */
[----:B------:R-:W-:Y:S01]  /*93fd0*/  SEL R5, R5, RZ, !P0 ;  /* 0x000000ff05057207 */ /* 0x000fe20004000000 */
[----:B------:R1:W-:Y:S03]  /*93fe0*/  LDGSTS.E [R4+0x44900], [R6.64], P2 ;  /* 0x4490000006047fae */ /* 0x0003e60009121844 */
[----:B------:R-:W-:Y:S01]  /*93ff0*/  ISETP.NE.U32.AND P1, PT, R5, RZ, PT ;  /* 0x000000ff0500720c */ /* 0x000fe20003f25070 */
[----:B-1----:R-:W-:-:S02]  /*94000*/  IMAD.MOV.U32 R6, RZ, RZ, R12 ;  /* 0x000000ffff067224 */ /* 0x002fc400078e000c */
[----:B------:R-:W-:Y:S01]  /*94010*/  IMAD.MOV.U32 R7, RZ, RZ, R18 ;  /* 0x000000ffff077224 */ /* 0x000fe200078e0012 */
[----:B------:R-:W3:Y:S01]  /*94020*/  LDL.LU R12, [R1+0x28b0] ;  /* 0x0028b000010c7983 */ /* 0x000ee20000300800 */
[----:B------:R-:W3:Y:S08]  /*94030*/  LDL.LU R19, [R1+0x2868] ;  /* 0x0028680001137983 */ /* 0x000ef00000300800 */
[----:B------:R1:W-:Y:S01]  /*94040*/  LDGSTS.E [R4+0x45000], [R6.64], P1 ;  /* 0x4500000006047fae */ /* 0x0003e20008921844 */
[----:B--2---:R-:W-:-:S05]  /*94050*/  IADD3 R15, P3, R15, R14, RZ ;  /* 0x0000000e0f0f7210 */ /* 0x004fca0007f7e0ff */
[--C-:B------:R-:W-:Y:S01]  /*94060*/  IMAD.X R17, R17, 0x1, R0.reuse, P3 ;  /* 0x0000000111117824 */ /* 0x100fe200018e0600 */
[----:B------:R2:W-:Y:S01]  /*94070*/  STL [R1+0x2b6c], R15 ;  /* 0x002b6c0f01007387 */ /* 0x0005e20000100800 */
[----:B-1----:R-:W-:Y:S01]  /*94080*/  IMAD.MOV.U32 R6, RZ, RZ, R15 ;  /* 0x000000ffff067224 */ /* 0x002fe200078e000f */
[----:B----4-:R-:W-:Y:S02]  /*94090*/  IADD3 R8, P4, R8, R14, RZ ;  /* 0x0000000e08087210 */ /* 0x010fe40007f9e0ff */
[----:B------:R1:W-:Y:S03]  /*940a0*/  STL [R1+0x2b68], R17 ;  /* 0x002b681101007387 */ /* 0x0003e60000100800 */
[----:B------:R-:W-:Y:S01]  /*940b0*/  IMAD.X R11, R11, 0x1, R0, P4 ;  /* 0x000000010b0b7824 */ /* 0x000fe200020e0600 */
[----:B------:R-:W-:Y:S01]  /*940c0*/  STL [R1+0x2ba4], R8 ;  /* 0x002ba40801007387 */ /* 0x000fe20000100800 */
[----:B--2---:R-:W2:Y:S03]  /*940d0*/  LDL.LU R15, [R1+0x28ac] ;  /* 0x0028ac00010f7983 */ /* 0x004ea60000300800 */
[----:B------:R4:W-:Y:S01]  /*940e0*/  STL [R1+0x2ba0], R11 ;  /* 0x002ba00b01007387 */ /* 0x0009e20000100800 */
[----:B------:R-:W2:Y:S01]  /*940f0*/  LDL.LU R20, [R1+0x2864] ;  /* 0x0028640001147983 */ /* 0x000ea20000300800 */
[----:B------:R-:W-:Y:S01]  /*94100*/  MOV R7, R17 ;  /* 0x0000001100077202 */ /* 0x000fe20000000f00 */
[----:B------:R-:W2:Y:S01]  /*94110*/  LDL.LU R18, [R1+0x286c] ;  /* 0x00286c0001127983 */ /* 0x000ea20000300800 */
[----:B-1----:R-:W2:Y:S04]  /*94120*/  LDL.LU R17, [R1+0x2870] ;  /* 0x0028700001117983 */ /* 0x002ea80000300800 */
[----:B------:R1:W-:Y:S02]  /*94130*/  LDGSTS.E [R4+0x45100], [R6.64], P1 ;  /* 0x4510000006047fae */ /* 0x0003e40008921844 */
[----:B-1----:R-:W-:-:S02]  /*94140*/  IMAD.MOV.U32 R7, RZ, RZ, R11 ;  /* 0x000000ffff077224 */ /* 0x002fc400078e000b */
[----:B------:R-:W-:Y:S01]  /*94150*/  IMAD.MOV.U32 R6, RZ, RZ, R8 ;  /* 0x000000ffff067224 */ /* 0x000fe200078e0008 */
[----:B----4-:R-:W4:Y:S01]  /*94160*/  LDL.LU R11, [R1+0x2824] ;  /* 0x00282400010b7983 */ /* 0x010f220000300800 */
        /* <DEDUP_REMOVED lines=10> */
[-C--:B---3--:R-:W-:Y:S02]  /*94210*/  IADD3 R13, P3, R13, R14.reuse, RZ ;  /* 0x0000000e0d0d7210 */ /* 0x088fe40007f7e0ff */
[----:B------:R-:W-:-:S03]  /*94220*/  IADD3 R9, P4, R9, R14, RZ ;  /* 0x0000000e09097210 */ /* 0x000fc60007f9e0ff */
[----:B-1----:R-:W-:Y:S01]  /*94230*/  IMAD.MOV.U32 R6, RZ, RZ, R13 ;  /* 0x000000ffff067224 */ /* 0x002fe200078e000d */
[----:B------:R-:W-:Y:S01]  /*94240*/  STL [R1+0x2bac], R13 ;  /* 0x002bac0d01007387 */ /* 0x000fe20000100800 */
[--C-:B------:R-:W-:Y:S02]  /*94250*/  IMAD.X R16, R16, 0x1, R0.reuse, P3 ;  /* 0x0000000110107824 */ /* 0x100fe400018e0600 */
[----:B------:R-:W-:Y:S02]  /*94260*/  IMAD.X R10, R10, 0x1, R0, P4 ;  /* 0x000000010a0a7824 */ /* 0x000fe400020e0600 */
[----:B------:R-:W-:Y:S01]  /*94270*/  IMAD.MOV.U32 R7, RZ, RZ, R16 ;  /* 0x000000ffff077224 */ /* 0x000fe200078e0010 */
[----:B------:R1:W-:Y:S01]  /*94280*/  STL [R1+0x2ba8], R16 ;  /* 0x002ba81001007387 */ /* 0x0003e20000100800 */
[----:B------:R-:W-:Y:S02]  /*94290*/  STL [R1+0x28a8], R9 ;  /* 0x0028a80901007387 */ /* 0x000fe40000100800 */
[----:B------:R3:W-:Y:S01]  /*942a0*/  STL [R1+0x28a4], R10 ;  /* 0x0028a40a01007387 */ /* 0x0007e20000100800 */
[----:B------:R3:W-:Y:S04]  /*942b0*/  LDGSTS.E [R4+0x45900], [R6.64], P2 ;  /* 0x4590000006047fae */ /* 0x0007e80009121844 */
[----:B-1----:R-:W4:Y:S01]  /*942c0*/  LDL.LU R16, [R1+0x282c] ;  /* 0x00282c0001107983 */ /* 0x002f220000300800 */
[----:B---3--:R-:W-:-:S03]  /*942d0*/  IMAD.MOV.U32 R7, RZ, RZ, R10 ;  /* 0x000000ffff077224 */ /* 0x008fc600078e000a */
[----:B------:R-:W4:Y:S01]  /*942e0*/  LDL.LU R10, [R1+0x2830] ;  /* 0x00283000010a7983 */ /* 0x000f220000300800 */
[-C--:B------:R-:W-:Y:S02]  /*942f0*/  IADD3 R12, P3, R12, R14.reuse, RZ ;  /* 0x0000000e0c0c7210 */ /* 0x080fe40007f7e0ff */
[----:B------:R-:W-:Y:S01]  /*94300*/  ISETP.GT.AND P2, PT, R3, 0x34, PT ;  /* 0x000000340300780c */ /* 0x000fe20003f44270 */
[----:B------:R-:W-:Y:S01]  /*94310*/  IMAD.MOV.U32 R6, RZ, RZ, R9 ;  /* 0x000000ffff067224 */ /* 0x000fe200078e0009 */
[----:B------:R-:W-:Y:S01]  /*94320*/  IADD3 R19, P4, R19, R14, RZ ;  /* 0x0000000e13137210 */ /* 0x000fe20007f9e0ff */
[----:B------:R-:W4:Y:S01]  /*94330*/  LDL.LU R13, [R1+0x27e8] ;  /* 0x0027e800010d7983 */ /* 0x000f220000300800 */
[----:B------:R-:W-:Y:S01]  /*94340*/  SEL R5, RZ, 0x4, !P2 ;  /* 0x00000004ff057807 */ /* 0x000fe20005000000 */
[----:B------:R-:W4:Y:S02]  /*94350*/  LDL.LU R9, [R1+0x27f0] ;  /* 0x0027f00001097983 */ /* 0x000f240000300800 */
[----:B------:R-:W-:Y:S01]  /*94360*/  STL [R1+0x28b0], R12 ;  /* 0x0028b00c01007387 */ /* 0x000fe20000100800 */
[----:B------:R1:W-:Y:S01]  /*94370*/  LDGSTS.E [R4+0x46000], [R6.64], P1 ;  /* 0x4600000006047fae */ /* 0x0003e20008921844 */
[----:B------:R-:W-:-:S04]  /*94380*/  SEL R5, R5, RZ, !P0 ;  /* 0x000000ff05057207 */ /* 0x000fc80004000000 */
[----:B------:R-:W-:Y:S01]  /*94390*/  ISETP.NE.U32.AND P2, PT, R5, RZ, PT ;  /* 0x000000ff0500720c */ /* 0x000fe20003f45070 */
[----:B-1----:R-:W-:Y:S01]  /*943a0*/  IMAD.MOV.U32 R6, RZ, RZ, R12 ;  /* 0x000000ffff067224 */ /* 0x002fe200078e000c */
[----:B--2---:R-:W-:Y:S01]  /*943b0*/  IADD3.X R15, R15, R0, RZ, P3, !PT ;  /* 0x000000000f0f7210 */ /* 0x004fe20001ffe4ff */
[----:B------:R-:W-:-:S04]  /*943c0*/  IMAD.X R20, R20, 0x1, R0, P4 ;  /* 0x0000000114147824 */ /* 0x000fc800020e0600 */
[----:B------:R1:W-:Y:S01]  /*943d0*/  STL [R1+0x28ac], R15 ;  /* 0x0028ac0f01007387 */ /* 0x0003e20000100800 */
[----:B------:R-:W-:Y:S02]  /*943e0*/  IMAD.MOV.U32 R7, RZ, RZ, R15 ;  /* 0x000000ffff077224 */ /* 0x000fe400078e000f */
[----:B------:R-:W-:Y:S01]  /*943f0*/  STL [R1+0x2868], R19 ;  /* 0x0028681301007387 */ /* 0x000fe20000100800 */
[----:B------:R-:W-:Y:S02]  /*94400*/  IADD3 R17, P3, R17, R14, RZ ;  /* 0x0000000e11117210 */ /* 0x000fe40007f7e0ff */
[----:B------:R2:W-:Y:S04]  /*94410*/  LDGSTS.E [R4+0x46100], [R6.64], P1 ;  /* 0x4610000006047fae */ /* 0x0005e80008921844 */
[----:B-1----:R-:W3:Y:S01]  /*94420*/  LDL.LU R15, [R1+0x27e4] ;  /* 0x0027e400010f7983 */ /* 0x002ee20000300800 */
[----:B------:R-:W-:Y:S02]  /*94430*/  STL [R1+0x2864], R20 ;  /* 0x0028641401007387 */ /* 0x000fe40000100800 */
[----:B------:R-:W3:Y:S02]  /*94440*/  LDL.LU R12, [R1+0x27ec] ;  /* 0x0027ec00010c7983 */ /* 0x000ee40000300800 */
[----:B------:R-:W-:-:S02]  /*94450*/  IMAD.X R18, R18, 0x1, R0, P3 ;  /* 0x0000000112127824 */ /* 0x000fc400018e0600 */
[----:B--2---:R-:W-:Y:S02]  /*94460*/  IMAD.MOV.U32 R6, RZ, RZ, R19 ;  /* 0x000000ffff067224 */ /* 0x004fe400078e0013 */
[----:B------:R-:W-:Y:S01]  /*94470*/  IMAD.MOV.U32 R7, RZ, RZ, R20 ;  /* 0x000000ffff077224 */ /* 0x000fe200078e0014 */
[----:B----4-:R-:W-:-:S04]  /*94480*/  IADD3 R8, P4, R8, R14, RZ ;  /* 0x0000000e08087210 */ /* 0x010fc80007f9e0ff */
[----:B------:R1:W-:Y:S01]  /*94490*/  LDGSTS.E [R4+0x46800], [R6.64], P2 ;  /* 0x4680000006047fae */ /* 0x0003e20009121844 */
[----:B------:R-:W-:-:S03]  /*944a0*/  IMAD.X R11, R11, 0x1, R0, P4 ;  /* 0x000000010b0b7824 */ /* 0x000fc600020e0600 */
[----:B------:R-:W-:Y:S01]  /*944b0*/  STL [R1+0x2870], R17 ;  /* 0x0028701101007387 */ /* 0x000fe20000100800 */
[----:B------:R-:W-:Y:S02]  /*944c0*/  STL [R1+0x286c], R18 ;  /* 0x00286c1201007387 */ /* 0x000fe40000100800 */
[----:B------:R-:W-:Y:S01]  /*944d0*/  STL [R1+0x2828], R8 ;  /* 0x0028280801007387 */ /* 0x000fe20000100800 */
[----:B------:R2:W-:Y:S01]  /*944e0*/  STL [R1+0x2824], R11 ;  /* 0x0028240b01007387 */ /* 0x0005e20000100800 */
[----:B-1----:R-:W-:Y:S01]  /*944f0*/  IMAD.MOV.U32 R6, RZ, RZ, R17 ;  /* 0x000000ffff067224 */ /* 0x002fe200078e0011 */
[----:B------:R-:W-:-:S05]  /*94500*/  MOV R7, R18 ;  /* 0x0000001200077202 */ /* 0x000fca0000000f00 */
[----:B------:R1:W-:Y:S02]  /*94510*/  LDGSTS.E [R4+0x46900], [R6.64], P2 ;  /* 0x4690000006047fae */ /* 0x0003e40009121844 */
[----:B-1----:R-:W-:Y:S02]  /*94520*/  IMAD.MOV.U32 R7, RZ, RZ, R11 ;  /* 0x000000ffff077224 */ /* 0x002fe400078e000b */
[----:B------:R-:W-:Y:S01]  /*94530*/  IMAD.MOV.U32 R6, RZ, RZ, R8 ;  /* 0x000000ffff067224 */ /* 0x000fe200078e0008 */
[----:B--2---:R-:W2:Y:S01]  /*94540*/  LDL.LU R11, [R1+0x28f0] ;  /* 0x0028f000010b7983 */ /* 0x004ea20000300800 */
        /* <DEDUP_REMOVED lines=10> */
[----:B------:R-:W-:-:S05]  /*945f0*/  IADD3 R10, P3, R10, R14, RZ ;  /* 0x0000000e0a0a7210 */ /* 0x000fca0007f7e0ff */
[----:B------:R-:W-:Y:S02]  /*94600*/  IMAD.X R16, R16, 0x1, R0, P3 ;  /* 0x0000000110107824 */ /* 0x000fe400018e0600 */
[----:B-1----:R-:W-:Y:S02]  /*94610*/  IMAD.MOV.U32 R6, RZ, RZ, R10 ;  /* 0x000000ffff067224 */ /* 0x002fe400078e000a */
[----:B------:R-:W-:-:S05]  /*94620*/  IMAD.MOV.U32 R7, RZ, RZ, R16 ;  /* 0x000000ffff077224 */ /* 0x000fca00078e0010 */
[----:B------:R1:W-:Y:S01]  /*94630*/  LDGSTS.E [R4+0x47100], [R6.64], P1 ;  /* 0x4710000006047fae */ /* 0x0003e20008921844 */
[-C--:B------:R-:W-:Y:S02]  /*94640*/  IADD3 R13, P1, R13, R14.reuse, RZ ;  /* 0x0000000e0d0d7210 */ /* 0x080fe40007f3e0ff */
[----:B------:R-:W-:Y:S01]  /*94650*/  IADD3 R9, P3, R9, R14, RZ ;  /* 0x0000000e09097210 */ /* 0x000fe20007f7e0ff */
[----:B------:R1:W-:Y:S01]  /*94660*/  STL [R1+0x2830], R10 ;  /* 0x0028300a01007387 */ /* 0x0003e20000100800 */
[----:B------:R-:W-:Y:S02]  /*94670*/  STL [R1+0x282c], R16 ;  /* 0x00282c1001007387 */ /* 0x000fe40000100800 */
[----:B------:R-:W2:Y:S01]  /*94680*/  LDL.LU R19, [R1+0x28fc] ;  /* 0x0028fc0001137983 */ /* 0x000ea20000300800 */
[----:B-1----:R-:W2:Y:S01]  /*94690*/  LDL.LU R10, [R1+0x2934] ;  /* 0x00293400010a7983 */ /* 0x002ea20000300800 */
[----:B------:R1:W-:Y:S02]  /*946a0*/  STL [R1+0x27e8], R13 ;  /* 0x0027e80d01007387 */ /* 0x0003e40000100800 */
[----:B------:R-:W-:-:S02]  /*946b0*/  IMAD.MOV.U32 R6, RZ, RZ, R13 ;  /* 0x000000ffff067224 */ /* 0x000fc400078e000d */
[--C-:B---3--:R-:W-:Y:S02]  /*946c0*/  IMAD.X R15, R15, 0x1, R0.reuse, P1 ;  /* 0x000000010f0f7824 */ /* 0x108fe400008e0600 */
[----:B------:R-:W-:-:S03]  /*946d0*/  IMAD.X R12, R12, 0x1, R0, P3 ;  /* 0x000000010c0c7824 */ /* 0x000fc600018e0600 */
[----:B------:R-:W-:Y:S01]  /*946e0*/  STL [R1+0x27e4], R15 ;  /* 0x0027e40f01007387 */ /* 0x000fe20000100800 */
[----:B------:R-:W-:Y:S01]  /*946f0*/  MOV R7, R15 ;  /* 0x0000000f00077202 */ /* 0x000fe20000000f00 */
[----:B------:R-:W-:Y:S02]  /*94700*/  STL [R1+0x27f0], R9 ;  /* 0x0027f00901007387 */ /* 0x000fe40000100800 */
[----:B------:R-:W3:Y:S01]  /*94710*/  LDL.LU R20, [R1+0x28f8] ;  /* 0x0028f80001147983 */ /* 0x000ee20000300800 */
[----:B------:R1:W-:Y:S02]  /*94720*/  STL [R1+0x27ec], R12 ;  /* 0x0027ec0c01007387 */ /* 0x0003e40000100800 */
[----:B-1----:R-:W3:Y:S02]  /*94730*/  LDL.LU R13, [R1+0x2930] ;  /* 0x00293000010d7983 */ /* 0x002ee40000300800 */
[----:B------:R1:W-:Y:S01]  /*94740*/  LDGSTS.E [R4+0x47800], [R6.64], P2 ;  /* 0x4780000006047fae */ /* 0x0003e20009121844 */
[----:B------:R-:W3:Y:S01]  /*94750*/  LDL.LU R16, [R1+0x2938] ;  /* 0x0029380001107983 */ /* 0x000ee20000300800 */
[----:B------:R-:W-:Y:S01]  /*94760*/  ISETP.GT.AND P1, PT, R3, 0x1, PT ;  /* 0x000000010300780c */ /* 0x000fe20003f24270 */
[----:B-1----:R-:W-:-:S02]  /*94770*/  IMAD.MOV.U32 R7, RZ, RZ, R12 ;  /* 0x000000ffff077224 */ /* 0x002fc400078e000c */
[----:B------:R-:W3:Y:S01]  /*94780*/  LDL.LU R12, [R1+0x293c] ;  /* 0x00293c00010c7983 */ /* 0x000ee20000300800 */
[----:B------:R-:W-:Y:S02]  /*94790*/  IMAD.MOV.U32 R6, RZ, RZ, R9 ;  /* 0x000000ffff067224 */ /* 0x000fe400078e0009 */
[----:B------:R-:W3:Y:S02]  /*947a0*/  LDL.LU R18, [R1+0x2970] ;  /* 0x0029700001127983 */ /* 0x000ee40000300800 */
[----:B------:R-:W3:Y:S01]  /*947b0*/  LDL.LU R9, [R1+0x2974] ;  /* 0x0029740001097983 */ /* 0x000ee20000300800 */
[----:B------:R1:W-:Y:S02]  /*947c0*/  LDGSTS.E [R4+0x47900], [R6.64], P2 ;  /* 0x4790000006047fae */ /* 0x0003e40009121844 */
[----:B-1----:R-:W-:Y:S02]  /*947d0*/  SEL R4, RZ, 0x4, !P1 ;  /* 0x00000004ff047807 */ /* 0x002fe40004800000 */
[----:B----4-:R-:W-:-:S05]  /*947e0*/  IADD3 R8, P1, R8, R14, RZ ;  /* 0x0000000e08087210 */ /* 0x010fca0007f3e0ff */
[----:B--2---:R-:W-:Y:S01]  /*947f0*/  IMAD.X R11, R11, 0x1, R0, P1 ;  /* 0x000000010b0b7824 */ /* 0x004fe200008e0600 */
[----:B------:R-:W-:Y:S04]  /*94800*/  STL [R1+0x28f4], R8 ;  /* 0x0028f40801007387 */ /* 0x000fe80000100800 */
[----:B------:R1:W-:Y:S01]  /*94810*/  STL [R1+0x28f0], R11 ;  /* 0x0028f00b01007387 */ /* 0x0003e20000100800 */
[----:B------:R-:W2:Y:S02]  /*94820*/  LDL.LU R17, [R1+0x2978] ;  /* 0x0029780001117983 */ /* 0x000ea40000300800 */
[----:B------:R-:W4:Y:S02]  /*94830*/  LDL.LU R15, [R1+0x297c] ;  /* 0x00297c00010f7983 */ /* 0x000f240000300800 */
[----:B------:R-:W-:-:S02]  /*94840*/  IMAD.MOV.U32 R7, RZ, RZ, R11 ;  /* 0x000000ffff077224 */ /* 0x000fc400078e000b */
[----:B------:R-:W-:Y:S01]  /*94850*/  IMAD.MOV.U32 R6, RZ, RZ, R8 ;  /* 0x000000ffff067224 */ /* 0x000fe200078e0008 */
[----:B-1----:R-:W2:Y:S01]  /*94860*/  LDL.LU R11, [R1+0x29b0] ;  /* 0x0029b000010b7983 */ /* 0x002ea20000300800 */
[----:B------:R-:W2:Y:S01]  /*94870*/  LDL.LU R8, [R1+0x29b4] ;  /* 0x0029b40001087983 */ /* 0x000ea20000300800 */
[----:B------:R-:W-:Y:S01]  /*94880*/  SEL R4, R4, RZ, !P0 ;  /* 0x000000ff04047207 */ /* 0x000fe20004000000 */
[----:B------:R-:W-:Y:S01]  /*94890*/  IMAD.SHL.U32 R196, R252, 0x4, RZ ;  /* 0x00000004fcc47824 */ /* 0x000fe200078e00ff */
[----:B------:R-:W-:Y:S02]  /*948a0*/  ISETP.GT.AND P1, PT, R3, 0x5, PT ;  /* 0x000000050300780c */ /* 0x000fe40003f24270 */
[----:B------:R-:W-:Y:S02]  /*948b0*/  ISETP.NE.U32.AND P2, PT, R4, RZ, PT ;  /* 0x000000ff0400720c */ /* 0x000fe40003f45070 */
[----:B------:R-:W-:Y:S02]  /*948c0*/  LOP3.LUT R178, R196, 0x20, RZ, 0x3c, !PT ;  /* 0x00000020c4b27812 */ /* 0x000fe400078e3cff */
[----:B------:R-:W-:-:S03]  /*948d0*/  SEL R5, RZ, 0x4, !P1 ;  /* 0x00000004ff057807 */ /* 0x000fc60004800000 */
[----:B------:R-:W-:Y:S01]  /*948e0*/  IMAD R4, R174, 0x8000, R178 ;  /* 0x00008000ae047824 */ /* 0x000fe200078e02b2 */
[----:B------:R-:W-:-:S04]  /*948f0*/  SEL R5, R5, RZ, !P0 ;  /* 0x000000ff05057207 */ /* 0x000fc80004000000 */
[----:B------:R-:W-:Y:S01]  /*94900*/  ISETP.NE.U32.AND P1, PT, R5, RZ, PT ;  /* 0x000000ff0500720c */ /* 0x000fe20003f25070 */
[----:B------:R1:W-:Y:S01]  /*94910*/  LDGSTS.E [R4+0x40200], [R6.64], P2 ;  /* 0x4020000006047fae */ /* 0x0003e20009121844 */
[----:B------:R-:W-:-:S05]  /*94920*/  IADD3 R19, P3, R19, R14, RZ ;  /* 0x0000000e13137210 */ /* 0x000fca0007f7e0ff */
[----:B-1----:R-:W-:Y:S01]  /*94930*/  IMAD.MOV.U32 R6, RZ, RZ, R19 ;  /* 0x000000ffff067224 */ /* 0x002fe200078e0013 */
[----:B------:R-:W-:Y:S01]  /*94940*/  IADD3 R10, P4, R10, R14, RZ ;  /* 0x0000000e0a0a7210 */ /* 0x000fe20007f9e0ff */
[----:B------:R-:W-:Y:S01]  /*94950*/  STL [R1+0x28fc], R19 ;  /* 0x0028fc1301007387 */ /* 0x000fe20000100800 */
[----:B---3--:R-:W-:Y:S02]  /*94960*/  IMAD.X R20, R20, 0x1, R0, P3 ;  /* 0x0000000114147824 */ /* 0x008fe400018e0600 */
[----:B------:R-:W-:Y:S02]  /*94970*/  IADD3.X R13, R13, R0, RZ, P4, !PT ;  /* 0x000000000d0d7210 */ /* 0x000fe400027fe4ff */
[----:B------:R-:W-:Y:S01]  /*94980*/  IMAD.MOV.U32 R7, RZ, RZ, R20 ;  /* 0x000000ffff077224 */ /* 0x000fe200078e0014 */
[----:B------:R-:W-:Y:S01]  /*94990*/  STL [R1+0x28f8], R20 ;  /* 0x0028f81401007387 */ /* 0x000fe20000100800 */
[----:B------:R-:W-:Y:S02]  /*949a0*/  STL [R1+0x2934], R10 ;  /* 0x0029340a01007387 */ /* 0x000fe40000100800 */
[----:B------:R1:W-:Y:S01]  /*949b0*/  STL [R1+0x2930], R13 ;  /* 0x0029300d01007387 */ /* 0x0003e20000100800 */
[----:B------:R3:W-:Y:S01]  /*949c0*/  LDGSTS.E [R4+0x40300], [R6.64], P2 ;  /* 0x4030000006047fae */ /* 0x0007e20009121844 */
[----:B------:R-:W-:-:S02]  /*949d0*/  IADD3 R12, P3, R12, R14, RZ ;  /* 0x0000000e0c0c7210 */ /* 0x000fc40007f7e0ff */
[----:B------:R-:W-:Y:S01]  /*949e0*/  IADD3 R9, P4, R9, R14, RZ ;  /* 0x0000000e09097210 */ /* 0x000fe20007f9e0ff */
[----:B---3--:R-:W-:Y:S02]  /*949f0*/  IMAD.MOV.U32 R6, RZ, RZ, R10 ;  /* 0x000000ffff067224 */ /* 0x008fe400078e000a */
[----:B------:R-:W-:Y:S02]  /*94a00*/  IMAD.MOV.U32 R7, RZ, RZ, R13 ;  /* 0x000000ffff077224 */ /* 0x000fe400078e000d */
[--C-:B------:R-:W-:Y:S01]  /*94a10*/  IMAD.X R16, R16, 0x1, R0.reuse, P3 ;  /* 0x0000000110107824 */ /* 0x100fe200018e0600 */
[----:B-1----:R-:W3:Y:S01]  /*94a20*/  LDL.LU R13, [R1+0x29bc] ;  /* 0x0029bc00010d7983 */ /* 0x002ee20000300800 */
[----:B------:R-:W3:Y:S01]  /*94a30*/  LDL.LU R10, [R1+0x29f4] ;  /* 0x0029f400010a7983 */ /* 0x000ee20000300800 */
[----:B------:R-:W-:Y:S01]  /*94a40*/  ISETP.GT.AND P2, PT, R3, 0x9, PT ;  /* 0x000000090300780c */ /* 0x000fe20003f44270 */
[----:B------:R-:W-:Y:S01]  /*94a50*/  IMAD.X R18, R18, 0x1, R0, P4 ;  /* 0x0000000112127824 */ /* 0x000fe200020e0600 */
[----:B------:R-:W-:Y:S04]  /*94a60*/  STL [R1+0x293c], R12 ;  /* 0x00293c0c01007387 */ /* 0x000fe80000100800 */
[----:B------:R1:W-:Y:S01]  /*94a70*/  LDGSTS.E [R4+0x40a00], [R6.64], P1 ;  /* 0x40a0000006047fae */ /* 0x0003e20008921844 */
[----:B------:R1:W-:Y:S02]  /*94a80*/  STL [R1+0x2938], R16 ;  /* 0x0029381001007387 */ /* 0x0003e40000100800 */
[----:B------:R1:W-:Y:S01]  /*94a90*/  STL [R1+0x2974], R9 ;  /* 0x0029740901007387 */ /* 0x0003e20000100800 */
[----:B------:R-:W-:-:S04]  /*94aa0*/  SEL R5, RZ, 0x4, !P2 ;  /* 0x00000004ff057807 */ /* 0x000fc80005000000 */
[----:B------:R-:W-:Y:S01]  /*94ab0*/  SEL R5, R5, RZ, !P0 ;  /* 0x000000ff05057207 */ /* 0x000fe20004000000 */
[----:B-1----:R-:W-:Y:S02]  /*94ac0*/  IMAD.MOV.U32 R7, RZ, RZ, R16 ;  /* 0x000000ffff077224 */ /* 0x002fe400078e0010 */
[----:B------:R-:W-:Y:S01]  /*94ad0*/  IMAD.MOV.U32 R6, RZ, RZ, R12 ;  /* 0x000000ffff067224 */ /* 0x000fe200078e000c */
[----:B------:R-:W3:Y:S01]  /*94ae0*/  LDL.LU R16, [R1+0x29b8] ;  /* 0x0029b80001107983 */ /* 0x000ee20000300800 */
[----:B------:R-:W-:Y:S02]  /*94af0*/  STL [R1+0x2970], R18 ;  /* 0x0029701201007387 */ /* 0x000fe40000100800 */
[----:B------:R-:W3:Y:S01]  /*94b00*/  LDL.LU R12, [R1+0x29f0] ;  /* 0x0029f000010c7983 */ /* 0x000ee20000300800 */
[----:B------:R-:W-:Y:S01]  /*94b10*/  ISETP.NE.U32.AND P2, PT, R5, RZ, PT ;  /* 0x000000ff0500720c */ /* 0x000fe20003f45070 */
[----:B------:R1:W-:Y:S04]  /*94b20*/  LDGSTS.E [R4+0x40b00], [R6.64], P1 ;  /* 0x40b0000006047fae */ /* 0x0003e80008921844 */
[----:B------:R-:W3:Y:S01]  /*94b30*/  LDL.LU R19, [R1+0x29fc] ;  /* 0x0029fc0001137983 */ /* 0x000ee20000300800 */
[----:B----4-:R-:W-:-:S05]  /*94b40*/  IADD3 R15, P3, R15, R14, RZ ;  /* 0x0000000e0f0f7210 */ /* 0x010fca0007f7e0ff */
[----:B--2---:R-:W-:Y:S01]  /*94b50*/  IMAD.X R17, R17, 0x1, R0, P3 ;  /* 0x0000000111117824 */ /* 0x004fe200018e0600 */
[----:B-1----:R-:W-:Y:S01]  /*94b60*/  MOV R6, R9 ;  /* 0x0000000900067202 */ /* 0x002fe20000000f00 */
[----:B------:R-:W-:Y:S01]  /*94b70*/  IMAD.MOV.U32 R7, RZ, RZ, R18 ;  /* 0x000000ffff077224 */ /* 0x000fe200078e0012 */
[----:B------:R-:W-:Y:S01]  /*94b80*/  IADD3 R8, P4, R8, R14, RZ ;  /* 0x0000000e08087210 */ /* 0x000fe20007f9e0ff */
[----:B------:R-:W2:Y:S04]  /*94b90*/  LDL.LU R9, [R1+0x2a34] ;  /* 0x002a340001097983 */ /* 0x000ea80000300800 */
[----:B------:R1:W-:Y:S01]  /*94ba0*/  LDGSTS.E [R4+0x41200], [R6.64], P2 ;  /* 0x4120000006047fae */ /* 0x0003e20009121844 */
[----:B------:R4:W-:Y:S02]  /*94bb0*/  STL [R1+0x297c], R15 ;  /* 0x00297c0f01007387 */ /* 0x0009e40000100800 */
[----:B------:R1:W-:Y:S02]  /*94bc0*/  STL [R1+0x2978], R17 ;  /* 0x0029781101007387 */ /* 0x0003e40000100800 */
[----:B------:R-:W-:Y:S01]  /*94bd0*/  IMAD.X R11, R11, 0x1, R0, P4 ;  /* 0x000000010b0b7824 */ /* 0x000fe200020e0600 */
[----:B------:R-:W-:Y:S01]  /*94be0*/  STL [R1+0x29b4], R8 ;  /* 0x0029b40801007387 */ /* 0x000fe20000100800 */
[----:B------:R-:W2:Y:S03]  /*94bf0*/  LDL.LU R20, [R1+0x29f8] ;  /* 0x0029f80001147983 */ /* 0x000ea60000300800 */
[----:B------:R4:W-:Y:S01]  /*94c00*/  STL [R1+0x29b0], R11 ;  /* 0x0029b00b01007387 */ /* 0x0009e20000100800 */
[----:B-1----:R-:W-:-:S02]  /*94c10*/  IMAD.MOV.U32 R6, RZ, RZ, R15 ;  /* 0x000000ffff067224 */ /* 0x002fc400078e000f */
[----:B------:R-:W-:Y:S01]  /*94c20*/  IMAD.MOV.U32 R7, RZ, RZ, R17 ;  /* 0x000000ffff077224 */ /* 0x000fe200078e0011 */
[----:B----4-:R-:W2:Y:S01]  /*94c30*/  LDL.LU R15, [R1+0x2a30] ;  /* 0x002a3000010f7983 */ /* 0x010ea20000300800 */
[----:B------:R-:W2:Y:S03]  /*94c40*/  LDL.LU R17, [R1+0x2a38] ;  /* 0x002a380001117983 */ /* 0x000ea60000300800 */
[----:B------:R1:W-:Y:S02]  /*94c50*/  LDGSTS.E [R4+0x41300], [R6.64], P2 ;  /* 0x4130000006047fae */ /* 0x0003e40009121844 */
[----:B-1----:R-:W-:Y:S02]  /*94c60*/  IMAD.MOV.U32 R7, RZ, RZ, R11 ;  /* 0x000000ffff077224 */ /* 0x002fe400078e000b */
[----:B------:R-:W2:Y:S01]  /*94c70*/  LDL.LU R11, [R1+0x2a3c] ;  /* 0x002a3c00010b7983 */ /* 0x000ea20000300800 */
[----:B------:R-:W-:-:S02]  /*94c80*/  IMAD.MOV.U32 R6, RZ, RZ, R8 ;  /* 0x000000ffff067224 */ /* 0x000fc400078e0008 */
[----:B------:R-:W2:Y:S02]  /*94c90*/  LDL.LU R18, [R1+0x2a70] ;  /* 0x002a700001127983 */ /* 0x000ea40000300800 */
[----:B------:R-:W2:Y:S01]  /*94ca0*/  LDL.LU R8, [R1+0x2a74] ;  /* 0x002a740001087983 */ /* 0x000ea20000300800 */
        /* <DEDUP_REMOVED lines=11> */
[----:B------:R-:W-:Y:S01]  /*94d60*/  STL [R1+0x29bc], R13 ;  /* 0x0029bc0d01007387 */ /* 0x000fe20000100800 */
[----:B-1----:R-:W-:Y:S02]  /*94d70*/  IMAD.MOV.U32 R6, RZ, RZ, R13 ;  /* 0x000000ffff067224 */ /* 0x002fe400078e000d */
[----:B------:R-:W-:Y:S01]  /*94d80*/  IMAD.X R16, R16, 0x1, R0, P3 ;  /* 0x0000000110107824 */ /* 0x000fe200018e0600 */
[----:B------:R-:W-:-:S03]  /*94d90*/  IADD3.X R12, R12, R0, RZ, P4, !PT ;  /* 0x000000000c0c7210 */ /* 0x000fc600027fe4ff */
[----:B------:R-:W-:Y:S01]  /*94da0*/  IMAD.MOV.U32 R7, RZ, RZ, R16 ;  /* 0x000000ffff077224 */ /* 0x000fe200078e0010 */
[----:B------:R1:W-:Y:S01]  /*94db0*/  STL [R1+0x29b8], R16 ;  /* 0x0029b81001007387 */ /* 0x0003e20000100800 */
[----:B------:R-:W-:Y:S02]  /*94dc0*/  STL [R1+0x29f4], R10 ;  /* 0x0029f40a01007387 */ /* 0x000fe40000100800 */
[----:B------:R3:W-:Y:S01]  /*94dd0*/  STL [R1+0x29f0], R12 ;  /* 0x0029f00c01007387 */ /* 0x0007e20000100800 */
[----:B------:R3:W-:Y:S04]  /*94de0*/  LDGSTS.E [R4+0x41b00], [R6.64], P1 ;  /* 0x41b0000006047fae */ /* 0x0007e80008921844 */
[----:B-1----:R-:W4:Y:S01]  /*94df0*/  LDL.LU R16, [R1+0x2a78] ;  /* 0x002a780001107983 */ /* 0x002f220000300800 */
[----:B------:R-:W4:Y:S01]  /*94e00*/  LDL.LU R13, [R1+0x2a7c] ;  /* 0x002a7c00010d7983 */ /* 0x000f220000300800 */
[----:B------:R-:W-:Y:S01]  /*94e10*/  ISETP.GT.AND P1, PT, R3, 0x15, PT ;  /* 0x000000150300780c */ /* 0x000fe20003f24270 */
[----:B---3--:R-:W-:-:S02]  /*94e20*/  IMAD.MOV.U32 R7, RZ, RZ, R12 ;  /* 0x000000ffff077224 */ /* 0x008fc400078e000c */
[----:B------:R-:W-:Y:S01]  /*94e30*/  IMAD.MOV.U32 R6, RZ, RZ, R10 ;  /* 0x000000ffff067224 */ /* 0x000fe200078e000a */
[----:B------:R-:W3:Y:S01]  /*94e40*/  LDL.LU R12, [R1+0x2ab0] ;  /* 0x002ab000010c7983 */ /* 0x000ee20000300800 */
[----:B------:R-:W3:Y:S01]  /*94e50*/  LDL.LU R10, [R1+0x2ab4] ;  /* 0x002ab400010a7983 */ /* 0x000ee20000300800 */
[----:B------:R-:W-:Y:S02]  /*94e60*/  SEL R5, RZ, 0x4, !P1 ;  /* 0x00000004ff057807 */ /* 0x000fe40004800000 */
[-C--:B------:R-:W-:Y:S02]  /*94e70*/  IADD3 R19, P3, R19, R14.reuse, RZ ;  /* 0x0000000e13137210 */ /* 0x080fe40007f7e0ff */
[----:B--2---:R-:W-:Y:S01]  /*94e80*/  IADD3 R9, P4, R9, R14, RZ ;  /* 0x0000000e09097210 */ /* 0x004fe20007f9e0ff */
[----:B------:R1:W-:Y:S01]  /*94e90*/  LDGSTS.E [R4+0x42200], [R6.64], P2 ;  /* 0x4220000006047fae */ /* 0x0003e20009121844 */
[----:B------:R-:W-:Y:S01]  /*94ea0*/  SEL R5, R5, RZ, !P0 ;  /* 0x000000ff05057207 */ /* 0x000fe20004000000 */
[----:B------:R-:W-:-:S03]  /*94eb0*/  IMAD.X R20, R20, 0x1, R0, P3 ;  /* 0x0000000114147824 */ /* 0x000fc600018e0600 */
[----:B------:R-:W-:Y:S01]  /*94ec0*/  ISETP.NE.U32.AND P1, PT, R5, RZ, PT ;  /* 0x000000ff0500720c */ /* 0x000fe20003f25070 */
[----:B------:R-:W-:Y:S01]  /*94ed0*/  IMAD.X R15, R15, 0x1, R0, P4 ;  /* 0x000000010f0f7824 */ /* 0x000fe200020e0600 */
[----:B------:R-:W-:Y:S01]  /*94ee0*/  STL [R1+0x29fc], R19 ;  /* 0x0029fc1301007387 */ /* 0x000fe20000100800 */
[----:B-1----:R-:W-:Y:S02]  /*94ef0*/  IMAD.MOV.U32 R6, RZ, RZ, R19 ;  /* 0x000000ffff067224 */ /* 0x002fe400078e0013 */
[----:B------:R-:W-:Y:S01]  /*94f00*/  IMAD.MOV.U32 R7, RZ, RZ, R20 ;  /* 0x000000ffff077224 */ /* 0x000fe200078e0014 */
[----:B------:R-:W-:Y:S01]  /*94f10*/  STL [R1+0x29f8], R20 ;  /* 0x0029f81401007387 */ /* 0x000fe20000100800 */
[----:B------:R-:W-:Y:S02]  /*94f20*/  STL [R1+0x2a34], R9 ;  /* 0x002a340901007387 */ /* 0x000fe40000100800 */
[----:B------:R1:W-:Y:S01]  /*94f30*/  STL [R1+0x2a30], R15 ;  /* 0x002a300f01007387 */ /* 0x0003e20000100800 */
[----:B------:R2:W-:Y:S01]  /*94f40*/  LDGSTS.E [R4+0x42300], [R6.64], P2 ;  /* 0x4230000006047fae */ /* 0x0005e20009121844 */
[----:B------:R-:W-:-:S02]  /*94f50*/  IADD3 R11, P3, R11, R14, RZ ;  /* 0x0000000e0b0b7210 */ /* 0x000fc40007f7e0ff */
[----:B------:R-:W-:-:S03]  /*94f60*/  IADD3 R8, P4, R8, R14, RZ ;  /* 0x0000000e08087210 */ /* 0x000fc60007f9e0ff */
[--C-:B------:R-:W-:Y:S01]  /*94f70*/  IMAD.X R17, R17, 0x1, R0.reuse, P3 ;  /* 0x0000000111117824 */ /* 0x100fe200018e0600 */
[----:B--2---:R-:W-:Y:S01]  /*94f80*/  MOV R6, R9 ;  /* 0x0000000900067202 */ /* 0x004fe20000000f00 */
        /* <DEDUP_REMOVED lines=27> */
[----:B----4-:R-:W-:-:S05]  /*95140*/  IADD3 R13, P3, R13, R14, RZ ;  /* 0x0000000e0d0d7210 */ /* 0x010fca0007f7e0ff */
[----:B------:R-:W-:Y:S01]  /*95150*/  IMAD.X R16, R16, 0x1, R0, P3 ;  /* 0x0000000110107824 */ /* 0x000fe200018e0600 */
[----:B---3--:R-:W-:Y:S01]  /*95160*/  IADD3 R10, P4, R10, R14, RZ ;  /* 0x0000000e0a0a7210 */ /* 0x008fe20007f9e0ff */
[----:B------:R3:W-:Y:S03]  /*95170*/  STL [R1+0x2a7c], R13 ;  /* 0x002a7c0d01007387 */ /* 0x0007e60000100800 */
[----:B------:R4:W-:Y:S02]  /*95180*/  STL [R1+0x2a78], R16 ;  /* 0x002a781001007387 */ /* 0x0009e40000100800 */
[----:B-1----:R-:W-:Y:S01]  /*95190*/  IMAD.MOV.U32 R6, RZ, RZ, R13 ;  /* 0x000000ffff067224 */ /* 0x002fe200078e000d */
[----:B------:R-:W-:Y:S01]  /*951a0*/  IADD3.X R12, R12, R0, RZ, P4, !PT ;  /* 0x000000000c0c7210 */ /* 0x000fe200027fe4ff */
[----:B------:R-:W-:Y:S01]  /*951b0*/  IMAD.MOV.U32 R7, RZ, RZ, R16 ;  /* 0x000000ffff077224 */ /* 0x000fe200078e0010 */
[----:B------:R1:W-:Y:S01]  /*951c0*/  STL [R1+0x2ab4], R10 ;  /* 0x002ab40a01007387 */ /* 0x0003e20000100800 */
[----:B------:R-:W2:Y:S02]  /*951d0*/  LDL.LU R20, [R1+0x2af8] ;  /* 0x002af80001147983 */ /* 0x000ea40000300800 */
[----:B------:R1:W-:Y:S01]  /*951e0*/  STL [R1+0x2ab0], R12 ;  /* 0x002ab00c01007387 */ /* 0x0003e20000100800 */
[----:B------:R1:W-:Y:S04]  /*951f0*/  LDGSTS.E [R4+0x43300], [R6.64], P2 ;  /* 0x4330000006047fae */ /* 0x0003e80009121844 */
[----:B---3--:R-:W3:Y:S01]  /*95200*/  LDL.LU R13, [R1+0x2b30] ;  /* 0x002b3000010d7983 */ /* 0x008ee20000300800 */
[----:B----4-:R-:W4:Y:S02]  /*95210*/  LDL.LU R16, [R1+0x2b38] ;  /* 0x002b380001107983 */ /* 0x010f240000300800 */
[----:B-1----:R-:W-:-:S02]  /*95220*/  IMAD.MOV.U32 R6, RZ, RZ, R10 ;  /* 0x000000ffff067224 */ /* 0x002fc400078e000a */
[----:B------:R-:W4:Y:S01]  /*95230*/  LDL.LU R10, [R1+0x2b3c] ;  /* 0x002b3c00010a7983 */ /* 0x000f220000300800 */
[----:B------:R-:W-:Y:S02]  /*95240*/  IMAD.MOV.U32 R7, RZ, RZ, R12 ;  /* 0x000000ffff077224 */ /* 0x000fe400078e000c */
[----:B------:R-:W4:Y:S02]  /*95250*/  LDL.LU R18, [R1+0x2b70] ;  /* 0x002b700001127983 */ /* 0x000f240000300800 */
[----:B------:R-:W4:Y:S01]  /*95260*/  LDL.LU R12, [R1+0x2b74] ;  /* 0x002b7400010c7983 */ /* 0x000f220000300800 */
[----:B------:R1:W-:Y:S01]  /*95270*/  LDGSTS.E [R4+0x43a00], [R6.64], P1 ;  /* 0x43a0000006047fae */ /* 0x0003e20008921844 */
[-C--:B------:R-:W-:Y:S02]  /*95280*/  IADD3 R15, P3, R15, R14.reuse, RZ ;  /* 0x0000000e0f0f7210 */ /* 0x080fe40007f7e0ff */
[----:B------:R-:W-:-:S03]  /*95290*/  IADD3 R9, P4, R9, R14, RZ ;  /* 0x0000000e09097210 */ /* 0x000fc60007f9e0ff */
[----:B------:R-:W-:Y:S01]  /*952a0*/  STL [R1+0x2abc], R15 ;  /* 0x002abc0f01007387 */ /* 0x000fe20000100800 */
[----:B-1----:R-:W-:Y:S02]  /*952b0*/  IMAD.MOV.U32 R6, RZ, RZ, R15 ;  /* 0x000000ffff067224 */ /* 0x002fe400078e000f */
[--C-:B------:R-:W-:Y:S02]  /*952c0*/  IMAD.X R17, R17, 0x1, R0.reuse, P3 ;  /* 0x0000000111117824 */ /* 0x100fe400018e0600 */
[----:B------:R-:W-:-:S03]  /*952d0*/  IMAD.X R11, R11, 0x1, R0, P4 ;  /* 0x000000010b0b7824 */ /* 0x000fc600020e0600 */
[----:B------:R1:W-:Y:S01]  /*952e0*/  STL [R1+0x2ab8], R17 ;  /* 0x002ab81101007387 */ /* 0x0003e20000100800 */
[----:B------:R-:W-:Y:S02]  /*952f0*/  STL [R1+0x2af4], R9 ;  /* 0x002af40901007387 */ /* 0x000fe40000100800 */
[----:B------:R-:W-:Y:S02]  /*95300*/  IMAD.MOV.U32 R7, RZ, RZ, R17 ;  /* 0x000000ffff077224 */ /* 0x000fe400078e0011 */
[----:B------:R1:W-:Y:S03]  /*95310*/  STL [R1+0x2af0], R11 ;  /* 0x002af00b01007387 */ /* 0x0003e60000100800 */
[----:B------:R1:W-:Y:S04]  /*95320*/  LDGSTS.E [R4+0x43b00], [R6.64], P1 ;  /* 0x43b0000006047fae */ /* 0x0003e80008921844 */
[----:B-1----:R-:W4:Y:S01]  /*95330*/  LDL.LU R17, [R1+0x2b78] ;  /* 0x002b780001117983 */ /* 0x002f220000300800 */
[----:B------:R-:W4:Y:S02]  /*95340*/  LDL.LU R15, [R1+0x2b7c] ;  /* 0x002b7c00010f7983 */ /* 0x000f240000300800 */
[----:B------:R-:W-:Y:S01]  /*95350*/  IMAD.MOV.U32 R7, RZ, RZ, R11 ;  /* 0x000000ffff077224 */ /* 0x000fe200078e000b */
[----:B------:R-:W-:Y:S01]  /*95360*/  MOV R6, R9 ;  /* 0x0000000900067202 */ /* 0x000fe20000000f00 */
        /* <DEDUP_REMOVED lines=15> */
[----:B--2---:R-:W-:-:S04]  /*95460*/  IMAD.X R20, R20, 0x1, R0, P3 ;  /* 0x0000000114147824 */ /* 0x004fc800018e0600 */
[----:B------:R-:W-:Y:S02]  /*95470*/  IMAD.MOV.U32 R7, RZ, RZ, R20 ;  /* 0x000000ffff077224 */ /* 0x000fe400078e0014 */
[----:B---3--:R-:W-:Y:S01]  /*95480*/  IMAD.X R13, R13, 0x1, R0, P4 ;  /* 0x000000010d0d7824 */ /* 0x008fe200020e0600 */
[----:B------:R-:W-:Y:S04]  /*95490*/  STL [R1+0x2af8], R20 ;  /* 0x002af81401007387 */ /* 0x000fe80000100800 */
[----:B------:R1:W-:Y:S01]  /*954a0*/  LDGSTS.E [R4+0x44300], [R6.64], P2 ;  /* 0x4430000006047fae */ /* 0x0003e20009121844 */
[----:B------:R-:W-:Y:S02]  /*954b0*/  STL [R1+0x2b34], R8 ;  /* 0x002b340801007387 */ /* 0x000fe40000100800 */
[----:B------:R2:W-:Y:S01]  /*954c0*/  STL [R1+0x2b30], R13 ;  /* 0x002b300d01007387 */ /* 0x0005e20000100800 */
[----:B----4-:R-:W-:Y:S01]  /*954d0*/  IADD3 R10, P3, R10, R14, RZ ;  /* 0x0000000e0a0a7210 */ /* 0x010fe20007f7e0ff */
[----:B-1----:R-:W-:-:S02]  /*954e0*/  IMAD.MOV.U32 R6, RZ, RZ, R8 ;  /* 0x000000ffff067224 */ /* 0x002fc400078e0008 */
[----:B------:R-:W-:Y:S01]  /*954f0*/  IMAD.MOV.U32 R7, RZ, RZ, R13 ;  /* 0x000000ffff077224 */ /* 0x000fe200078e000d */
[----:B------:R-:W-:Y:S01]  /*95500*/  IADD3 R12, P4, R12, R14, RZ ;  /* 0x0000000e0c0c7210 */ /* 0x000fe20007f9e0ff */
[----:B------:R-:W-:Y:S01]  /*95510*/  IMAD.X R16, R16, 0x1, R0, P3 ;  /* 0x0000000110107824 */ /* 0x000fe200018e0600 */
[----:B--2---:R-:W2:Y:S01]  /*95520*/  LDL.LU R13, [R1+0x2bbc] ;  /* 0x002bbc00010d7983 */ /* 0x004ea20000300800 */
[----:B------:R-:W3:Y:S01]  /*95530*/  LDL.LU R8, [R1+0x28b8] ;  /* 0x0028b80001087983 */ /* 0x000ee20000300800 */
[----:B------:R-:W-:Y:S01]  /*95540*/  ISETP.GT.AND P2, PT, R3, 0x29, PT ;  /* 0x000000290300780c */ /* 0x000fe20003f44270 */
[----:B------:R-:W-:Y:S01]  /*95550*/  STL [R1+0x2b3c], R10 ;  /* 0x002b3c0a01007387 */ /* 0x000fe20000100800 */
[----:B------:R1:W-:Y:S01]  /*95560*/  LDGSTS.E [R4+0x44a00], [R6.64], P1 ;  /* 0x44a0000006047fae */ /* 0x0003e20008921844 */
[----:B------:R-:W-:-:S03]  /*95570*/  IADD3.X R18, R18, R0, RZ, P4, !PT ;  /* 0x0000000012127210 */ /* 0x000fc600027fe4ff */
[----:B------:R4:W-:Y:S01]  /*95580*/  STL [R1+0x2b38], R16 ;  /* 0x002b381001007387 */ /* 0x0009e20000100800 */
[----:B------:R4:W-:Y:S01]  /*95590*/  STL [R1+0x2b74], R12 ;  /* 0x002b740c01007387 */ /* 0x0009e20000100800 */
[----:B------:R-:W-:Y:S01]  /*955a0*/  SEL R5, RZ, 0x4, !P2 ;  /* 0x00000004ff057807 */ /* 0x000fe20005000000 */
[----:B-1----:R-:W-:Y:S02]  /*955b0*/  IMAD.MOV.U32 R7, RZ, RZ, R16 ;  /* 0x000000ffff077224 */ /* 0x002fe400078e0010 */
[----:B----4-:R-:W4:Y:S01]  /*955c0*/  LDL.LU R16, [R1+0x2bb8] ;  /* 0x002bb80001107983 */ /* 0x010f220000300800 */
[----:B------:R-:W-:Y:S02]  /*955d0*/  IMAD.MOV.U32 R6, RZ, RZ, R10 ;  /* 0x000000ffff067224 */ /* 0x000fe400078e000a */
[----:B------:R-:W-:Y:S02]  /*955e0*/  STL [R1+0x2b70], R18 ;  /* 0x002b701201007387 */ /* 0x000fe40000100800 */
[----:B------:R-:W4:Y:S01]  /*955f0*/  LDL.LU R10, [R1+0x28b4] ;  /* 0x0028b400010a7983 */ /* 0x000f220000300800 */
[----:B------:R-:W-:Y:S01]  /*95600*/  SEL R5, R5, RZ, !P0 ;  /* 0x000000ff05057207 */ /* 0x000fe20004000000 */
[----:B------:R1:W-:Y:S03]  /*95610*/  LDGSTS.E [R4+0x44b00], [R6.64], P1 ;  /* 0x44b0000006047fae */ /* 0x0003e60008921844 */
[----:B------:R-:W-:-:S02]  /*95620*/  ISETP.NE.U32.AND P2, PT, R5, RZ, PT ;  /* 0x000000ff0500720c */ /* 0x000fc40003f45070 */
[-C--:B------:R-:W-:Y:S01]  /*95630*/  IADD3 R15, P3, R15, R14.reuse, RZ ;  /* 0x0000000e0f0f7210 */ /* 0x080fe20007f7e0ff */
[----:B-1----:R-:W-:Y:S02]  /*95640*/  IMAD.MOV.U32 R6, RZ, RZ, R12 ;  /* 0x000000ffff067224 */ /* 0x002fe400078e000c */
[----:B------:R-:W-:Y:S01]  /*95650*/  IMAD.MOV.U32 R7, RZ, RZ, R18 ;  /* 0x000000ffff077224 */ /* 0x000fe200078e0012 */
[----:B------:R-:W4:Y:S01]  /*95660*/  LDL.LU R12, [R1+0x28c0] ;  /* 0x0028c000010c7983 */ /* 0x000f220000300800 */
[----:B------:R-:W4:Y:S02]  /*95670*/  LDL.LU R19, [R1+0x2878] ;  /* 0x0028780001137983 */ /* 0x000f240000300800 */
[----:B------:R-:W-:Y:S02]  /*95680*/  IMAD.X R17, R17, 0x1, R0, P3 ;  /* 0x0000000111117824 */ /* 0x000fe400018e0600 */
[----:B------:R1:W-:Y:S02]  /*95690*/  STL [R1+0x2b7c], R15 ;  /* 0x002b7c0f01007387 */ /* 0x0003e40000100800 */
[----:B------:R1:W-:Y:S04]  /*956a0*/  LDGSTS.E [R4+0x45200], [R6.64], P2 ;  /* 0x4520000006047fae */ /* 0x0003e80009121844 */
[----:B------:R1:W-:Y:S01]  /*956b0*/  STL [R1+0x2b78], R17 ;  /* 0x002b781101007387 */ /* 0x0003e20000100800 */
[----:B------:R-:W-:-:S05]  /*956c0*/  IADD3 R9, P4, R9, R14, RZ ;  /* 0x0000000e09097210 */ /* 0x000fca0007f9e0ff */
[----:B------:R-:W-:Y:S02]  /*956d0*/  IMAD.X R11, R11, 0x1, R0, P4 ;  /* 0x000000010b0b7824 */ /* 0x000fe400020e0600 */
[----:B-1----:R-:W-:Y:S01]  /*956e0*/  IMAD.MOV.U32 R6, RZ, RZ, R15 ;  /* 0x000000ffff067224 */ /* 0x002fe200078e000f */
[----:B------:R-:W-:Y:S01]  /*956f0*/  STL [R1+0x2bb4], R9 ;  /* 0x002bb40901007387 */ /* 0x000fe20000100800 */
[----:B------:R-:W4:Y:S02]  /*95700*/  LDL.LU R15, [R1+0x28bc] ;  /* 0x0028bc00010f7983 */ /* 0x000f240000300800 */
[----:B------:R1:W-:Y:S02]  /*95710*/  STL [R1+0x2bb0], R11 ;  /* 0x002bb00b01007387 */ /* 0x0003e40000100800 */
[----:B------:R-:W4:Y:S02]  /*95720*/  LDL.LU R20, [R1+0x2874] ;  /* 0x0028740001147983 */ /* 0x000f240000300800 */
[----:B------:R-:W-:Y:S01]  /*95730*/  IMAD.MOV.U32 R7, RZ, RZ, R17 ;  /* 0x000000ffff077224 */ /* 0x000fe200078e0011 */
[----:B------:R-:W4:Y:S01]  /*95740*/  LDL.LU R18, [R1+0x287c] ;  /* 0x00287c0001127983 */ /* 0x000f220000300800 */
[----:B------:R-:W4:Y:S03]  /*95750*/  LDL.LU R17, [R1+0x2880] ;  /* 0x0028800001117983 */ /* 0x000f260000300800 */
[----:B------:R1:W-:Y:S02]  /*95760*/  LDGSTS.E [R4+0x45300], [R6.64], P2 ;  /* 0x4530000006047fae */ /* 0x0003e40009121844 */
[----:B-1----:R-:W-:Y:S01]  /*95770*/  IMAD.MOV.U32 R7, RZ, RZ, R11 ;  /* 0x000000ffff077224 */ /* 0x002fe200078e000b */
[----:B------:R-:W-:Y:S01]  /*95780*/  MOV R6, R9 ;  /* 0x0000000900067202 */ /* 0x000fe20000000f00 */
[----:B------:R-:W4:Y:S01]  /*95790*/  LDL.LU R11, [R1+0x2834] ;  /* 0x00283400010b7983 */ /* 0x000f220000300800 */
        /* <DEDUP_REMOVED lines=11> */
[----:B---3--:R-:W-:-:S03]  /*95850*/  IADD3 R8, P4, R8, R14, RZ ;  /* 0x0000000e08087210 */ /* 0x008fc60007f9e0ff */
[----:B-1----:R-:W-:Y:S01]  /*95860*/  IMAD.MOV.U32 R6, RZ, RZ, R13 ;  /* 0x000000ffff067224 */ /* 0x002fe200078e000d */
[----:B------:R-:W-:Y:S01]  /*95870*/  STL [R1+0x2bbc], R13 ;  /* 0x002bbc0d01007387 */ /* 0x000fe20000100800 */
[--C-:B----4-:R-:W-:Y:S02]  /*95880*/  IMAD.X R16, R16, 0x1, R0.reuse, P3 ;  /* 0x0000000110107824 */ /* 0x110fe400018e0600 */
        /* <DEDUP_REMOVED lines=8> */
[----:B--2---:R-:W2:Y:S01]  /*95910*/  LDL.LU R10, [R1+0x2840] ;  /* 0x00284000010a7983 */ /* 0x004ea20000300800 */
[-C--:B------:R-:W-:Y:S02]  /*95920*/  IADD3 R12, P3, R12, R14.reuse, RZ ;  /* 0x0000000e0c0c7210 */ /* 0x080fe40007f7e0ff */
[----:B------:R-:W-:Y:S01]  /*95930*/  ISETP.GT.AND P1, PT, R3, 0x35, PT ;  /* 0x000000350300780c */ /* 0x000fe20003f24270 */
[----:B------:R-:W-:Y:S01]  /*95940*/  IMAD.MOV.U32 R6, RZ, RZ, R8 ;  /* 0x000000ffff067224 */ /* 0x000fe200078e0008 */
[----:B------:R-:W-:Y:S01]  /*95950*/  IADD3 R19, P4, R19, R14, RZ ;  /* 0x0000000e13137210 */ /* 0x000fe20007f9e0ff */
[----:B------:R-:W3:Y:S01]  /*95960*/  LDL.LU R13, [R1+0x27f8] ;  /* 0x0027f800010d7983 */ /* 0x000ee20000300800 */
[----:B------:R-:W-:Y:S01]  /*95970*/  SEL R5, RZ, 0x4, !P1 ;  /* 0x00000004ff057807 */ /* 0x000fe20004800000 */
[----:B------:R-:W3:Y:S02]  /*95980*/  LDL.LU R8, [R1+0x2800] ;  /* 0x0028000001087983 */ /* 0x000ee40000300800 */
[----:B------:R-:W-:Y:S01]  /*95990*/  STL [R1+0x28c0], R12 ;  /* 0x0028c00c01007387 */ /* 0x000fe20000100800 */
[----:B------:R1:W-:Y:S01]  /*959a0*/  LDGSTS.E [R4+0x46200], [R6.64], P2 ;  /* 0x4620000006047fae */ /* 0x0003e20009121844 */
[----:B------:R-:W-:Y:S01]  /*959b0*/  SEL R5, R5, RZ, !P0 ;  /* 0x000000ff05057207 */ /* 0x000fe20004000000 */
[----:B------:R-:W-:Y:S01]  /*959c0*/  IMAD.X R15, R15, 0x1, R0, P3 ;  /* 0x000000010f0f7824 */ /* 0x000fe200018e0600 */
[----:B------:R-:W-:-:S03]  /*959d0*/  IADD3.X R20, R20, R0, RZ, P4, !PT ;  /* 0x0000000014147210 */ /* 0x000fc600027fe4ff */
[----:B-1----:R-:W-:Y:S01]  /*959e0*/  IMAD.MOV.U32 R7, RZ, RZ, R15 ;  /* 0x000000ffff077224 */ /* 0x002fe200078e000f */
[----:B------:R1:W-:Y:S01]  /*959f0*/  STL [R1+0x28bc], R15 ;  /* 0x0028bc0f01007387 */ /* 0x0003e20000100800 */
[----:B------:R-:W-:Y:S01]  /*95a00*/  STL [R1+0x2878], R19 ;  /* 0x0028781301007387 */ /* 0x000fe20000100800 */
[----:B------:R-:W-:Y:S01]  /*95a10*/  ISETP.NE.U32.AND P1, PT, R5, RZ, PT ;  /* 0x000000ff0500720c */ /* 0x000fe20003f25070 */
[----:B------:R-:W-:Y:S01]  /*95a20*/  IMAD.MOV.U32 R6, RZ, RZ, R12 ;  /* 0x000000ffff067224 */ /* 0x000fe200078e000c */
[----:B------:R-:W-:-:S04]  /*95a30*/  IADD3 R17, P3, R17, R14, RZ ;  /* 0x0000000e11117210 */ /* 0x000fc80007f7e0ff */
[----:B------:R1:W-:Y:S04]  /*95a40*/  LDGSTS.E [R4+0x46300], [R6.64], P2 ;  /* 0x4630000006047fae */ /* 0x0003e80009121844 */
[----:B-1----:R-:W3:Y:S01]  /*95a50*/  LDL.LU R15, [R1+0x27f4] ;  /* 0x0027f400010f7983 */ /* 0x002ee20000300800 */
[----:B------:R-:W-:Y:S02]  /*95a60*/  STL [R1+0x2874], R20 ;  /* 0x0028741401007387 */ /* 0x000fe40000100800 */
[----:B------:R-:W3:Y:S02]  /*95a70*/  LDL.LU R12, [R1+0x27fc] ;  /* 0x0027fc00010c7983 */ /* 0x000ee40000300800 */
[----:B------:R-:W-:Y:S01]  /*95a80*/  IMAD.X R18, R18, 0x1, R0, P3 ;  /* 0x0000000112127824 */ /* 0x000fe200018e0600 */
[----:B------:R-:W-:Y:S01]  /*95a90*/  IADD3 R9, P4, R9, R14, RZ ;  /* 0x0000000e09097210 */ /* 0x000fe20007f9e0ff */
[----:B------:R-:W-:-:S02]  /*95aa0*/  IMAD.MOV.U32 R6, RZ, RZ, R19 ;  /* 0x000000ffff067224 */ /* 0x000fc400078e0013 */
[----:B------:R-:W-:Y:S02]  /*95ab0*/  IMAD.MOV.U32 R7, RZ, RZ, R20 ;  /* 0x000000ffff077224 */ /* 0x000fe400078e0014 */
[----:B------:R-:W-:-:S03]  /*95ac0*/  IMAD.X R11, R11, 0x1, R0, P4 ;  /* 0x000000010b0b7824 */ /* 0x000fc600020e0600 */
[----:B------:R1:W-:Y:S04]  /*95ad0*/  LDGSTS.E [R4+0x46a00], [R6.64], P1 ;  /* 0x46a0000006047fae */ /* 0x0003e80008921844 */
[----:B------:R-:W-:Y:S01]  /*95ae0*/  STL [R1+0x2880], R17 ;  /* 0x0028801101007387 */ /* 0x000fe20000100800 */
[----:B------:R-:W-:Y:S02]  /*95af0*/  STL [R1+0x287c], R18 ;  /* 0x00287c1201007387 */ /* 0x000fe40000100800 */
[----:B------:R-:W-:Y:S02]  /*95b00*/  STL [R1+0x2838], R9 ;  /* 0x0028380901007387 */ /* 0x000fe40000100800 */
[----:B------:R1:W-:Y:S02]  /*95b10*/  STL [R1+0x2834], R11 ;  /* 0x0028340b01007387 */ /* 0x0003e40000100800 */
[----:B-1----:R-:W-:-:S02]  /*95b20*/  IMAD.MOV.U32 R6, RZ, RZ, R17 ;  /* 0x000000ffff067224 */ /* 0x002fc400078e0011 */
[----:B------:R-:W-:-:S05]  /*95b30*/  IMAD.MOV.U32 R7, RZ, RZ, R18 ;  /* 0x000000ffff077224 */ /* 0x000fca00078e0012 */
[----:B------:R1:W-:Y:S02]  /*95b40*/  LDGSTS.E [R4+0x46b00], [R6.64], P1 ;  /* 0x46b0000006047fae */ /* 0x0003e40008921844 */
[----:B-1----:R-:W-:Y:S01]  /*95b50*/  IMAD.MOV.U32 R7, RZ, RZ, R11 ;  /* 0x000000ffff077224 */ /* 0x002fe200078e000b */
[----:B------:R-:W-:Y:S01]  /*95b60*/  MOV R6, R9 ;  /* 0x0000000900067202 */ /* 0x000fe20000000f00 */
[----:B------:R-:W3:Y:S01]  /*95b70*/  LDL.LU R11, [R1+0x2900] ;  /* 0x00290000010b7983 */ /* 0x000ee20000300800 */
[----:B------:R-:W3:Y:S01]  /*95b80*/  LDL.LU R9, [R1+0x2904] ;  /* 0x0029040001097983 */ /* 0x000ee20000300800 */
        /* <DEDUP_REMOVED lines=9> */
[----:B--2---:R-:W-:-:S05]  /*95c20*/  IADD3 R10, P3, R10, R14, RZ ;  /* 0x0000000e0a0a7210 */ /* 0x004fca0007f7e0ff */
[----:B----4-:R-:W-:Y:S02]  /*95c30*/  IMAD.X R16, R16, 0x1, R0, P3 ;  /* 0x0000000110107824 */ /* 0x010fe400018e0600 */
[----:B-1----:R-:W-:Y:S02]  /*95c40*/  IMAD.MOV.U32 R6, RZ, RZ, R10 ;  /* 0x000000ffff067224 */ /* 0x002fe400078e000a */
[----:B------:R-:W-:-:S05]  /*95c50*/  IMAD.MOV.U32 R7, RZ, RZ, R16 ;  /* 0x000000ffff077224 */ /* 0x000fca00078e0010 */
[----:B------:R1:W-:Y:S01]  /*95c60*/  LDGSTS.E [R4+0x47300], [R6.64], P2 ;  /* 0x4730000006047fae */ /* 0x0003e20009121844 */
[-C--:B---3--:R-:W-:Y:S02]  /*95c70*/  IADD3 R13, P2, R13, R14.reuse, RZ ;  /* 0x0000000e0d0d7210 */ /* 0x088fe40007f5e0ff */
[----:B------:R-:W-:Y:S01]  /*95c80*/  IADD3 R8, P3, R8, R14, RZ ;  /* 0x0000000e08087210 */ /* 0x000fe20007f7e0ff */
[----:B------:R2:W-:Y:S01]  /*95c90*/  STL [R1+0x2840], R10 ;  /* 0x0028400a01007387 */ /* 0x0005e20000100800 */
[----:B------:R-:W-:Y:S02]  /*95ca0*/  STL [R1+0x283c], R16 ;  /* 0x00283c1001007387 */ /* 0x000fe40000100800 */
[----:B------:R-:W3:Y:S01]  /*95cb0*/  LDL.LU R19, [R1+0x290c] ;  /* 0x00290c0001137983 */ /* 0x000ee20000300800 */
[----:B--2---:R-:W2:Y:S01]  /*95cc0*/  LDL.LU R10, [R1+0x2944] ;  /* 0x00294400010a7983 */ /* 0x004ea20000300800 */
[----:B------:R4:W-:Y:S02]  /*95cd0*/  STL [R1+0x27f8], R13 ;  /* 0x0027f80d01007387 */ /* 0x0009e40000100800 */
[----:B------:R-:W-:-:S02]  /*95ce0*/  IMAD.X R15, R15, 0x1, R0, P2 ;  /* 0x000000010f0f7824 */ /* 0x000fc400010e0600 */
[----:B-1----:R-:W-:Y:S02]  /*95cf0*/  IMAD.MOV.U32 R6, RZ, RZ, R13 ;  /* 0x000000ffff067224 */ /* 0x002fe400078e000d */
[----:B------:R-:W-:Y:S02]  /*95d00*/  IMAD.X R12, R12, 0x1, R0, P3 ;  /* 0x000000010c0c7824 */ /* 0x000fe400018e0600 */
[----:B------:R-:W-:Y:S01]  /*95d10*/  IMAD.MOV.U32 R7, RZ, RZ, R15 ;  /* 0x000000ffff077224 */ /* 0x000fe200078e000f */
[----:B------:R-:W-:Y:S01]  /*95d20*/  STL [R1+0x27f4], R15 ;  /* 0x0027f40f01007387 */ /* 0x000fe20000100800 */
[----:B------:R-:W-:Y:S02]  /*95d30*/  STL [R1+0x2800], R8 ;  /* 0x0028000801007387 */ /* 0x000fe40000100800 */
[----:B------:R-:W2:Y:S02]  /*95d40*/  LDL.LU R20, [R1+0x2908] ;  /* 0x0029080001147983 */ /* 0x000ea40000300800 */
[----:B------:R1:W-:Y:S01]  /*95d50*/  STL [R1+0x27fc], R12 ;  /* 0x0027fc0c01007387 */ /* 0x0003e20000100800 */
[----:B----4-:R-:W4:Y:S04]  /*95d60*/  LDL.LU R13, [R1+0x2940] ;  /* 0x00294000010d7983 */ /* 0x010f280000300800 */
[----:B------:R1:W-:Y:S01]  /*95d70*/  LDGSTS.E [R4+0x47a00], [R6.64], P1 ;  /* 0x47a0000006047fae */ /* 0x0003e20008921844 */
[----:B------:R-:W4:Y:S02]  /*95d80*/  LDL.LU R16, [R1+0x2948] ;  /* 0x0029480001107983 */ /* 0x000f240000300800 */
[----:B-1----:R-:W-:Y:S01]  /*95d90*/  IMAD.MOV.U32 R7, RZ, RZ, R12 ;  /* 0x000000ffff077224 */ /* 0x002fe200078e000c */
[----:B------:R-:W-:Y:S01]  /*95da0*/  MOV R6, R8 ;  /* 0x0000000800067202 */ /* 0x000fe20000000f00 */
[----:B------:R-:W4:Y:S01]  /*95db0*/  LDL.LU R12, [R1+0x294c] ;  /* 0x00294c00010c7983 */ /* 0x000f220000300800 */
[----:B------:R-:W4:Y:S02]  /*95dc0*/  LDL.LU R18, [R1+0x2980] ;  /* 0x0029800001127983 */ /* 0x000f240000300800 */
[----:B------:R-:W4:Y:S01]  /*95dd0*/  LDL.LU R8, [R1+0x2984] ;  /* 0x0029840001087983 */ /* 0x000f220000300800 */
[----:B------:R1:W-:Y:S01]  /*95de0*/  LDGSTS.E [R4+0x47b00], [R6.64], P1 ;  /* 0x47b0000006047fae */ /* 0x0003e20008921844 */
[----:B------:R-:W-:-:S04]  /*95df0*/  ISETP.GT.AND P1, PT, R3, 0x2, PT ;  /* 0x000000020300780c */ /* 0x000fc80003f24270 */
[----:B-1----:R-:W-:Y:S02]  /*95e00*/  SEL R4, RZ, 0x4, !P1 ;  /* 0x00000004ff047807 */ /* 0x002fe40004800000 */
[----:B------:R-:W-:-:S05]  /*95e10*/  IADD3 R9, P1, R9, R14, RZ ;  /* 0x0000000e09097210 */ /* 0x000fca0007f3e0ff */
[----:B------:R-:W-:Y:S01]  /*95e20*/  IMAD.X R11, R11, 0x1, R0, P1 ;  /* 0x000000010b0b7824 */ /* 0x000fe200008e0600 */
[----:B------:R-:W-:Y:S04]  /*95e30*/  STL [R1+0x2904], R9 ;  /* 0x0029040901007387 */ /* 0x000fe80000100800 */
[----:B------:R1:W-:Y:S01]  /*95e40*/  STL [R1+0x2900], R11 ;  /* 0x0029000b01007387 */ /* 0x0003e20000100800 */
[----:B------:R-:W4:Y:S02]  /*95e50*/  LDL.LU R17, [R1+0x2988] ;  /* 0x0029880001117983 */ /* 0x000f240000300800 */
[----:B------:R-:W4:Y:S02]  /*95e60*/  LDL.LU R15, [R1+0x298c] ;  /* 0x00298c00010f7983 */ /* 0x000f240000300800 */
[----:B------:R-:W-:-:S02]  /*95e70*/  IMAD.MOV.U32 R7, RZ, RZ, R11 ;  /* 0x000000ffff077224 */ /* 0x000fc400078e000b */
[----:B------:R-:W-:Y:S01]  /*95e80*/  IMAD.MOV.U32 R6, RZ, RZ, R9 ;  /* 0x000000ffff067224 */ /* 0x000fe200078e0009 */
[----:B-1----:R-:W4:Y:S01]  /*95e90*/  LDL.LU R11, [R1+0x29c0] ;  /* 0x0029c000010b7983 */ /* 0x002f220000300800 */
[----:B------:R-:W4:Y:S01]  /*95ea0*/  LDL.LU R9, [R1+0x29c4] ;  /* 0x0029c40001097983 */ /* 0x000f220000300800 */
        /* <DEDUP_REMOVED lines=10> */
[----:B---3--:R-:W-:-:S04]  /*95f50*/  IADD3 R19, P3, R19, R14, RZ ;  /* 0x0000000e13137210 */ /* 0x008fc80007f7e0ff */
[----:B-1----:R-:W-:Y:S02]  /*95f60*/  MOV R6, R19 ;  /* 0x0000001300067202 */ /* 0x002fe40000000f00 */
[----:B--2---:R-:W-:Y:S01]  /*95f70*/  IADD3 R10, P4, R10, R14, RZ ;  /* 0x0000000e0a0a7210 */ /* 0x004fe20007f9e0ff */
[----:B------:R-:W-:Y:S01]  /*95f80*/  STL [R1+0x290c], R19 ;  /* 0x00290c1301007387 */ /* 0x000fe20000100800 */
[----:B------:R-:W-:-:S03]  /*95f90*/  IMAD.X R20, R20, 0x1, R0, P3 ;  /* 0x0000000114147824 */ /* 0x000fc600018e0600 */
[----:B----4-:R-:W-:Y:S02]  /*95fa0*/  IMAD.X R13, R13, 0x1, R0, P4 ;  /* 0x000000010d0d7824 */ /* 0x010fe400020e0600 */
[----:B------:R-:W-:Y:S01]  /*95fb0*/  IMAD.MOV.U32 R7, RZ, RZ, R20 ;  /* 0x000000ffff077224 */ /* 0x000fe200078e0014 */
[----:B------:R-:W-:Y:S01]  /*95fc0*/  STL [R1+0x2908], R20 ;  /* 0x0029081401007387 */ /* 0x000fe20000100800 */
[----:B------:R-:W-:Y:S02]  /*95fd0*/  STL [R1+0x2944], R10 ;  /* 0x0029440a01007387 */ /* 0x000fe40000100800 */
[----:B------:R1:W-:Y:S01]  /*95fe0*/  STL [R1+0x2940], R13 ;  /* 0x0029400d01007387 */ /* 0x0003e20000100800 */
[----:B------:R2:W-:Y:S01]  /*95ff0*/  LDGSTS.E [R4+0x40500], [R6.64], P2 ;  /* 0x4050000006047fae */ /* 0x0005e20009121844 */
[-C--:B------:R-:W-:Y:S02]  /*96000*/  IADD3 R12, P3, R12, R14.reuse, RZ ;  /* 0x0000000e0c0c7210 */ /* 0x080fe40007f7e0ff */
[----:B------:R-:W-:Y:S01]  /*96010*/  IADD3 R8, P4, R8, R14, RZ ;  /* 0x0000000e08087210 */ /* 0x000fe20007f9e0ff */
[----:B--2---:R-:W-:-:S02]  /*96020*/  IMAD.MOV.U32 R6, RZ, RZ, R10 ;  /* 0x000000ffff067224 */ /* 0x004fc400078e000a */
[----:B------:R-:W-:Y:S02]  /*96030*/  IMAD.MOV.U32 R7, RZ, RZ, R13 ;  /* 0x000000ffff077224 */ /* 0x000fe400078e000d */
[--C-:B------:R-:W-:Y:S01]  /*96040*/  IMAD.X R16, R16, 0x1, R0.reuse, P3 ;  /* 0x0000000110107824 */ /* 0x100fe200018e0600 */
[----:B-1----:R-:W2:Y:S01]  /*96050*/  LDL.LU R13, [R1+0x29cc] ;  /* 0x0029cc00010d7983 */ /* 0x002ea20000300800 */
        /* <DEDUP_REMOVED lines=11> */
[----:B----4-:R-:W4:Y:S01]  /*96110*/  LDL.LU R16, [R1+0x29c8] ;  /* 0x0029c80001107983 */ /* 0x010f220000300800 */
[----:B------:R-:W-:Y:S02]  /*96120*/  STL [R1+0x2980], R18 ;  /* 0x0029801201007387 */ /* 0x000fe40000100800 */
[----:B------:R-:W4:Y:S01]  /*96130*/  LDL.LU R12, [R1+0x2a00] ;  /* 0x002a0000010c7983 */ /* 0x000f220000300800 */
[----:B------:R-:W-:Y:S01]  /*96140*/  ISETP.NE.U32.AND P2, PT, R5, RZ, PT ;  /* 0x000000ff0500720c */ /* 0x000fe20003f45070 */
[----:B------:R1:W-:Y:S04]  /*96150*/  LDGSTS.E [R4+0x40d00], [R6.64], P1 ;  /* 0x40d0000006047fae */ /* 0x0003e80008921844 */
[----:B------:R-:W4:Y:S01]  /*96160*/  LDL.LU R19, [R1+0x2a0c] ;  /* 0x002a0c0001137983 */ /* 0x000f220000300800 */
[----:B------:R-:W-:Y:S01]  /*96170*/  IADD3 R15, P3, R15, R14, RZ ;  /* 0x0000000e0f0f7210 */ /* 0x000fe20007f7e0ff */
[----:B-1----:R-:W-:Y:S01]  /*96180*/  IMAD.MOV.U32 R6, RZ, RZ, R8 ;  /* 0x000000ffff067224 */ /* 0x002fe200078e0008 */
[----:B------:R-:W-:-:S03]  /*96190*/  MOV R7, R18 ;  /* 0x0000001200077202 */ /* 0x000fc60000000f00 */
[--C-:B------:R-:W-:Y:S01]  /*961a0*/  IMAD.X R17, R17, 0x1, R0.reuse, P3 ;  /* 0x0000000111117824 */ /* 0x100fe200018e0600 */
[----:B------:R-:W4:Y:S04]  /*961b0*/  LDL.LU R8, [R1+0x2a44] ;  /* 0x002a440001087983 */ /* 0x000f280000300800 */
[----:B------:R1:W-:Y:S01]  /*961c0*/  LDGSTS.E [R4+0x41400], [R6.64], P2 ;  /* 0x4140000006047fae */ /* 0x0003e20009121844 */
[----:B------:R-:W-:Y:S01]  /*961d0*/  IADD3 R9, P4, R9, R14, RZ ;  /* 0x0000000e09097210 */ /* 0x000fe20007f9e0ff */
[----:B------:R1:W-:Y:S02]  /*961e0*/  STL [R1+0x298c], R15 ;  /* 0x00298c0f01007387 */ /* 0x0003e40000100800 */
[----:B------:R1:W-:Y:S02]  /*961f0*/  STL [R1+0x2988], R17 ;  /* 0x0029881101007387 */ /* 0x0003e40000100800 */
[----:B------:R-:W-:Y:S01]  /*96200*/  IMAD.X R11, R11, 0x1, R0, P4 ;  /* 0x000000010b0b7824 */ /* 0x000fe200020e0600 */
[----:B------:R-:W-:Y:S01]  /*96210*/  STL [R1+0x29c4], R9 ;  /* 0x0029c40901007387 */ /* 0x000fe20000100800 */
[----:B------:R-:W4:Y:S02]  /*96220*/  LDL.LU R20, [R1+0x2a08] ;  /* 0x002a080001147983 */ /* 0x000f240000300800 */
[----:B-1----:R-:W-:-:S02]  /*96230*/  IMAD.MOV.U32 R6, RZ, RZ, R15 ;  /* 0x000000ffff067224 */ /* 0x002fc400078e000f */
[----:B------:R-:W-:Y:S01]  /*96240*/  IMAD.MOV.U32 R7, RZ, RZ, R17 ;  /* 0x000000ffff077224 */ /* 0x000fe200078e0011 */
[----:B------:R1:W-:Y:S01]  /*96250*/  STL [R1+0x29c0], R11 ;  /* 0x0029c00b01007387 */ /* 0x0003e20000100800 */
[----:B------:R-:W4:Y:S02]  /*96260*/  LDL.LU R15, [R1+0x2a40] ;  /* 0x002a4000010f7983 */ /* 0x000f240000300800 */
[----:B------:R-:W4:Y:S01]  /*96270*/  LDL.LU R17, [R1+0x2a48] ;  /* 0x002a480001117983 */ /* 0x000f220000300800 */
[----:B------:R1:W-:Y:S02]  /*96280*/  LDGSTS.E [R4+0x41500], [R6.64], P2 ;  /* 0x4150000006047fae */ /* 0x0003e40009121844 */
[----:B-1----:R-:W-:Y:S02]  /*96290*/  IMAD.MOV.U32 R7, RZ, RZ, R11 ;  /* 0x000000ffff077224 */ /* 0x002fe400078e000b */
[----:B------:R-:W4:Y:S01]  /*962a0*/  LDL.LU R11, [R1+0x2a4c] ;  /* 0x002a4c00010b7983 */ /* 0x000f220000300800 */
[----:B------:R-:W-:-:S02]  /*962b0*/  IMAD.MOV.U32 R6, RZ, RZ, R9 ;  /* 0x000000ffff067224 */ /* 0x000fc400078e0009 */
        /* <DEDUP_REMOVED lines=12> */
[----:B---3--:R-:W-:Y:S02]  /*96380*/  IADD3 R10, P4, R10, R14, RZ ;  /* 0x0000000e0a0a7210 */ /* 0x008fe40007f9e0ff */
[----:B-1----:R-:W-:Y:S01]  /*96390*/  MOV R6, R13 ;  /* 0x0000000d00067202 */ /* 0x002fe20000000f00 */
[----:B------:R-:W-:Y:S01]  /*963a0*/  STL [R1+0x29cc], R13 ;  /* 0x0029cc0d01007387 */ /* 0x000fe20000100800 */
[--C-:B----4-:R-:W-:Y:S02]  /*963b0*/  IMAD.X R16, R16, 0x1, R0.reuse, P3 ;  /* 0x0000000110107824 */ /* 0x110fe400018e0600 */
[----:B------:R-:W-:-:S02]  /*963c0*/  IMAD.X R12, R12, 0x1, R0, P4 ;  /* 0x000000010c0c7824 */ /* 0x000fc400020e0600 */
        /* <DEDUP_REMOVED lines=10> */
[----:B--2---:R-:W2:Y:S01]  /*96470*/  LDL.LU R12, [R1+0x2ac0] ;  /* 0x002ac000010c7983 */ /* 0x004ea20000300800 */
[----:B------:R-:W3:Y:S01]  /*96480*/  LDL.LU R10, [R1+0x2ac4] ;  /* 0x002ac400010a7983 */ /* 0x000ee20000300800 */
[----:B------:R-:W-:Y:S02]  /*96490*/  SEL R5, RZ, 0x4, !P1 ;  /* 0x00000004ff057807 */ /* 0x000fe40004800000 */
[-C--:B------:R-:W-:Y:S02]  /*964a0*/  IADD3 R19, P3, R19, R14.reuse, RZ ;  /* 0x0000000e13137210 */ /* 0x080fe40007f7e0ff */
[----:B------:R-:W-:Y:S01]  /*964b0*/  IADD3 R8, P4, R8, R14, RZ ;  /* 0x0000000e08087210 */ /* 0x000fe20007f9e0ff */
        /* <DEDUP_REMOVED lines=14> */
[----:B------:R-:W-:Y:S02]  /*965a0*/  IMAD.X R17, R17, 0x1, R0, P3 ;  /* 0x0000000111117824 */ /* 0x000fe400018e0600 */
[----:B-1----:R-:W-:Y:S01]  /*965b0*/  IMAD.MOV.U32 R6, RZ, RZ, R8 ;  /* 0x000000ffff067224 */ /* 0x002fe200078e0008 */
[----:B------:R-:W-:Y:S01]  /*965c0*/  MOV R7, R15 ;  /* 0x0000000f00077202 */ /* 0x000fe20000000f00 */
[----:B------:R-:W-:Y:S01]  /*965d0*/  IMAD.X R18, R18, 0x1, R0, P4 ;  /* 0x0000000112127824 */ /* 0x000fe200020e0600 */
[----:B------:R-:W2:Y:S01]  /*965e0*/  LDL.LU R15, [R1+0x2acc] ;  /* 0x002acc00010f7983 */ /* 0x000ea20000300800 */
[----:B------:R-:W2:Y:S02]  /*965f0*/  LDL.LU R8, [R1+0x2b04] ;  /* 0x002b040001087983 */ /* 0x000ea40000300800 */
[----:B------:R-:W-:Y:S01]  /*96600*/  STL [R1+0x2a4c], R11 ;  /* 0x002a4c0b01007387 */ /* 0x000fe20000100800 */
[----:B------:R1:W-:Y:S01]  /*96610*/  LDGSTS.E [R4+0x42c00], [R6.64], P1 ;  /* 0x42c0000006047fae */ /* 0x0003e20008921844 */
[----:B------:R1:W-:Y:S02]  /*96620*/  STL [R1+0x2a48], R17 ;  /* 0x002a481101007387 */ /* 0x0003e40000100800 */
[----:B------:R1:W-:Y:S02]  /*96630*/  STL [R1+0x2a84], R9 ;  /* 0x002a840901007387 */ /* 0x0003e40000100800 */
[----:B-1----:R-:W-:-:S02]  /*96640*/  IMAD.MOV.U32 R7, RZ, RZ, R17 ;  /* 0x000000ffff077224 */ /* 0x002fc400078e0011 */
[----:B------:R-:W-:Y:S01]  /*96650*/  IMAD.MOV.U32 R6, RZ, RZ, R11 ;  /* 0x000000ffff067224 */ /* 0x000fe200078e000b */
[----:B------:R-:W2:Y:S01]  /*96660*/  LDL.LU R17, [R1+0x2ac8] ;  /* 0x002ac80001117983 */ /* 0x000ea20000300800 */
[----:B------:R-:W-:Y:S02]  /*96670*/  STL [R1+0x2a80], R18 ;  /* 0x002a801201007387 */ /* 0x000fe40000100800 */
[----:B------:R-:W2:Y:S01]  /*96680*/  LDL.LU R11, [R1+0x2b00] ;  /* 0x002b0000010b7983 */ /* 0x000ea20000300800 */
[----:B------:R-:W-:Y:S01]  /*96690*/  ISETP.GT.AND P2, PT, R3, 0x1a, PT ;  /* 0x0000001a0300780c */ /* 0x000fe20003f44270 */
[----:B------:R1:W-:Y:S04]  /*966a0*/  LDGSTS.E [R4+0x42d00], [R6.64], P1 ;  /* 0x42d0000006047fae */ /* 0x0003e80008921844 */
[----:B------:R-:W2:Y:S01]  /*966b0*/  LDL.LU R19, [R1+0x2b0c] ;  /* 0x002b0c0001137983 */ /* 0x000ea20000300800 */
[----:B------:R-:W-:-:S04]  /*966c0*/  SEL R5, RZ, 0x4, !P2 ;  /* 0x00000004ff057807 */ /* 0x000fc80005000000 */
[----:B------:R-:W-:-:S04]  /*966d0*/  SEL R5, R5, RZ, !P0 ;  /* 0x000000ff05057207 */ /* 0x000fc80004000000 */
[----:B------:R-:W-:Y:S01]  /*966e0*/  ISETP.NE.U32.AND P2, PT, R5, RZ, PT ;  /* 0x000000ff0500720c */ /* 0x000fe20003f45070 */
[----:B-1----:R-:W-:Y:S02]  /*966f0*/  IMAD.MOV.U32 R6, RZ, RZ, R9 ;  /* 0x000000ffff067224 */ /* 0x002fe400078e0009 */
[----:B------:R-:W-:Y:S01]  /*96700*/  IMAD.MOV.U32 R7, RZ, RZ, R18 ;  /* 0x000000ffff077224 */ /* 0x000fe200078e0012 */
[----:B------:R-:W2:Y:S01]  /*96710*/  LDL.LU R9, [R1+0x2b44] ;  /* 0x002b440001097983 */ /* 0x000ea20000300800 */
        /* <DEDUP_REMOVED lines=9> */
[----:B------:R4:W-:Y:S01]  /*967b0*/  STL [R1+0x2a88], R16 ;  /* 0x002a881001007387 */ /* 0x0009e20000100800 */
[----:B-1----:R-:W-:Y:S01]  /*967c0*/  MOV R6, R13 ;  /* 0x0000000d00067202 */ /* 0x002fe20000000f00 */
[----:B------:R-:W-:Y:S02]  /*967d0*/  IMAD.MOV.U32 R7, RZ, RZ, R16 ;  /* 0x000000ffff077224 */ /* 0x000fe400078e0010 */
[----:B--2---:R-:W-:Y:S01]  /*967e0*/  IMAD.X R12, R12, 0x1, R0, P4 ;  /* 0x000000010c0c7824 */ /* 0x004fe200020e0600 */
[----:B------:R1:W-:Y:S01]  /*967f0*/  STL [R1+0x2ac4], R10 ;  /* 0x002ac40a01007387 */ /* 0x0003e20000100800 */
[----:B------:R-:W2:Y:S03]  /*96800*/  LDL.LU R20, [R1+0x2b08] ;  /* 0x002b080001147983 */ /* 0x000ea60000300800 */
[----:B------:R1:W-:Y:S04]  /*96810*/  LDGSTS.E [R4+0x43500], [R6.64], P2 ;  /* 0x4350000006047fae */ /* 0x0003e80009121844 */
[----:B------:R1:W-:Y:S01]  /*96820*/  STL [R1+0x2ac0], R12 ;  /* 0x002ac00c01007387 */ /* 0x0003e20000100800 */
[----:B---3--:R-:W3:Y:S02]  /*96830*/  LDL.LU R13, [R1+0x2b40] ;  /* 0x002b4000010d7983 */ /* 0x008ee40000300800 */
        /* <DEDUP_REMOVED lines=19> */
[----:B------:R-:W4:Y:S01]  /*96970*/  LDL.LU R15, [R1+0x2b8c] ;  /* 0x002b8c00010f7983 */ /* 0x000f220000300800 */
[----:B------:R-:W-:Y:S01]  /*96980*/  MOV R7, R11 ;  /* 0x0000000b00077202 */ /* 0x000fe20000000f00 */
        /* <DEDUP_REMOVED lines=23> */
[----:B----4-:R-:W-:-:S02]  /*96b00*/  IADD3 R10, P3, R10, R14, RZ ;  /* 0x0000000e0a0a7210 */ /* 0x010fc40007f7e0ff */
[----:B------:R-:W-:Y:S01]  /*96b10*/  IADD3 R12, P4, R12, R14, RZ ;  /* 0x0000000e0c0c7210 */ /* 0x000fe20007f9e0ff */
[----:B-1----:R-:W-:Y:S02]  /*96b20*/  IMAD.MOV.U32 R6, RZ, RZ, R9 ;  /* 0x000000ffff067224 */ /* 0x002fe400078e0009 */
[----:B------:R-:W-:Y:S02]  /*96b30*/  IMAD.MOV.U32 R7, RZ, RZ, R13 ;  /* 0x000000ffff077224 */ /* 0x000fe400078e000d */
[--C-:B------:R-:W-:Y:S01]  /*96b40*/  IMAD.X R16, R16, 0x1, R0.reuse, P3 ;  /* 0x0000000110107824 */ /* 0x100fe200018e0600 */
[----:B--2---:R-:W2:Y:S01]  /*96b50*/  LDL.LU R13, [R1+0x2bcc] ;  /* 0x002bcc00010d7983 */ /* 0x004ea20000300800 */
        /* <DEDUP_REMOVED lines=9> */
[----:B----4-:R-:W4:Y:S01]  /*96bf0*/  LDL.LU R16, [R1+0x2bc8] ;  /* 0x002bc80001107983 */ /* 0x010f220000300800 */
[----:B------:R-:W-:Y:S01]  /*96c00*/  MOV R6, R10 ;  /* 0x0000000a00067202 */ /* 0x000fe20000000f00 */
        /* <DEDUP_REMOVED lines=15> */
[----:B------:R-:W-:Y:S01]  /*96d00*/  STL [R1+0x2bc4], R8 ;  /* 0x002bc40801007387 */ /* 0x000fe20000100800 */
[----:B-1----:R-:W-:Y:S02]  /*96d10*/  IMAD.MOV.U32 R6, RZ, RZ, R15 ;  /* 0x000000ffff067224 */ /* 0x002fe400078e000f */
[----:B------:R-:W-:Y:S01]  /*96d20*/  IMAD.X R11, R11, 0x1, R0, P4 ;  /* 0x000000010b0b7824 */ /* 0x000fe200020e0600 */
[----:B------:R-:W4:Y:S04]  /*96d30*/  LDL.LU R15, [R1+0x28cc] ;  /* 0x0028cc00010f7983 */ /* 0x000f280000300800 */
[----:B------:R1:W-:Y:S01]  /*96d40*/  STL [R1+0x2bc0], R11 ;  /* 0x002bc00b01007387 */ /* 0x0003e20000100800 */
[----:B------:R-:W4:Y:S02]  /*96d50*/  LDL.LU R20, [R1+0x2884] ;  /* 0x0028840001147983 */ /* 0x000f240000300800 */
[----:B------:R-:W-:-:S02]  /*96d60*/  IMAD.MOV.U32 R7, RZ, RZ, R17 ;  /* 0x000000ffff077224 */ /* 0x000fc400078e0011 */
[----:B------:R-:W4:Y:S01]  /*96d70*/  LDL.LU R18, [R1+0x288c] ;  /* 0x00288c0001127983 */ /* 0x000f220000300800 */
[----:B------:R-:W4:Y:S04]  /*96d80*/  LDL.LU R17, [R1+0x2890] ;  /* 0x0028900001117983 */ /* 0x000f280000300800 */
[----:B------:R1:W-:Y:S02]  /*96d90*/  LDGSTS.E [R4+0x45500], [R6.64], P2 ;  /* 0x4550000006047fae */ /* 0x0003e40009121844 */
[----:B-1----:R-:W-:Y:S01]  /*96da0*/  MOV R7, R11 ;  /* 0x0000000b00077202 */ /* 0x002fe20000000f00 */
[----:B------:R-:W-:Y:S01]  /*96db0*/  IMAD.MOV.U32 R6, RZ, RZ, R8 ;  /* 0x000000ffff067224 */ /* 0x000fe200078e0008 */
        /* <DEDUP_REMOVED lines=35> */
[----:B------:R-:W-:-:S04]  /*96ff0*/  IMAD.X R15, R15, 0x1, R0, P3 ;  /* 0x000000010f0f7824 */ /* 0x000fc800018e0600 */
[----:B-1----:R-:W-:Y:S01]  /*97000*/  IMAD.MOV.U32 R7, RZ, RZ, R15 ;  /* 0x000000ffff077224 */ /* 0x002fe200078e000f */
[----:B------:R1:W-:Y:S01]  /*97010*/  STL [R1+0x28cc], R15 ;  /* 0x0028cc0f01007387 */ /* 0x0003e20000100800 */
[----:B------:R-:W-:Y:S02]  /*97020*/  IMAD.X R20, R20, 0x1, R0, P4 ;  /* 0x0000000114147824 */ /* 0x000fe400020e0600 */
[----:B------:R-:W-:Y:S01]  /*97030*/  STL [R1+0x2888], R19 ;  /* 0x0028881301007387 */ /* 0x000fe20000100800 */
[----:B------:R-:W-:Y:S02]  /*97040*/  ISETP.NE.U32.AND P1, PT, R5, RZ, PT ;  /* 0x000000ff0500720c */ /* 0x000fe40003f25070 */
[----:B------:R-:W-:Y:S02]  /*97050*/  MOV R6, R12 ;  /* 0x0000000c00067202 */ /* 0x000fe40000000f00 */
[----:B------:R-:W-:-:S03]  /*97060*/  IADD3 R17, P3, R17, R14, RZ ;  /* 0x0000000e11117210 */ /* 0x000fc60007f7e0ff */
        /* <DEDUP_REMOVED lines=17> */
[----:B-1----:R-:W-:Y:S01]  /*97180*/  MOV R7, R11 ;  /* 0x0000000b00077202 */ /* 0x002fe20000000f00 */
[----:B------:R-:W-:Y:S01]  /*97190*/  IMAD.MOV.U32 R6, RZ, RZ, R8 ;  /* 0x000000ffff067224 */ /* 0x000fe200078e0008 */
        /* <DEDUP_REMOVED lines=16> */
[----:B---3--:R-:W-:-:S03]  /*972a0*/  IADD3 R13, P2, R13, R14, RZ ;  /* 0x0000000e0d0d7210 */ /* 0x008fc60007f5e0ff */
[----:B------:R2:W-:Y:S01]  /*972b0*/  STL [R1+0x2850], R10 ;  /* 0x0028500a01007387 */ /* 0x0005e20000100800 */
[----:B------:R-:W-:Y:S01]  /*972c0*/  IADD3 R9, P3, R9, R14, RZ ;  /* 0x0000000e09097210 */ /* 0x000fe20007f7e0ff */
[----:B------:R3:W-:Y:S02]  /*972d0*/  STL [R1+0x284c], R16 ;  /* 0x00284c1001007387 */ /* 0x0007e40000100800 */
[----:B------:R-:W4:Y:S01]  /*972e0*/  LDL.LU R19, [R1+0x291c] ;  /* 0x00291c0001137983 */ /* 0x000f220000300800 */
[----:B--2---:R-:W2:Y:S01]  /*972f0*/  LDL.LU R10, [R1+0x2954] ;  /* 0x00295400010a7983 */ /* 0x004ea20000300800 */
[----:B------:R-:W-:Y:S02]  /*97300*/  STL [R1+0x2808], R13 ;  /* 0x0028080d01007387 */ /* 0x000fe40000100800 */
[----:B-1----:R-:W-:Y:S02]  /*97310*/  IMAD.MOV.U32 R6, RZ, RZ, R13 ;  /* 0x000000ffff067224 */ /* 0x002fe400078e000d */
[----:B------:R-:W-:-:S02]  /*97320*/  IMAD.X R15, R15, 0x1, R0, P2 ;  /* 0x000000010f0f7824 */ /* 0x000fc400010e0600 */
[----:B------:R-:W-:Y:S02]  /*97330*/  IMAD.X R12, R12, 0x1, R0, P3 ;  /* 0x000000010c0c7824 */ /* 0x000fe400018e0600 */
[----:B------:R-:W-:Y:S01]  /*97340*/  IMAD.MOV.U32 R7, RZ, RZ, R15 ;  /* 0x000000ffff077224 */ /* 0x000fe200078e000f */
[----:B------:R-:W-:Y:S01]  /*97350*/  STL [R1+0x2804], R15 ;  /* 0x0028040f01007387 */ /* 0x000fe20000100800 */
[----:B------:R-:W-:Y:S02]  /*97360*/  STL [R1+0x2810], R9 ;  /* 0x0028100901007387 */ /* 0x000fe40000100800 */
[----:B------:R-:W2:Y:S02]  /*97370*/  LDL.LU R20, [R1+0x2918] ;  /* 0x0029180001147983 */ /* 0x000ea40000300800 */
[----:B------:R1:W-:Y:S01]  /*97380*/  STL [R1+0x280c], R12 ;  /* 0x00280c0c01007387 */ /* 0x0003e20000100800 */
[----:B---3--:R-:W3:Y:S04]  /*97390*/  LDL.LU R16, [R1+0x2950] ;  /* 0x0029500001107983 */ /* 0x008ee80000300800 */
[----:B------:R1:W-:Y:S01]  /*973a0*/  LDGSTS.E [R4+0x47c00], [R6.64], P1 ;  /* 0x47c0000006047fae */ /* 0x0003e20008921844 */
[----:B------:R-:W3:Y:S01]  /*973b0*/  LDL.LU R17, [R1+0x2958] ;  /* 0x0029580001117983 */ /* 0x000ee20000300800 */
[----:B-1----:R-:W-:Y:S01]  /*973c0*/  MOV R7, R12 ;  /* 0x0000000c00077202 */ /* 0x002fe20000000f00 */
[----:B------:R-:W-:Y:S01]  /*973d0*/  IMAD.MOV.U32 R6, RZ, RZ, R9 ;  /* 0x000000ffff067224 */ /* 0x000fe200078e0009 */
[----:B------:R-:W3:Y:S01]  /*973e0*/  LDL.LU R12, [R1+0x295c] ;  /* 0x00295c00010c7983 */ /* 0x000ee20000300800 */
[----:B------:R-:W3:Y:S02]  /*973f0*/  LDL.LU R18, [R1+0x2990] ;  /* 0x0029900001127983 */ /* 0x000ee40000300800 */
[----:B------:R-:W3:Y:S01]  /*97400*/  LDL.LU R9, [R1+0x2994] ;  /* 0x0029940001097983 */ /* 0x000ee20000300800 */
[----:B------:R1:W-:Y:S01]  /*97410*/  LDGSTS.E [R4+0x47d00], [R6.64], P1 ;  /* 0x47d0000006047fae */ /* 0x0003e20008921844 */
[----:B------:R-:W-:-:S04]  /*97420*/  ISETP.GT.AND P1, PT, R3, 0x3, PT ;  /* 0x000000030300780c */ /* 0x000fc80003f24270 */
[----:B-1----:R-:W-:Y:S02]  /*97430*/  SEL R4, RZ, 0x4, !P1 ;  /* 0x00000004ff047807 */ /* 0x002fe40004800000 */
[----:B------:R-:W-:-:S05]  /*97440*/  IADD3 R8, P1, R8, R14, RZ ;  /* 0x0000000e08087210 */ /* 0x000fca0007f3e0ff */
[----:B------:R-:W-:Y:S01]  /*97450*/  IMAD.X R11, R11, 0x1, R0, P1 ;  /* 0x000000010b0b7824 */ /* 0x000fe200008e0600 */
[----:B------:R-:W-:Y:S04]  /*97460*/  STL [R1+0x2914], R8 ;  /* 0x0029140801007387 */ /* 0x000fe80000100800 */
[----:B------:R1:W-:Y:S01]  /*97470*/  STL [R1+0x2910], R11 ;  /* 0x0029100b01007387 */ /* 0x0003e20000100800 */
[----:B------:R-:W3:Y:S02]  /*97480*/  LDL.LU R15, [R1+0x2998] ;  /* 0x00299800010f7983 */ /* 0x000ee40000300800 */
[----:B------:R-:W3:Y:S02]  /*97490*/  LDL.LU R13, [R1+0x299c] ;  /* 0x00299c00010d7983 */ /* 0x000ee40000300800 */
[----:B------:R-:W-:-:S02]  /*974a0*/  IMAD.MOV.U32 R7, RZ, RZ, R11 ;  /* 0x000000ffff077224 */ /* 0x000fc400078e000b */
[----:B------:R-:W-:Y:S01]  /*974b0*/  IMAD.MOV.U32 R6, RZ, RZ, R8 ;  /* 0x000000ffff067224 */ /* 0x000fe200078e0008 */
[----:B-1----:R-:W3:Y:S01]  /*974c0*/  LDL.LU R11, [R1+0x29d0] ;  /* 0x0029d000010b7983 */ /* 0x002ee20000300800 */
[----:B------:R-:W3:Y:S01]  /*974d0*/  LDL.LU R8, [R1+0x29d4] ;  /* 0x0029d40001087983 */ /* 0x000ee20000300800 */
        /* <DEDUP_REMOVED lines=10> */
[-C--:B----4-:R-:W-:Y:S02]  /*97580*/  IADD3 R19, P3, R19, R14.reuse, RZ ;  /* 0x0000000e13137210 */ /* 0x090fe40007f7e0ff */
[----:B--2---:R-:W-:-:S03]  /*97590*/  IADD3 R10, P4, R10, R14, RZ ;  /* 0x0000000e0a0a7210 */ /* 0x004fc60007f9e0ff */
[----:B-1----:R-:W-:Y:S01]  /*975a0*/  IMAD.MOV.U32 R6, RZ, RZ, R19 ;  /* 0x000000ffff067224 */ /* 0x002fe200078e0013 */
[----:B------:R-:W-:Y:S01]  /*975b0*/  STL [R1+0x291c], R19 ;  /* 0x00291c1301007387 */ /* 0x000fe20000100800 */
[--C-:B------:R-:W-:Y:S02]  /*975c0*/  IMAD.X R20, R20, 0x1, R0.reuse, P3 ;  /* 0x0000000114147824 */ /* 0x100fe400018e0600 */
[----:B---3--:R-:W-:-:S03]  /*975d0*/  IMAD.X R16, R16, 0x1, R0, P4 ;  /* 0x0000000110107824 */ /* 0x008fc600020e0600 */
[----:B------:R-:W-:Y:S01]  /*975e0*/  MOV R7, R20 ;  /* 0x0000001400077202 */ /* 0x000fe20000000f00 */
[----:B------:R-:W-:Y:S01]  /*975f0*/  STL [R1+0x2918], R20 ;  /* 0x0029181401007387 */ /* 0x000fe20000100800 */
[----:B------:R-:W-:Y:S02]  /*97600*/  STL [R1+0x2954], R10 ;  /* 0x0029540a01007387 */ /* 0x000fe40000100800 */
[----:B------:R1:W-:Y:S01]  /*97610*/  STL [R1+0x2950], R16 ;  /* 0x0029501001007387 */ /* 0x0003e20000100800 */
[----:B------:R2:W-:Y:S01]  /*97620*/  LDGSTS.E [R4+0x40700], [R6.64], P2 ;  /* 0x4070000006047fae */ /* 0x0005e20009121844 */
[-C--:B------:R-:W-:Y:S02]  /*97630*/  IADD3 R12, P3, R12, R14.reuse, RZ ;  /* 0x0000000e0c0c7210 */ /* 0x080fe40007f7e0ff */
[----:B------:R-:W-:Y:S01]  /*97640*/  IADD3 R9, P4, R9, R14, RZ ;  /* 0x0000000e09097210 */ /* 0x000fe20007f9e0ff */
[----:B--2---:R-:W-:Y:S02]  /*97650*/  IMAD.MOV.U32 R6, RZ, RZ, R10 ;  /* 0x000000ffff067224 */ /* 0x004fe400078e000a */
[----:B------:R-:W-:-:S02]  /*97660*/  IMAD.MOV.U32 R7, RZ, RZ, R16 ;  /* 0x000000ffff077224 */ /* 0x000fc400078e0010 */
        /* <DEDUP_REMOVED lines=19> */
[----:B------:R-:W-:-:S04]  /*977a0*/  IADD3 R13, P3, R13, R14, RZ ;  /* 0x0000000e0d0d7210 */ /* 0x000fc80007f7e0ff */
[----:B------:R-:W-:Y:S01]  /*977b0*/  IADD3.X R15, R15, R0, RZ, P3, !PT ;  /* 0x000000000f0f7210 */ /* 0x000fe20001ffe4ff */
[----:B-1----:R-:W-:Y:S02]  /*977c0*/  IMAD.MOV.U32 R6, RZ, RZ, R9 ;  /* 0x000000ffff067224 */ /* 0x002fe400078e0009 */
[----:B------:R-:W-:Y:S01]  /*977d0*/  IMAD.MOV.U32 R7, RZ, RZ, R18 ;  /* 0x000000ffff077224 */ /* 0x000fe200078e0012 */
[----:B------:R-:W4:Y:S01]  /*977e0*/  LDL.LU R9, [R1+0x2a54] ;  /* 0x002a540001097983 */ /* 0x000f220000300800 */
[----:B------:R-:W-:Y:S01]  /*977f0*/  IADD3 R8, P4, R8, R14, RZ ;  /* 0x0000000e08087210 */ /* 0x000fe20007f9e0ff */
[----:B------:R1:W-:Y:S02]  /*97800*/  STL [R1+0x299c], R13 ;  /* 0x00299c0d01007387 */ /* 0x0003e40000100800 */
[----:B------:R1:W-:Y:S04]  /*97810*/  LDGSTS.E [R4+0x41600], [R6.64], P2 ;  /* 0x4160000006047fae */ /* 0x0003e80009121844 */
[----:B------:R1:W-:Y:S01]  /*97820*/  STL [R1+0x2998], R15 ;  /* 0x0029980f01007387 */ /* 0x0003e20000100800 */
[----:B------:R-:W-:Y:S02]  /*97830*/  STL [R1+0x29d4], R8 ;  /* 0x0029d40801007387 */ /* 0x000fe40000100800 */
[----:B------:R-:W-:-:S02]  /*97840*/  IMAD.X R11, R11, 0x1, R0, P4 ;  /* 0x000000010b0b7824 */ /* 0x000fc400020e0600 */
[----:B------:R-:W4:Y:S03]  /*97850*/  LDL.LU R20, [R1+0x2a18] ;  /* 0x002a180001147983 */ /* 0x000f260000300800 */
[----:B------:R1:W-:Y:S02]  /*97860*/  STL [R1+0x29d0], R11 ;  /* 0x0029d00b01007387 */ /* 0x0003e40000100800 */
[----:B-1----:R-:W-:Y:S02]  /*97870*/  IMAD.MOV.U32 R6, RZ, RZ, R13 ;  /* 0x000000ffff067224 */ /* 0x002fe400078e000d */
[----:B------:R-:W-:Y:S01]  /*97880*/  IMAD.MOV.U32 R7, RZ, RZ, R15 ;  /* 0x000000ffff077224 */ /* 0x000fe200078e000f */
[----:B------:R-:W4:Y:S01]  /*97890*/  LDL.LU R13, [R1+0x2a50] ;  /* 0x002a5000010d7983 */ /* 0x000f220000300800 */
[----:B------:R-:W4:Y:S03]  /*978a0*/  LDL.LU R15, [R1+0x2a58] ;  /* 0x002a5800010f7983 */ /* 0x000f260000300800 */
[----:B------:R1:W-:Y:S02]  /*978b0*/  LDGSTS.E [R4+0x41700], [R6.64], P2 ;  /* 0x4170000006047fae */ /* 0x0003e40009121844 */
[----:B-1----:R-:W-:-:S02]  /*978c0*/  IMAD.MOV.U32 R7, RZ, RZ, R11 ;  /* 0x000000ffff077224 */ /* 0x002fc400078e000b */
[----:B------:R-:W-:Y:S01]  /*978d0*/  IMAD.MOV.U32 R6, RZ, RZ, R8 ;  /* 0x000000ffff067224 */ /* 0x000fe200078e0008 */
[----:B------:R-:W4:Y:S01]  /*978e0*/  LDL.LU R11, [R1+0x2a5c] ;  /* 0x002a5c00010b7983 */ /* 0x000f220000300800 */
[----:B------:R-:W4:Y:S02]  /*978f0*/  LDL.LU R18, [R1+0x2a90] ;  /* 0x002a900001127983 */ /* 0x000f240000300800 */
[----:B------:R-:W4:Y:S01]  /*97900*/  LDL.LU R8, [R1+0x2a94] ;  /* 0x002a940001087983 */ /* 0x000f220000300800 */
[----:B------:R-:W-:-:S04]  /*97910*/  ISETP.GT.AND P1, PT, R3, 0xf, PT ;  /* 0x0000000f0300780c */ /* 0x000fc80003f24270 */
[----:B------:R-:W-:-:S04]  /*97920*/  SEL R5, RZ, 0x4, !P1 ;  /* 0x00000004ff057807 */ /* 0x000fc80004800000 */
[----:B------:R-:W-:-:S04]  /*97930*/  SEL R5, R5, RZ, !P0 ;  /* 0x000000ff05057207 */ /* 0x000fc80004000000 */
[----:B------:R-:W-:Y:S02]  /*97940*/  ISETP.NE.U32.AND P1, PT, R5, RZ, PT ;  /* 0x000000ff0500720c */ /* 0x000fe40003f25070 */
[----:B------:R-:W-:-:S04]  /*97950*/  ISETP.GT.AND P2, PT, R3, 0x13, PT ;  /* 0x000000130300780c */ /* 0x000fc80003f44270 */
[----:B------:R-:W-:-:S04]  /*97960*/  SEL R5, RZ, 0x4, !P2 ;  /* 0x00000004ff057807 */ /* 0x000fc80005000000 */
[----:B------:R-:W-:-:S03]  /*97970*/  SEL R5, R5, RZ, !P0 ;  /* 0x000000ff05057207 */ /* 0x000fc60004000000 */
[----:B------:R1:W-:Y:S01]  /*97980*/  LDGSTS.E [R4+0x41e00], [R6.64], P1 ;  /* 0x41e0000006047fae */ /* 0x0003e20008921844 */
[----:B------:R-:W-:Y:S02]  /*97990*/  ISETP.NE.U32.AND P2, PT, R5, RZ, PT ;  /* 0x000000ff0500720c */ /* 0x000fe40003f45070 */
[-C--:B--2---:R-:W-:Y:S02]  /*979a0*/  IADD3 R16, P3, R16, R14.reuse, RZ ;  /* 0x0000000e10107210 */ /* 0x084fe40007f7e0ff */
[----:B---3--:R-:W-:-:S03]  /*979b0*/  IADD3 R10, P4, R10, R14, RZ ;  /* 0x0000000e0a0a7210 */ /* 0x008fc60007f9e0ff */
[----:B------:R-:W-:Y:S01]  /*979c0*/  STL [R1+0x29dc], R16 ;  /* 0x0029dc1001007387 */ /* 0x000fe20000100800 */
[----:B-1----:R-:W-:Y:S02]  /*979d0*/  IMAD.MOV.U32 R6, RZ, RZ, R16 ;  /* 0x000000ffff067224 */ /* 0x002fe400078e0010 */
[--C-:B----4-:R-:W-:Y:S02]  /*979e0*/  IMAD.X R17, R17, 0x1, R0.reuse, P3 ;  /* 0x0000000111117824 */ /* 0x110fe400018e0600 */
[----:B------:R-:W-:-:S03]  /*979f0*/  IMAD.X R12, R12, 0x1, R0, P4 ;  /* 0x000000010c0c7824 */ /* 0x000fc600020e0600 */
[----:B------:R1:W-:Y:S01]  /*97a00*/  STL [R1+0x29d8], R17 ;  /* 0x0029d81101007387 */ /* 0x0003e20000100800 */
[----:B------:R-:W-:Y:S01]  /*97a10*/  MOV R7, R17 ;  /* 0x0000001100077202 */ /* 0x000fe20000000f00 */
[----:B------:R-:W-:Y:S02]  /*97a20*/  STL [R1+0x2a14], R10 ;  /* 0x002a140a01007387 */ /* 0x000fe40000100800 */
[----:B------:R2:W-:Y:S02]  /*97a30*/  STL [R1+0x2a10], R12 ;  /* 0x002a100c01007387 */ /* 0x0005e40000100800 */
        /* <DEDUP_REMOVED lines=24> */
[----:B------:R-:W-:Y:S02]  /*97bc0*/  IADD3 R8, P4, R8, R14, RZ ;  /* 0x0000000e08087210 */ /* 0x000fe40007f9e0ff */
[----:B------:R-:W-:Y:S01]  /*97bd0*/  IADD3.X R15, R15, R0, RZ, P3, !PT ;  /* 0x000000000f0f7210 */ /* 0x000fe20001ffe4ff */
[----:B-1----:R-:W-:Y:S02]  /*97be0*/  IMAD.MOV.U32 R6, RZ, RZ, R9 ;  /* 0x000000ffff067224 */ /* 0x002fe400078e0009 */
[----:B------:R-:W-:Y:S02]  /*97bf0*/  IMAD.MOV.U32 R7, RZ, RZ, R13 ;  /* 0x000000ffff077224 */ /* 0x000fe400078e000d */
        /* <DEDUP_REMOVED lines=28> */
[----:B------:R4:W-:Y:S01]  /*97dc0*/  STL [R1+0x2a9c], R16 ;  /* 0x002a9c1001007387 */ /* 0x0009e20000100800 */
[----:B---3--:R-:W-:-:S03]  /*97dd0*/  IADD3 R10, P4, R10, R14, RZ ;  /* 0x0000000e0a0a7210 */ /* 0x008fc60007f9e0ff */
[----:B------:R3:W-:Y:S01]  /*97de0*/  STL [R1+0x2a98], R17 ;  /* 0x002a981101007387 */ /* 0x0007e20000100800 */
[----:B-1----:R-:W-:Y:S01]  /*97df0*/  IMAD.MOV.U32 R6, RZ, RZ, R16 ;  /* 0x000000ffff067224 */ /* 0x002fe200078e0010 */
[----:B------:R-:W-:Y:S01]  /*97e00*/  MOV R7, R17 ;  /* 0x0000001100077202 */ /* 0x000fe20000000f00 */
[----:B--2---:R-:W-:Y:S01]  /*97e10*/  IMAD.X R12, R12, 0x1, R0, P4 ;  /* 0x000000010c0c7824 */ /* 0x004fe200020e0600 */
[----:B------:R1:W-:Y:S01]  /*97e20*/  STL [R1+0x2ad4], R10 ;  /* 0x002ad40a01007387 */ /* 0x0003e20000100800 */
[----:B------:R-:W2:Y:S03]  /*97e30*/  LDL.LU R20, [R1+0x2b18] ;  /* 0x002b180001147983 */ /* 0x000ea60000300800 */
[----:B------:R1:W-:Y:S04]  /*97e40*/  LDGSTS.E [R4+0x43700], [R6.64], P2 ;  /* 0x4370000006047fae */ /* 0x0003e80009121844 */
[----:B------:R1:W-:Y:S01]  /*97e50*/  STL [R1+0x2ad0], R12 ;  /* 0x002ad00c01007387 */ /* 0x0003e20000100800 */
[----:B----4-:R-:W4:Y:S02]  /*97e60*/  LDL.LU R16, [R1+0x2b50] ;  /* 0x002b500001107983 */ /* 0x010f240000300800 */
[----:B---3--:R-:W3:Y:S02]  /*97e70*/  LDL.LU R17, [R1+0x2b58] ;  /* 0x002b580001117983 */ /* 0x008ee40000300800 */
[----:B-1----:R-:W-:-:S02]  /*97e80*/  IMAD.MOV.U32 R6, RZ, RZ, R10 ;  /* 0x000000ffff067224 */ /* 0x002fc400078e000a */
[----:B------:R-:W3:Y:S01]  /*97e90*/  LDL.LU R10, [R1+0x2b5c] ;  /* 0x002b5c00010a7983 */ /* 0x000ee20000300800 */
[----:B------:R-:W-:Y:S02]  /*97ea0*/  IMAD.MOV.U32 R7, RZ, RZ, R12 ;  /* 0x000000ffff077224 */ /* 0x000fe400078e000c */
[----:B------:R-:W3:Y:S02]  /*97eb0*/  LDL.LU R18, [R1+0x2b90] ;  /* 0x002b900001127983 */ /* 0x000ee40000300800 */
[----:B------:R-:W3:Y:S01]  /*97ec0*/  LDL.LU R12, [R1+0x2b94] ;  /* 0x002b9400010c7983 */ /* 0x000ee20000300800 */
        /* <DEDUP_REMOVED lines=12> */
[----:B-1----:R-:W3:Y:S01]  /*97f90*/  LDL.LU R15, [R1+0x2b98] ;  /* 0x002b9800010f7983 */ /* 0x002ee20000300800 */
[----:B------:R-:W3:Y:S02]  /*97fa0*/  LDL.LU R13, [R1+0x2b9c] ;  /* 0x002b9c00010d7983 */ /* 0x000ee40000300800 */
[----:B------:R-:W-:-:S02]  /*97fb0*/  IMAD.MOV.U32 R7, RZ, RZ, R11 ;  /* 0x000000ffff077224 */ /* 0x000fc400078e000b */
[----:B------:R-:W-:Y:S01]  /*97fc0*/  IMAD.MOV.U32 R6, RZ, RZ, R9 ;  /* 0x000000ffff067224 */ /* 0x000fe200078e0009 */
[----:B------:R-:W3:Y:S01]  /*97fd0*/  LDL.LU R11, [R1+0x28d8] ;  /* 0x0028d800010b7983 */ /* 0x000ee20000300800 */
[----:B------:R-:W3:Y:S01]  /*97fe0*/  LDL.LU R9, [R1+0x2bd0] ;  /* 0x002bd00001097983 */ /* 0x000ee20000300800 */
        /* <DEDUP_REMOVED lines=12> */
[----:B-1----:R-:W-:Y:S01]  /*980b0*/  IMAD.MOV.U32 R6, RZ, RZ, R19 ;  /* 0x000000ffff067224 */ /* 0x002fe200078e0013 */
[----:B--2---:R-:W-:Y:S01]  /*980c0*/  IADD3.X R20, R20, R0, RZ, P3, !PT ;  /* 0x0000000014147210 */ /* 0x004fe20001ffe4ff */
[----:B----4-:R-:W-:-:S04]  /*980d0*/  IMAD.X R16, R16, 0x1, R0, P4 ;  /* 0x0000000110107824 */ /* 0x010fc800020e0600 */
[----:B------:R-:W-:Y:S01]  /*980e0*/  IMAD.MOV.U32 R7, RZ, RZ, R20 ;  /* 0x000000ffff077224 */ /* 0x000fe200078e0014 */
[----:B------:R-:W-:Y:S01]  /*980f0*/  STL [R1+0x2b18], R20 ;  /* 0x002b181401007387 */ /* 0x000fe20000100800 */
[----:B------:R-:W-:Y:S02]  /*98100*/  STL [R1+0x2b54], R8 ;  /* 0x002b540801007387 */ /* 0x000fe40000100800 */
[----:B------:R1:W-:Y:S01]  /*98110*/  STL [R1+0x2b50], R16 ;  /* 0x002b501001007387 */ /* 0x0003e20000100800 */
[----:B------:R2:W-:Y:S01]  /*98120*/  LDGSTS.E [R4+0x44700], [R6.64], P2 ;  /* 0x4470000006047fae */ /* 0x0005e20009121844 */
[-C--:B---3--:R-:W-:Y:S02]  /*98130*/  IADD3 R10, P3, R10, R14.reuse, RZ ;  /* 0x0000000e0a0a7210 */ /* 0x088fe40007f7e0ff */
[----:B------:R-:W-:-:S03]  /*98140*/  IADD3 R12, P4, R12, R14, RZ ;  /* 0x0000000e0c0c7210 */ /* 0x000fc60007f9e0ff */
[----:B------:R-:W-:Y:S02]  /*98150*/  IMAD.X R17, R17, 0x1, R0, P3 ;  /* 0x0000000111117824 */ /* 0x000fe400018e0600 */
[----:B--2---:R-:W-:Y:S02]  /*98160*/  IMAD.MOV.U32 R6, RZ, RZ, R8 ;  /* 0x000000ffff067224 */ /* 0x004fe400078e0008 */
[----:B------:R-:W-:Y:S01]  /*98170*/  IMAD.MOV.U32 R7, RZ, RZ, R16 ;  /* 0x000000ffff077224 */ /* 0x000fe200078e0010 */
[----:B------:R-:W-:Y:S01]  /*98180*/  ISETP.GT.AND P2, PT, R3, 0x2b, PT ;  /* 0x0000002b0300780c */ /* 0x000fe20003f44270 */
[----:B-1----:R-:W2:Y:S01]  /*98190*/  LDL.LU R16, [R1+0x28dc] ;  /* 0x0028dc0001107983 */ /* 0x002ea20000300800 */
[----:B------:R-:W3:Y:S02]  /*981a0*/  LDL.LU R8, [R1+0x28d4] ;  /* 0x0028d40001087983 */ /* 0x000ee40000300800 */
[----:B------:R-:W-:Y:S02]  /*981b0*/  IMAD.X R18, R18, 0x1, R0, P4 ;  /* 0x0000000112127824 */ /* 0x000fe400020e0600 */
[----:B------:R-:W-:Y:S01]  /*981c0*/  STL [R1+0x2b5c], R10 ;  /* 0x002b5c0a01007387 */ /* 0x000fe20000100800 */
[----:B------:R1:W-:Y:S04]  /*981d0*/  LDGSTS.E [R4+0x44e00], [R6.64], P1 ;  /* 0x44e0000006047fae */ /* 0x0003e80008921844 */
[----:B------:R4:W-:Y:S01]  /*981e0*/  STL [R1+0x2b58], R17 ;  /* 0x002b581101007387 */ /* 0x0009e20000100800 */
[----:B------:R-:W-:Y:S01]  /*981f0*/  SEL R5, RZ, 0x4, !P2 ;  /* 0x00000004ff057807 */ /* 0x000fe20005000000 */
[----:B------:R4:W-:Y:S03]  /*98200*/  STL [R1+0x2b94], R12 ;  /* 0x002b940c01007387 */ /* 0x0009e60000100800 */
[----:B------:R-:W-:-:S02]  /*98210*/  SEL R5, R5, RZ, !P0 ;  /* 0x000000ff05057207 */ /* 0x000fc40004000000 */
[----:B-1----:R-:W-:Y:S01]  /*98220*/  MOV R7, R17 ;  /* 0x0000001100077202 */ /* 0x002fe20000000f00 */
[----:B------:R-:W-:Y:S01]  /*98230*/  IMAD.MOV.U32 R6, RZ, RZ, R10 ;  /* 0x000000ffff067224 */ /* 0x000fe200078e000a */
[----:B----4-:R-:W4:Y:S01]  /*98240*/  LDL.LU R17, [R1+0x28a0] ;  /* 0x0028a00001117983 */ /* 0x010f220000300800 */
[----:B------:R-:W-:Y:S02]  /*98250*/  STL [R1+0x2b90], R18 ;  /* 0x002b901201007387 */ /* 0x000fe40000100800 */
[----:B------:R-:W4:Y:S01]  /*98260*/  LDL.LU R10, [R1+0x2898] ;  /* 0x00289800010a7983 */ /* 0x000f220000300800 */
[----:B------:R-:W-:Y:S01]  /*98270*/  ISETP.NE.U32.AND P2, PT, R5, RZ, PT ;  /* 0x000000ff0500720c */ /* 0x000fe20003f45070 */
[----:B------:R1:W-:Y:S01]  /*98280*/  LDGSTS.E [R4+0x44f00], [R6.64], P1 ;  /* 0x44f0000006047fae */ /* 0x0003e20008921844 */
[----:B------:R-:W-:Y:S01]  /*98290*/  IADD3 R13, P3, R13, R14, RZ ;  /* 0x0000000e0d0d7210 */ /* 0x000fe20007f7e0ff */
[----:B-1----:R-:W-:Y:S02]  /*982a0*/  IMAD.MOV.U32 R6, RZ, RZ, R12 ;  /* 0x000000ffff067224 */ /* 0x002fe400078e000c */
[----:B------:R-:W-:Y:S01]  /*982b0*/  IMAD.MOV.U32 R7, RZ, RZ, R18 ;  /* 0x000000ffff077224 */ /* 0x000fe200078e0012 */
[----:B------:R-:W4:Y:S01]  /*982c0*/  LDL.LU R12, [R1+0x289c] ;  /* 0x00289c00010c7983 */ /* 0x000f220000300800 */
[----:B------:R-:W4:Y:S02]  /*982d0*/  LDL.LU R19, [R1+0x2894] ;  /* 0x0028940001137983 */ /* 0x000f240000300800 */
[----:B------:R-:W-:-:S02]  /*982e0*/  IMAD.X R15, R15, 0x1, R0, P3 ;  /* 0x000000010f0f7824 */ /* 0x000fc400018e0600 */
[----:B------:R-:W-:Y:S02]  /*982f0*/  STL [R1+0x2b9c], R13 ;  /* 0x002b9c0d01007387 */ /* 0x000fe40000100800 */
[----:B------:R1:W-:Y:S04]  /*98300*/  LDGSTS.E [R4+0x45600], [R6.64], P2 ;  /* 0x4560000006047fae */ /* 0x0003e80009121844 */
[----:B------:R1:W-:Y:S01]  /*98310*/  STL [R1+0x2b98], R15 ;  /* 0x002b980f01007387 */ /* 0x0003e20000100800 */
[----:B------:R-:W-:-:S05]  /*98320*/  IADD3 R9, P4, R9, R14, RZ ;  /* 0x0000000e09097210 */ /* 0x000fca0007f9e0ff */
[----:B------:R-:W-:Y:S01]  /*98330*/  STL [R1+0x2bd0], R9 ;  /* 0x002bd00901007387 */ /* 0x000fe20000100800 */
[----:B-1----:R-:W-:-:S03]  /*98340*/  IMAD.MOV.U32 R7, RZ, RZ, R15 ;  /* 0x000000ffff077224 */ /* 0x002fc600078e000f */
[----:B------:R-:W4:Y:S01]  /*98350*/  LDL.LU R15, [R1+0x2860] ;  /* 0x00286000010f7983 */ /* 0x000f220000300800 */
[----:B------:R-:W-:-:S05]  /*98360*/  IMAD.X R11, R11, 0x1, R0, P4 ;  /* 0x000000010b0b7824 */ /* 0x000fca00020e0600 */
[----:B------:R1:W-:Y:S01]  /*98370*/  STL [R1+0x28d8], R11 ;  /* 0x0028d80b01007387 */ /* 0x0003e20000100800 */
[----:B------:R-:W4:Y:S02]  /*98380*/  LDL.LU R20, [R1+0x2858] ;  /* 0x0028580001147983 */ /* 0x000f240000300800 */
[----:B------:R-:W-:Y:S02]  /*98390*/  IMAD.MOV.U32 R6, RZ, RZ, R13 ;  /* 0x000000ffff067224 */ /* 0x000fe400078e000d */
[----:B------:R-:W4:Y:S01]  /*983a0*/  LDL.LU R18, [R1+0x2820] ;  /* 0x0028200001127983 */ /* 0x000f220000300800 */
[----:B------:R-:W4:Y:S04]  /*983b0*/  LDL.LU R13, [R1+0x285c] ;  /* 0x00285c00010d7983 */ /* 0x000f280000300800 */
[----:B------:R1:W-:Y:S02]  /*983c0*/  LDGSTS.E [R4+0x45700], [R6.64], P2 ;  /* 0x4570000006047fae */ /* 0x0003e40009121844 */
[----:B-1----:R-:W-:-:S02]  /*983d0*/  IMAD.MOV.U32 R7, RZ, RZ, R11 ;  /* 0x000000ffff077224 */ /* 0x002fc400078e000b */
        /* <DEDUP_REMOVED lines=15> */
[----:B-1----:R-:W-:Y:S01]  /*984d0*/  IMAD.MOV.U32 R6, RZ, RZ, R16 ;  /* 0x000000ffff067224 */ /* 0x002fe200078e0010 */
[----:B----4-:R-:W-:Y:S01]  /*984e0*/  IADD3.X R17, R17, R0, RZ, P3, !PT ;  /* 0x0000000011117210 */ /* 0x010fe20001ffe4ff */
[----:B------:R-:W-:-:S04]  /*984f0*/  IMAD.X R10, R10, 0x1, R0, P4 ;  /* 0x000000010a0a7824 */ /* 0x000fc800020e0600 */
[----:B------:R1:W-:Y:S01]  /*98500*/  STL [R1+0x28a0], R17 ;  /* 0x0028a01101007387 */ /* 0x0003e20000100800 */
[----:B------:R-:W-:Y:S02]  /*98510*/  STL [R1+0x28d4], R8 ;  /* 0x0028d40801007387 */ /* 0x000fe40000100800 */
[----:B------:R-:W-:Y:S02]  /*98520*/  IMAD.MOV.U32 R7, RZ, RZ, R17 ;  /* 0x000000ffff077224 */ /* 0x000fe400078e0011 */
[----:B------:R2:W-:Y:S03]  /*98530*/  STL [R1+0x2898], R10 ;  /* 0x0028980a01007387 */ /* 0x0005e60000100800 */
[----:B------:R3:W-:Y:S04]  /*98540*/  LDGSTS.E [R4+0x45f00], [R6.64], P1 ;  /* 0x45f0000006047fae */ /* 0x0007e80008921844 */
[----:B-1----:R-:W4:Y:S01]  /*98550*/  LDL.LU R17, [R1+0x27e0] ;  /* 0x0027e00001117983 */ /* 0x002f220000300800 */
[----:B------:R-:W4:Y:S01]  /*98560*/  LDL.LU R16, [R1+0x281c] ;  /* 0x00281c0001107983 */ /* 0x000f220000300800 */
[----:B------:R-:W-:-:S02]  /*98570*/  IADD3 R12, P3, R12, R14, RZ ;  /* 0x0000000e0c0c7210 */ /* 0x000fc40007f7e0ff */
[----:B------:R-:W-:Y:S01]  /*98580*/  IADD3 R19, P4, R19, R14, RZ ;  /* 0x0000000e13137210 */ /* 0x000fe20007f9e0ff */
[----:B---3--:R-:W-:Y:S02]  /*98590*/  IMAD.MOV.U32 R6, RZ, RZ, R8 ;  /* 0x000000ffff067224 */ /* 0x008fe400078e0008 */
[----:B------:R-:W-:Y:S02]  /*985a0*/  IMAD.MOV.U32 R7, RZ, RZ, R10 ;  /* 0x000000ffff077224 */ /* 0x000fe400078e000a */
[----:B--2---:R-:W2:Y:S01]  /*985b0*/  LDL.LU R10, [R1+0x2814] ;  /* 0x00281400010a7983 */ /* 0x004ea20000300800 */
[----:B------:R-:W3:Y:S02]  /*985c0*/  LDL.LU R8, [R1+0x27dc] ;  /* 0x0027dc0001087983 */ /* 0x000ee40000300800 */
[----:B------:R1:W-:Y:S01]  /*985d0*/  STL [R1+0x289c], R12 ;  /* 0x00289c0c01007387 */ /* 0x0003e20000100800 */
[----:B------:R1:W-:Y:S01]  /*985e0*/  LDGSTS.E [R4+0x46600], [R6.64], P2 ;  /* 0x4660000006047fae */ /* 0x0003e20009121844 */
[----:B------:R-:W-:-:S02]  /*985f0*/  IMAD.X R15, R15, 0x1, R0, P3 ;  /* 0x000000010f0f7824 */ /* 0x000fc400018e0600 */
[----:B-1----:R-:W-:-:S03]  /*98600*/  IMAD.MOV.U32 R6, RZ, RZ, R12 ;  /* 0x000000ffff067224 */ /* 0x002fc600078e000c */
[----:B------:R1:W-:Y:S01]  /*98610*/  STL [R1+0x2860], R15 ;  /* 0x0028600f01007387 */ /* 0x0003e20000100800 */
[----:B------:R-:W-:Y:S02]  /*98620*/  STL [R1+0x2894], R19 ;  /* 0x0028941301007387 */ /* 0x000fe40000100800 */
[----:B------:R-:W3:Y:S02]  /*98630*/  LDL.LU R12, [R1+0x27d8] ;  /* 0x0027d800010c7983 */ /* 0x000ee40000300800 */
[----:B------:R-:W-:Y:S01]  /*98640*/  IMAD.X R20, R20, 0x1, R0, P4 ;  /* 0x0000000114147824 */ /* 0x000fe200020e0600 */
[----:B------:R-:W-:-:S04]  /*98650*/  MOV R7, R15 ;  /* 0x0000000f00077202 */ /* 0x000fc80000000f00 */
[----:B------:R-:W-:Y:S01]  /*98660*/  STL [R1+0x2858], R20 ;  /* 0x0028581401007387 */ /* 0x000fe20000100800 */
[----:B-1----:R-:W3:Y:S01]  /*98670*/  LDL.LU R15, [R1+0x17d4] ;  /* 0x0017d400010f7983 */ /* 0x002ee20000300800 */
[----:B------:R-:W-:Y:S02]  /*98680*/  ISETP.GT.AND P1, PT, R3, 0x37, PT ;  /* 0x000000370300780c */ /* 0x000fe40003f24270 */
[----:B------:R-:W-:Y:S01]  /*98690*/  IADD3 R13, P3, R13, R14, RZ ;  /* 0x0000000e0d0d7210 */ /* 0x000fe20007f7e0ff */
[----:B------:R1:W-:Y:S01]  /*986a0*/  LDGSTS.E [R4+0x46700], [R6.64], P2 ;  /* 0x4670000006047fae */ /* 0x0003e20009121844 */
[----:B------:R-:W-:-:S04]  /*986b0*/  SEL R5, RZ, 0x4, !P1 ;  /* 0x00000004ff057807 */ /* 0x000fc80004800000 */
[----:B------:R-:W-:-:S04]  /*986c0*/  SEL R5, R5, RZ, !P0 ;  /* 0x000000ff05057207 */ /* 0x000fc80004000000 */
[----:B------:R-:W-:Y:S02]  /*986d0*/  ISETP.NE.U32.AND P1, PT, R5, RZ, PT ;  /* 0x000000ff0500720c */ /* 0x000fe40003f25070 */
[----:B------:R-:W-:Y:S01]  /*986e0*/  IADD3 R9, P4, R9, R14, RZ ;  /* 0x0000000e09097210 */ /* 0x000fe20007f9e0ff */
[----:B-1----:R-:W-:Y:S02]  /*986f0*/  IMAD.MOV.U32 R6, RZ, RZ, R19 ;  /* 0x000000ffff067224 */ /* 0x002fe400078e0013 */
[----:B------:R-:W-:Y:S02]  /*98700*/  IMAD.MOV.U32 R7, RZ, RZ, R20 ;  /* 0x000000ffff077224 */ /* 0x000fe400078e0014 */
[--C-:B------:R-:W-:Y:S02]  /*98710*/  IMAD.X R18, R18, 0x1, R0.reuse, P3 ;  /* 0x0000000112127824 */ /* 0x100fe400018e0600 */
[----:B------:R-:W-:Y:S01]  /*98720*/  IMAD.X R11, R11, 0x1, R0, P4 ;  /* 0x000000010b0b7824 */ /* 0x000fe200020e0600 */
[----:B------:R-:W-:Y:S02]  /*98730*/  STL [R1+0x285c], R13 ;  /* 0x00285c0d01007387 */ /* 0x000fe40000100800 */
[----:B------:R1:W-:Y:S02]  /*98740*/  STL [R1+0x2820], R18 ;  /* 0x0028201201007387 */ /* 0x0003e40000100800 */
[----:B------:R1:W-:Y:S01]  /*98750*/  LDGSTS.E [R4+0x46e00], [R6.64], P1 ;  /* 0x46e0000006047fae */ /* 0x0003e20008921844 */
[----:B------:R-:W-:Y:S02]  /*98760*/  STL [R1+0x2854], R9 ;  /* 0x0028540901007387 */ /* 0x000fe40000100800 */
[----:B------:R1:W-:Y:S02]  /*98770*/  STL [R1+0x2818], R11 ;  /* 0x0028180b01007387 */ /* 0x0003e40000100800 */
[----:B-1----:R-:W-:-:S02]  /*98780*/  IMAD.MOV.U32 R6, RZ, RZ, R13 ;  /* 0x000000ffff067224 */ /* 0x002fc400078e000d */
[----:B------:R-:W-:Y:S02]  /*98790*/  IMAD.MOV.U32 R7, RZ, RZ, R18 ;  /* 0x000000ffff077224 */ /* 0x000fe400078e0012 */
[----:B------:R-:W3:Y:S04]  /*987a0*/  LDL.LU R18, [R1+0x1fd8] ;  /* 0x001fd80001127983 */ /* 0x000ee80000300800 */
[----:B------:R1:W-:Y:S02]  /*987b0*/  LDGSTS.E [R4+0x46f00], [R6.64], P1 ;  /* 0x46f0000006047fae */ /* 0x0003e40008921844 */
[----:B-1----:R-:W-:Y:S02]  /*987c0*/  IMAD.MOV.U32 R7, RZ, RZ, R11 ;  /* 0x000000ffff077224 */ /* 0x002fe400078e000b */
[----:B------:R-:W-:Y:S01]  /*987d0*/  IMAD.MOV.U32 R6, RZ, RZ, R9 ;  /* 0x000000ffff067224 */ /* 0x000fe200078e0009 */
[----:B------:R-:W3:Y:S01]  /*987e0*/  LDL.LU R11, [R1+0x1fdc] ;  /* 0x001fdc00010b7983 */ /* 0x000ee20000300800 */
[----:B------:R-:W3:Y:S02]  /*987f0*/  LDL.LU R13, [R1+0x2018] ;  /* 0x00201800010d7983 */ /* 0x000ee40000300800 */
[----:B------:R-:W3:Y:S01]  /*98800*/  LDL.LU R9, [R1+0x201c] ;  /* 0x00201c0001097983 */ /* 0x000ee20000300800 */
[----:B------:R-:W-:-:S04]  /*98810*/  ISETP.GT.AND P2, PT, R3, 0x3b, PT ;  /* 0x0000003b0300780c */ /* 0x000fc80003f44270 */
[----:B------:R-:W-:-:S04]  /*98820*/  SEL R5, RZ, 0x4, !P2 ;  /* 0x00000004ff057807 */ /* 0x000fc80005000000 */
[----:B------:R-:W-:-:S04]  /*98830*/  SEL R5, R5, RZ, !P0 ;  /* 0x000000ff05057207 */ /* 0x000fc80004000000 */
[----:B------:R-:W-:Y:S11]  /*98840*/  ISETP.NE.U32.AND P2, PT, R5, RZ, PT ;  /* 0x000000ff0500720c */ /* 0x000ff60003f45070 */
[----:B------:R-:W-:Y:S02]  /*98850*/  @!UPT UIADD3 URZ, URZ, URZ, URZ ;  /* 0x0000003f3f3ff290 */ /* 0x000fe4000fffe03f */
[----:B------:R1:W-:Y:S01]  /*98860*/  LDGSTS.E [R4+0x47600], [R6.64], P2 ;  /* 0x4760000006047fae */ /* 0x0003e20009121844 */
[----:B------:R-:W-:-:S04]  /*98870*/  ISETP.GT.AND P1, PT, R3, 0x3f, PT ;  /* 0x0000003f0300780c */ /* 0x000fc80003f24270 */
[----:B------:R-:W-:-:S04]  /*98880*/  SEL R5, RZ, 0x4, !P1 ;  /* 0x00000004ff057807 */ /* 0x000fc80004800000 */
[----:B------:R-:W-:-:S04]  /*98890*/  SEL R5, R5, RZ, !P0 ;  /* 0x000000ff05057207 */ /* 0x000fc80004000000 */
[----:B------:R-:W-:Y:S02]  /*988a0*/  ISETP.NE.U32.AND P1, PT, R5, RZ, PT ;  /* 0x000000ff0500720c */ /* 0x000fe40003f25070 */
[----:B------:R-:W-:-:S05]  /*988b0*/  MOV R173, c[0x0][0x18c] ;  /* 0x0000630000ad7a02 */ /* 0x000fca0000000f00 */
[----:B------:R-:W-:-:S04]  /*988c0*/  IMAD.SHL.U32 R173, R173, 0x40, RZ ;  /* 0x00000040adad7824 */ /* 0x000fc800078e00ff */
[----:B------:R-:W-:Y:S01]  /*988d0*/  IMAD.SHL.U32 R173, R173, 0x4, RZ ;  /* 0x00000004adad7824 */ /* 0x000fe200078e00ff */
[----:B----4-:R-:W-:-:S04]  /*988e0*/  IADD3 R16, P3, R16, R14, RZ ;  /* 0x0000000e10107210 */ /* 0x010fc80007f7e0ff */
[----:B------:R-:W-:Y:S01]  /*988f0*/  IADD3.X R17, R17, R0, RZ, P3, !PT ;  /* 0x0000000011117210 */ /* 0x000fe20001ffe4ff */
[----:B-1----:R-:W-:-:S04]  /*98900*/  IMAD.MOV.U32 R6, RZ, RZ, R16 ;  /* 0x000000ffff067224 */ /* 0x002fc800078e0010 */
[----:B------:R-:W-:-:S05]  /*98910*/  IMAD.MOV.U32 R7, RZ, RZ, R17 ;  /* 0x000000ffff077224 */ /* 0x000fca00078e0011 */
[----:B------:R1:W-:Y:S01]  /*98920*/  LDGSTS.E [R4+0x47700], [R6.64], P2 ;  /* 0x4770000006047fae */ /* 0x0003e20009121844 */
[----:B--2---:R-:W-:-:S03]  /*98930*/  IADD3 R10, P2, R10, R14, RZ ;  /* 0x0000000e0a0a7210 */ /* 0x004fc60007f5e0ff */
[----:B------:R-:W-:Y:S01]  /*98940*/  STL [R1+0x281c], R16 ;  /* 0x00281c1001007387 */ /* 0x000fe20000100800 */
[----:B------:R-:W-:Y:S03]  /*98950*/  STL [R1+0x27e0], R17 ;  /* 0x0027e01101007387 */ /* 0x000fe60000100800 */
[----:B------:R-:W-:Y:S01]  /*98960*/  STL [R1+0x2814], R10 ;  /* 0x0028140a01007387 */ /* 0x000fe20000100800 */
[----:B---3--:R-:W-:-:S04]  /*98970*/  IMAD.X R12, R12, 0x1, R0, P2 ;  /* 0x000000010c0c7824 */ /* 0x008fc800010e0600 */
[----:B-1----:R-:W-:Y:S01]  /*98980*/  IMAD.MOV.U32 R7, RZ, RZ, R12 ;  /* 0x000000ffff077224 */ /* 0x002fe200078e000c */
[----:B------:R1:W-:Y:S01]  /*98990*/  STL [R1+0x27d8], R12 ;  /* 0x0027d80c01007387 */ /* 0x0003e20000100800 */
[----:B------:R-:W-:-:S03]  /*989a0*/  IADD3 R8, P3, R8, R14, RZ ;  /* 0x0000000e08087210 */ /* 0x000fc60007f7e0ff */
[----:B-1----:R-:W1:Y:S02]  /*989b0*/  S2R R12, SR_TID.X ;  /* 0x00000000000c7919 */ /* 0x002e640000002100 */
[----:B------:R-:W-:Y:S02]  /*989c0*/  IMAD.X R15, R15, 0x1, R0, P3 ;  /* 0x000000010f0f7824 */ /* 0x000fe400018e0600 */
[----:B------:R1:W-:Y:S01]  /*989d0*/  STL [R1+0x27dc], R8 ;  /* 0x0027dc0801007387 */ /* 0x0003e20000100800 */
[----:B------:R-:W2:Y:S02]  /*989e0*/  LDL.LU R14, [R1+0x205c] ;  /* 0x00205c00010e7983 */ /* 0x000ea40000300800 */
[----:B------:R-:W-:Y:S01]  /*989f0*/  IMAD.MOV.U32 R6, RZ, RZ, R10 ;  /* 0x000000ffff067224 */ /* 0x000fe200078e000a */
[----:B------:R3:W-:Y:S01]  /*98a00*/  STL [R1+0x17d4], R15 ;  /* 0x0017d40f01007387 */ /* 0x0007e20000100800 */
[----:B------:R-:W4:Y:S02]  /*98a10*/  LDL.LU R10, [R1+0x209c] ;  /* 0x00209c00010a7983 */ /* 0x000f240000300800 */
[----:B------:R-:W4:Y:S01]  /*98a20*/  LDL.LU R16, [R1+0x2058] ;  /* 0x0020580001107983 */ /* 0x000f220000300800 */
[----:B------:R1:W-:Y:S02]  /*98a30*/  LDGSTS.E [R4+0x47e00], [R6.64], P1 ;  /* 0x47e0000006047fae */ /* 0x0003e40008921844 */
[----:B-1----:R-:W-:Y:S01]  /*98a40*/  IMAD.MOV.U32 R6, RZ, RZ, R8 ;  /* 0x000000ffff067224 */ /* 0x002fe200078e0008 */
[----:B------:R-:W-:-:S02]  /*98a50*/  LOP3.LUT R8, R12, 0x3f, RZ, 0xc0, !PT ;  /* 0x0000003f0c087812 */ /* 0x000fc400078ec0ff */
[----:B------:R-:W4:Y:S01]  /*98a60*/  LDL.LU R12, [R1+0x2098] ;  /* 0x00209800010c7983 */ /* 0x000f220000300800 */
[----:B------:R-:W-:Y:S02]  /*98a70*/  IMAD.MOV.U32 R7, RZ, RZ, R15 ;  /* 0x000000ffff077224 */ /* 0x000fe400078e000f */
[----:B------:R-:W4:Y:S02]  /*98a80*/  LDL.LU R17, [R1+0x20d8] ;  /* 0x0020d80001117983 */ /* 0x000f240000300800 */
[----:B---3--:R-:W3:Y:S01]  /*98a90*/  LDL.LU R15, [R1+0x20dc] ;  /* 0x0020dc00010f7983 */ /* 0x008ee20000300800 */
[----:B------:R1:W-:Y:S01]  /*98aa0*/  LDGSTS.E [R4+0x47f00], [R6.64], P1 ;  /* 0x47f0000006047fae */ /* 0x0003e20008921844 */
[----:B------:R-:W-:Y:S02]  /*98ab0*/  ISETP.GE.AND P1, PT, R8, R3, PT ;  /* 0x000000030800720c */ /* 0x000fe40003f26270 */
[----:B------:R-:W3:Y:S02]  /*98ac0*/  LDL.LU R8, [R1+0x2118] ;  /* 0x0021180001087983 */ /* 0x000ee40000300800 */
[----:B------:R-:W0:Y:S01]  /*98ad0*/  LDGDEPBAR ;  /* 0x00000000000079af */ /* 0x000e220000000000 */
[----:B------:R-:W-:-:S04]  /*98ae0*/  SEL R3, RZ, 0x4, P1 ;  /* 0x00000004ff037807 */ /* 0x000fc80000800000 */
[----:B------:R-:W-:Y:S01]  /*98af0*/  SEL R3, R3, RZ, !P0 ;  /* 0x000000ff03037207 */ /* 0x000fe20004000000 */
[----:B-1----:R-:W3:Y:S03]  /*98b00*/  LDL.LU R6, [R1+0x211c] ;  /* 0x00211c0001067983 */ /* 0x002ee60000300800 */
[----:B------:R-:W-:Y:S02]  /*98b10*/  ISETP.NE.U32.AND P0, PT, R3, RZ, PT ;  /* 0x000000ff0300720c */ /* 0x000fe40003f05070 */
[-C--:B------:R-:W-:Y:S02]  /*98b20*/  IADD3 R11, P1, R11, R173.reuse, RZ ;  /* 0x000000ad0b0b7210 */ /* 0x080fe40007f3e0ff */
[----:B------:R-:W-:-:S03]  /*98b30*/  IADD3 R9, P2, R9, R173, RZ ;  /* 0x000000ad09097210 */ /* 0x000fc60007f5e0ff */
[--C-:B------:R-:W-:Y:S02]  /*98b40*/  IMAD.X R18, R18, 0x1, R2.reuse, P1 ;  /* 0x0000000112127824 */ /* 0x100fe400008e0602 */
[----:B------:R-:W-:Y:S01]  /*98b50*/  IMAD.X R13, R13, 0x1, R2, P2 ;  /* 0x000000010d0d7824 */ /* 0x000fe200010e0602 */
[----:B------:R1:W-:Y:S02]  /*98b60*/  STL [R1+0x1fdc], R11 ;  /* 0x001fdc0b01007387 */ /* 0x0003e40000100800 */
[----:B------:R-:W-:Y:S02]  /*98b70*/  STL [R1+0x1fd8], R18 ;  /* 0x001fd81201007387 */ /* 0x000fe40000100800 */
[----:B------:R-:W-:Y:S02]  /*98b80*/  IMAD R3, R174, 0x20000, R175 ;  /* 0x00020000ae037824 */ /* 0x000fe400078e02af */
[----:B------:R-:W-:Y:S02]  /*98b90*/  STL [R1+0x201c], R9 ;  /* 0x00201c0901007387 */ /* 0x000fe40000100800 */
[----:B------:R-:W-:-:S02]  /*98ba0*/  IMAD.MOV.U32 R4, RZ, RZ, R11 ;  /* 0x000000ffff047224 */ /* 0x000fc400078e000b */
[----:B------:R-:W-:Y:S01]  /*98bb0*/  IMAD.MOV.U32 R5, RZ, RZ, R18 ;  /* 0x000000ffff057224 */ /* 0x000fe200078e0012 */
[----:B------:R1:W-:Y:S04]  /*98bc0*/  STL [R1+0x2018], R13 ;  /* 0x0020180d01007387 */ /* 0x0003e80000100800 */
[----:B-1----:R-:W3:Y:S04]  /*98bd0*/  LDL.LU R11, [R1+0x215c] ;  /* 0x00215c00010b7983 */ /* 0x002ee80000300800 */
[----:B------:R1:W-:Y:S01]  /*98be0*/  LDGSTS.E [R3], [R4.64], P0 ;  /* 0x0000000004037fae */ /* 0x0003e20008121844 */
[----:B------:R-:W3:Y:S01]  /*98bf0*/  LDL.LU R7, [R1+0x219c] ;  /* 0x00219c0001077983 */ /* 0x000ee20000300800 */
[----:B-1----:R-:W-:-:S02]  /*98c00*/  MOV R5, R13 ;  /* 0x0000000d00057202 */ /* 0x002fc40000000f00 */
[----:B------:R-:W3:Y:S01]  /*98c10*/  LDL.LU R13, [R1+0x2158] ;  /* 0x00215800010d7983 */ /* 0x000ee20000300800 */
[----:B------:R-:W-:Y:S02]  /*98c20*/  IMAD.MOV.U32 R4, RZ, RZ, R9 ;  /* 0x000000ffff047224 */ /* 0x000fe400078e0009 */
[----:B------:R-:W3:Y:S03]  /*98c30*/  LDL.LU R9, [R1+0x2198] ;  /* 0x0021980001097983 */ /* 0x000ee60000300800 */
[----:B------:R1:W-:Y:S01]  /*98c40*/  LDGSTS.E [R3+0x800], [R4.64], P0 ;  /* 0x0080000004037fae */ /* 0x0003e20008121844 */
[-C--:B--2---:R-:W-:Y:S02]  /*98c50*/  IADD3 R14, P1, R14, R173.reuse, RZ ;  /* 0x000000ad0e0e7210 */ /* 0x084fe40007f3e0ff */
[----:B----4-:R-:W-:-:S03]  /*98c60*/  IADD3 R10, P2, R10, R173, RZ ;  /* 0x000000ad0a0a7210 */ /* 0x010fc60007f5e0ff */
[----:B------:R-:W-:Y:S01]  /*98c70*/  IMAD.X R16, R16, 0x1, R2, P1 ;  /* 0x0000000110107824 */ /* 0x000fe200008e0602 */
[----:B------:R2:W-:Y:S01]  /*98c80*/  STL [R1+0x205c], R14 ;  /* 0x00205c0e01007387 */ /* 0x0005e20000100800 */
[----:B-1----:R-:W-:-:S03]  /*98c90*/  IMAD.MOV.U32 R4, RZ, RZ, R14 ;  /* 0x000000ffff047224 */ /* 0x002fc600078e000e */
[----:B------:R1:W-:Y:S01]  /*98ca0*/  STL [R1+0x2058], R16 ;  /* 0x0020581001007387 */ /* 0x0003e20000100800 */
[----:B------:R4:W-:Y:S02]  /*98cb0*/  STL [R1+0x209c], R10 ;  /* 0x00209c0a01007387 */ /* 0x0009e40000100800 */
[----:B------:R-:W-:Y:S01]  /*98cc0*/  IMAD.MOV.U32 R5, RZ, RZ, R16 ;  /* 0x000000ffff057224 */ /* 0x000fe200078e0010 */
[----:B--2---:R-:W2:Y:S04]  /*98cd0*/  LDL.LU R14, [R1+0x21dc] ;  /* 0x0021dc00010e7983 */ /* 0x004ea80000300800 */
[----:B------:R1:W-:Y:S01]  /*98ce0*/  LDGSTS.E [R3+0x1000], [R4.64], P0 ;  /* 0x0100000004037fae */ /* 0x0003e20008121844 */
[----:B------:R-:W-:-:S05]  /*98cf0*/  IMAD.X R12, R12, 0x1, R2, P2 ;  /* 0x000000010c0c7824 */ /* 0x000fca00010e0602 */
[----:B------:R3:W-:Y:S01]  /*98d00*/  STL [R1+0x2098], R12 ;  /* 0x0020980c01007387 */ /* 0x0007e20000100800 */
[----:B------:R-:W2:Y:S02]  /*98d10*/  LDL.LU R18, [R1+0x221c] ;  /* 0x00221c0001127983 */ /* 0x000ea40000300800 */
[----:B-1----:R-:W2:Y:S02]  /*98d20*/  LDL.LU R16, [R1+0x21d8] ;  /* 0x0021d80001107983 */ /* 0x002ea40000300800 */
[----:B------:R-:W2:Y:S01]  /*98d30*/  LDL.LU R19, [R1+0x2218] ;  /* 0x0022180001137983 */ /* 0x000ea20000300800 */
[----:B---3--:R-:W-:Y:S01]  /*98d40*/  IADD3 R15, P1, R15, R173, RZ ;  /* 0x000000ad0f0f7210 */ /* 0x008fe20007f3e0ff */
[----:B------:R-:W-:Y:S02]  /*98d50*/  IMAD.MOV.U32 R4, RZ, RZ, R10 ;  /* 0x000000ffff047224 */ /* 0x000fe400078e000a */
[----:B------:R-:W-:Y:S01]  /*98d60*/  IMAD.MOV.U32 R5, RZ, RZ, R12 ;  /* 0x000000ffff057224 */ /* 0x000fe200078e000c */
[----:B----4-:R-:W3:Y:S01]  /*98d70*/  LDL.LU R10, [R1+0x225c] ;  /* 0x00225c00010a7983 */ /* 0x010ee20000300800 */
[----:B------:R-:W4:Y:S02]  /*98d80*/  LDL.LU R12, [R1+0x229c] ;  /* 0x00229c00010c7983 */ /* 0x000f240000300800 */
[----:B------:R-:W-:-:S02]  /*98d90*/  IMAD.X R17, R17, 0x1, R2, P1 ;  /* 0x0000000111117824 */ /* 0x000fc400008e0602 */
[----:B------:R1:W-:Y:S01]  /*98da0*/  STL [R1+0x20dc], R15 ;  /* 0x0020dc0f01007387 */ /* 0x0003e20000100800 */
[----:B------:R1:W-:Y:S01]  /*98db0*/  LDGSTS.E [R3+0x1800], [R4.64], P0 ;  /* 0x0180000004037fae */ /* 0x0003e20008121844 */
[----:B------:R-:W-:-:S03]  /*98dc0*/  IADD3 R6, P2, R6, R173, RZ ;  /* 0x000000ad06067210 */ /* 0x000fc60007f5e0ff */
[----:B------:R1:W-:Y:S02]  /*98dd0*/  STL [R1+0x20d8], R17 ;  /* 0x0020d81101007387 */ /* 0x0003e40000100800 */
[----:B------:R-:W-:Y:S02]  /*98de0*/  IMAD.X R8, R8, 0x1, R2, P2 ;  /* 0x0000000108087824 */ /* 0x000fe400010e0602 */
[----:B------:R1:W-:Y:S02]  /*98df0*/  STL [R1+0x211c], R6 ;  /* 0x00211c0601007387 */ /* 0x0003e40000100800 */
[----:B-1----:R-:W-:Y:S02]  /*98e00*/  MOV R4, R15 ;  /* 0x0000000f00047202 */ /* 0x002fe40000000f00 */
[----:B------:R-:W4:Y:S01]  /*98e10*/  LDL.LU R15, [R1+0x2258] ;  /* 0x00225800010f7983 */ /* 0x000f220000300800 */
[----:B------:R-:W-:Y:S02]  /*98e20*/  IMAD.MOV.U32 R5, RZ, RZ, R17 ;  /* 0x000000ffff057224 */ /* 0x000fe400078e0011 */
[----:B------:R1:W-:Y:S02]  /*98e30*/  STL [R1+0x2118], R8 ;  /* 0x0021180801007387 */ /* 0x0003e40000100800 */
[----:B------:R-:W4:Y:S01]  /*98e40*/  LDL.LU R17, [R1+0x2298] ;  /* 0x0022980001117983 */ /* 0x000f220000300800 */
[----:B------:R1:W-:Y:S01]  /*98e50*/  LDGSTS.E [R3+0x2000], [R4.64], P0 ;  /* 0x0200000004037fae */ /* 0x0003e20008121844 */
[----:B------:R-:W-:-:S02]  /*98e60*/  IADD3 R11, P1, R11, R173, RZ ;  /* 0x000000ad0b0b7210 */ /* 0x000fc40007f3e0ff */
[----:B------:R-:W-:Y:S01]  /*98e70*/  IADD3 R7, P2, R7, R173, RZ ;  /* 0x000000ad07077210 */ /* 0x000fe20007f5e0ff */
[----:B-1----:R-:W-:Y:S02]  /*98e80*/  IMAD.MOV.U32 R4, RZ, RZ, R6 ;  /* 0x000000ffff047224 */ /* 0x002fe400078e0006 */
[----:B------:R-:W-:Y:S01]  /*98e90*/  IMAD.MOV.U32 R5, RZ, RZ, R8 ;  /* 0x000000ffff057224 */ /* 0x000fe200078e0008 */
[----:B------:R-:W4:Y:S01]  /*98ea0*/  LDL.LU R6, [R1+0x22dc] ;  /* 0x0022dc0001067983 */ /* 0x000f220000300800 */
[----:B------:R-:W4:Y:S02]  /*98eb0*/  LDL.LU R8, [R1+0x231c] ;  /* 0x00231c0001087983 */ /* 0x000f240000300800 */
[--C-:B------:R-:W-:Y:S01]  /*98ec0*/  IMAD.X R13, R13, 0x1, R2.reuse, P1 ;  /* 0x000000010d0d7824 */ /* 0x100fe200008e0602 */
[----:B------:R1:W-:Y:S04]  /*98ed0*/  STL [R1+0x215c], R11 ;  /* 0x00215c0b01007387 */ /* 0x0003e80000100800 */
[----:B------:R1:W-:Y:S04]  /*98ee0*/  LDGSTS.E [R3+0x2800], [R4.64], P0 ;  /* 0x0280000004037fae */ /* 0x0003e80008121844 */
[----:B------:R1:W-:Y:S01]  /*98ef0*/  STL [R1+0x2158], R13 ;  /* 0x0021580d01007387 */ /* 0x0003e20000100800 */
[----:B------:R-:W-:-:S02]  /*98f00*/  IMAD.X R9, R9, 0x1, R2, P2 ;  /* 0x0000000109097824 */ /* 0x000fc400010e0602 */
[----:B------:R1:W-:Y:S02]  /*98f10*/  STL [R1+0x219c], R7 ;  /* 0x00219c0701007387 */ /* 0x0003e40000100800 */
[----:B-1----:R-:W-:Y:S02]  /*98f20*/  IMAD.MOV.U32 R4, RZ, RZ, R11 ;  /* 0x000000ffff047224 */ /* 0x002fe400078e000b */
[----:B------:R-:W4:Y:S01]  /*98f30*/  LDL.LU R11, [R1+0x22d8] ;  /* 0x0022d800010b7983 */ /* 0x000f220000300800 */
[----:B------:R-:W-:Y:S02]  /*98f40*/  IMAD.MOV.U32 R5, RZ, RZ, R13 ;  /* 0x000000ffff057224 */ /* 0x000fe400078e000d */
[----:B------:R1:W-:Y:S02]  /*98f50*/  STL [R1+0x2198], R9 ;  /* 0x0021980901007387 */ /* 0x0003e40000100800 */
[----:B------:R-:W4:Y:S01]  /*98f60*/  LDL.LU R13, [R1+0x2318] ;  /* 0x00231800010d7983 */ /* 0x000f220000300800 */
[----:B------:R1:W-:Y:S02]  /*98f70*/  LDGSTS.E [R3+0x3000], [R4.64], P0 ;  /* 0x0300000004037fae */ /* 0x0003e40008121844 */
[----:B-1----:R-:W-:Y:S01]  /*98f80*/  IMAD.MOV.U32 R4, RZ, RZ, R7 ;  /* 0x000000ffff047224 */ /* 0x002fe200078e0007 */
[----:B------:R-:W-:Y:S01]  /*98f90*/  MOV R5, R9 ;  /* 0x0000000900057202 */ /* 0x000fe20000000f00 */
[----:B------:R-:W4:Y:S01]  /*98fa0*/  LDL.LU R7, [R1+0x235c] ;  /* 0x00235c0001077983 */ /* 0x000f220000300800 */
[----:B------:R-:W4:Y:S03]  /*98fb0*/  LDL.LU R9, [R1+0x239c] ;  /* 0x00239c0001097983 */ /* 0x000f260000300800 */
[----:B------:R1:W-:Y:S01]  /*98fc0*/  LDGSTS.E [R3+0x3800], [R4.64], P0 ;  /* 0x0380000004037fae */ /* 0x0003e20008121844 */
[----:B--2---:R-:W-:-:S05]  /*98fd0*/  IADD3 R14, P1, R14, R173, RZ ;  /* 0x000000ad0e0e7210 */ /* 0x004fca0007f3e0ff */
[----:B------:R-:W-:Y:S01]  /*98fe0*/  STL [R1+0x21dc], R14 ;  /* 0x0021dc0e01007387 */ /* 0x000fe20000100800 */
[----:B------:R-:W-:Y:S01]  /*98ff0*/  IADD3 R18, P2, R18, R173, RZ ;  /* 0x000000ad12127210 */ /* 0x000fe20007f5e0ff */
[----:B------:R-:W-:-:S04]  /*99000*/  IMAD.X R16, R16, 0x1, R2, P1 ;  /* 0x0000000110107824 */ /* 0x000fc800008e0602 */
[----:B------:R-:W-:Y:S01]  /*99010*/  IMAD.X R19, R19, 0x1, R2, P2 ;  /* 0x0000000113137824 */ /* 0x000fe200010e0602 */
[----:B------:R2:W-:Y:S01]  /*99020*/  STL [R1+0x21d8], R16 ;  /* 0x0021d81001007387 */ /* 0x0005e20000100800 */
[----:B-1----:R-:W-:Y:S02]  /*99030*/  IMAD.MOV.U32 R5, RZ, RZ, R16 ;  /* 0x000000ffff057224 */ /* 0x002fe400078e0010 */
[----:B------:R-:W-:Y:S02]  /*99040*/  STL [R1+0x221c], R18 ;  /* 0x00221c1201007387 */ /* 0x000fe40000100800 */
[----:B------:R-:W-:Y:S01]  /*99050*/  IMAD.MOV.U32 R4, RZ, RZ, R14 ;  /* 0x000000ffff047224 */ /* 0x000fe200078e000e */
[-C--:B---3--:R-:W-:Y:S02]  /*99060*/  IADD3 R10, P1, R10, R173.reuse, RZ ;  /* 0x000000ad0a0a7210 */ /* 0x088fe40007f3e0ff */
[----:B----4-:R-:W-:Y:S02]  /*99070*/  IADD3 R12, P2, R12, R173, RZ ;  /* 0x000000ad0c0c7210 */ /* 0x010fe40007f5e0ff */
[----:B------:R1:W-:Y:S04]  /*99080*/  LDGSTS.E [R3+0x4000], [R4.64], P0 ;  /* 0x0400000004037fae */ /* 0x0003e80008121844 */
[----:B--2---:R-:W2:Y:S01]  /*99090*/  LDL.LU R16, [R1+0x2358] ;  /* 0x0023580001107983 */ /* 0x004ea20000300800 */
[----:B------:R-:W-:Y:S02]  /*990a0*/  STL [R1+0x2218], R19 ;  /* 0x0022181301007387 */ /* 0x000fe40000100800 */
[----:B------:R-:W3:Y:S02]  /*990b0*/  LDL.LU R14, [R1+0x2398] ;  /* 0x00239800010e7983 */ /* 0x000ee40000300800 */
[----:B------:R-:W-:Y:S02]  /*990c0*/  STL [R1+0x225c], R10 ;  /* 0x00225c0a01007387 */ /* 0x000fe40000100800 */
[----:B------:R-:W-:-:S02]  /*990d0*/  IMAD.X R15, R15, 0x1, R2, P1 ;  /* 0x000000010f0f7824 */ /* 0x000fc400008e0602 */
[----:B-1----:R-:W-:Y:S02]  /*990e0*/  IMAD.MOV.U32 R4, RZ, RZ, R18 ;  /* 0x000000ffff047224 */ /* 0x002fe400078e0012 */
[----:B------:R-:W-:Y:S02]  /*990f0*/  IMAD.MOV.U32 R5, RZ, RZ, R19 ;  /* 0x000000ffff057224 */ /* 0x000fe400078e0013 */
[----:B------:R-:W-:Y:S01]  /*99100*/  IMAD.X R17, R17, 0x1, R2, P2 ;  /* 0x0000000111117824 */ /* 0x000fe200010e0602 */
[----:B------:R1:W-:Y:S04]  /*99110*/  STL [R1+0x2258], R15 ;  /* 0x0022580f01007387 */ /* 0x0003e80000100800 */
[----:B------:R4:W-:Y:S01]  /*99120*/  LDGSTS.E [R3+0x4800], [R4.64], P0 ;  /* 0x0480000004037fae */ /* 0x0009e20008121844 */
[----:B------:R-:W-:Y:S01]  /*99130*/  STL [R1+0x229c], R12 ;  /* 0x00229c0c01007387 */ /* 0x000fe20000100800 */
[----:B----4-:R-:W-:Y:S01]  /*99140*/  MOV R4, R10 ;  /* 0x0000000a00047202 */ /* 0x010fe20000000f00 */
[----:B------:R-:W-:-:S02]  /*99150*/  IMAD.MOV.U32 R5, RZ, RZ, R15 ;  /* 0x000000ffff057224 */ /* 0x000fc400078e000f */
[----:B-1----:R-:W4:Y:S01]  /*99160*/  LDL.LU R15, [R1+0x23dc] ;  /* 0x0023dc00010f7983 */ /* 0x002f220000300800 */
[----:B------:R1:W-:Y:S03]  /*99170*/  STL [R1+0x2298], R17 ;  /* 0x0022981101007387 */ /* 0x0003e60000100800 */
[----:B------:R1:W-:Y:S01]  /*99180*/  LDGSTS.E [R3+0x5000], [R4.64], P0 ;  /* 0x0500000004037fae */ /* 0x0003e20008121844 */
[----:B------:R-:W4:Y:S01]  /*99190*/  LDL.LU R10, [R1+0x241c] ;  /* 0x00241c00010a7983 */ /* 0x000f220000300800 */
[----:B------:R-:W-:Y:S01]  /*991a0*/  IADD3 R6, P1, R6, R173, RZ ;  /* 0x000000ad06067210 */ /* 0x000fe20007f3e0ff */
[----:B-1----:R-:W-:Y:S02]  /*991b0*/  IMAD.MOV.U32 R5, RZ, RZ, R17 ;  /* 0x000000ffff057224 */ /* 0x002fe400078e0011 */
[----:B------:R-:W4:Y:S01]  /*991c0*/  LDL.LU R17, [R1+0x23d8] ;  /* 0x0023d80001117983 */ /* 0x000f220000300800 */
[----:B------:R-:W-:-:S02]  /*991d0*/  IMAD.MOV.U32 R4, RZ, RZ, R12 ;  /* 0x000000ffff047224 */ /* 0x000fc400078e000c */
[----:B------:R-:W4:Y:S01]  /*991e0*/  LDL.LU R12, [R1+0x2418] ;  /* 0x00241800010c7983 */ /* 0x000f220000300800 */
[----:B------:R-:W-:Y:S01]  /*991f0*/  IADD3 R8, P2, R8, R173, RZ ;  /* 0x000000ad08087210 */ /* 0x000fe20007f5e0ff */
[--C-:B------:R-:W-:Y:S01]  /*99200*/  IMAD.X R11, R11, 0x1, R2.reuse, P1 ;  /* 0x000000010b0b7824 */ /* 0x100fe200008e0602 */
[----:B------:R-:W-:Y:S04]  /*99210*/  STL [R1+0x22dc], R6 ;  /* 0x0022dc0601007387 */ /* 0x000fe80000100800 */
[----:B------:R1:W-:Y:S04]  /*99220*/  LDGSTS.E [R3+0x5800], [R4.64], P0 ;  /* 0x0580000004037fae */ /* 0x0003e80008121844 */
[----:B------:R1:W-:Y:S01]  /*99230*/  STL [R1+0x22d8], R11 ;  /* 0x0022d80b01007387 */ /* 0x0003e20000100800 */
[----:B------:R-:W-:-:S02]  /*99240*/  IMAD.X R13, R13, 0x1, R2, P2 ;  /* 0x000000010d0d7824 */ /* 0x000fc400010e0602 */
[----:B------:R-:W-:Y:S02]  /*99250*/  STL [R1+0x231c], R8 ;  /* 0x00231c0801007387 */ /* 0x000fe40000100800 */
[----:B-1----:R-:W-:Y:S02]  /*99260*/  IMAD.MOV.U32 R4, RZ, RZ, R6 ;  /* 0x000000ffff047224 */ /* 0x002fe400078e0006 */
[----:B------:R-:W-:Y:S02]  /*99270*/  IMAD.MOV.U32 R5, RZ, RZ, R11 ;  /* 0x000000ffff057224 */ /* 0x000fe400078e000b */
[----:B------:R-:W4:Y:S01]  /*99280*/  LDL.LU R11, [R1+0x245c] ;  /* 0x00245c00010b7983 */ /* 0x000f220000300800 */
[----:B------:R1:W-:Y:S03]  /*99290*/  STL [R1+0x2318], R13 ;  /* 0x0023180d01007387 */ /* 0x0003e60000100800 */
[----:B------:R1:W-:Y:S01]  /*992a0*/  LDGSTS.E [R3+0x6000], [R4.64], P0 ;  /* 0x0600000004037fae */ /* 0x0003e20008121844 */
[----:B------:R-:W4:Y:S01]  /*992b0*/  LDL.LU R6, [R1+0x249c] ;  /* 0x00249c0001067983 */ /* 0x000f220000300800 */
[----:B-1----:R-:W-:-:S02]  /*992c0*/  MOV R5, R13 ;  /* 0x0000000d00057202 */ /* 0x002fc40000000f00 */
[----:B------:R-:W4:Y:S01]  /*992d0*/  LDL.LU R13, [R1+0x2458] ;  /* 0x00245800010d7983 */ /* 0x000f220000300800 */
[----:B------:R-:W-:Y:S02]  /*992e0*/  IMAD.MOV.U32 R4, RZ, RZ, R8 ;  /* 0x000000ffff047224 */ /* 0x000fe400078e0008 */
[----:B------:R-:W4:Y:S01]  /*992f0*/  LDL.LU R8, [R1+0x2498] ;  /* 0x0024980001087983 */ /* 0x000f220000300800 */
[-C--:B------:R-:W-:Y:S02]  /*99300*/  IADD3 R7, P1, R7, R173.reuse, RZ ;  /* 0x000000ad07077210 */ /* 0x080fe40007f3e0ff */
[----:B------:R-:W-:Y:S01]  /*99310*/  IADD3 R9, P2, R9, R173, RZ ;  /* 0x000000ad09097210 */ /* 0x000fe20007f5e0ff */
[----:B------:R1:W-:Y:S04]  /*99320*/  LDGSTS.E [R3+0x6800], [R4.64], P0 ;  /* 0x0680000004037fae */ /* 0x0003e80008121844 */
[----:B------:R1:W-:Y:S02]  /*99330*/  STL [R1+0x235c], R7 ;  /* 0x00235c0701007387 */ /* 0x0003e40000100800 */
[----:B-1----:R-:W-:-:S02]  /*99340*/  IMAD.MOV.U32 R4, RZ, RZ, R7 ;  /* 0x000000ffff047224 */ /* 0x002fc400078e0007 */
[--C-:B--2---:R-:W-:Y:S02]  /*99350*/  IMAD.X R16, R16, 0x1, R2.reuse, P1 ;  /* 0x0000000110107824 */ /* 0x104fe400008e0602 */
[----:B---3--:R-:W-:Y:S02]  /*99360*/  IMAD.X R14, R14, 0x1, R2, P2 ;  /* 0x000000010e0e7824 */ /* 0x008fe400010e0602 */
[----:B------:R-:W-:Y:S01]  /*99370*/  IMAD.MOV.U32 R5, RZ, RZ, R16 ;  /* 0x000000ffff057224 */ /* 0x000fe200078e0010 */
[----:B------:R-:W-:Y:S01]  /*99380*/  STL [R1+0x2358], R16 ;  /* 0x0023581001007387 */ /* 0x000fe20000100800 */
[----:B------:R1:W-:Y:S02]  /*99390*/  STL [R1+0x239c], R9 ;  /* 0x00239c0901007387 */ /* 0x0003e40000100800 */
[----:B------:R-:W2:Y:S02]  /*993a0*/  LDL.LU R7, [R1+0x24dc] ;  /* 0x0024dc0001077983 */ /* 0x000ea40000300800 */
[----:B------:R3:W-:Y:S01]  /*993b0*/  STL [R1+0x2398], R14 ;  /* 0x0023980e01007387 */ /* 0x0007e20000100800 */
[----:B------:R1:W-:Y:S04]  /*993c0*/  LDGSTS.E [R3+0x7000], [R4.64], P0 ;  /* 0x0700000004037fae */ /* 0x0003e80008121844 */
[----:B------:R-:W2:Y:S01]  /*993d0*/  LDL.LU R18, [R1+0x251c] ;  /* 0x00251c0001127983 */ /* 0x000ea20000300800 */
[----:B-1----:R-:W-:-:S03]  /*993e0*/  IMAD.MOV.U32 R4, RZ, RZ, R9 ;  /* 0x000000ffff047224 */ /* 0x002fc600078e0009 */
[----:B------:R-:W2:Y:S01]  /*993f0*/  LDL.LU R9, [R1+0x24d8] ;  /* 0x0024d80001097983 */ /* 0x000ea20000300800 */
[----:B------:R-:W2:Y:S02]  /*99400*/  LDL.LU R19, [R1+0x2518] ;  /* 0x0025180001137983 */ /* 0x000ea40000300800 */
[----:B------:R-:W-:Y:S02]  /*99410*/  IMAD.MOV.U32 R5, RZ, RZ, R14 ;  /* 0x000000ffff057224 */ /* 0x000fe400078e000e */
[----:B------:R-:W2:Y:S01]  /*99420*/  LDL.LU R16, [R1+0x255c] ;  /* 0x00255c0001107983 */ /* 0x000ea20000300800 */
[----:B---3--:R-:W3:Y:S04]  /*99430*/  LDL.LU R14, [R1+0x259c] ;  /* 0x00259c00010e7983 */ /* 0x008ee80000300800 */
[----:B------:R1:W-:Y:S01]  /*99440*/  LDGSTS.E [R3+0x7800], [R4.64], P0 ;  /* 0x0780000004037fae */ /* 0x0003e20008121844 */
[----:B----4-:R-:W-:-:S02]  /*99450*/  IADD3 R15, P1, R15, R173, RZ ;  /* 0x000000ad0f0f7210 */ /* 0x010fc40007f3e0ff */
[----:B------:R-:W-:-:S03]  /*99460*/  IADD3 R10, P2, R10, R173, RZ ;  /* 0x000000ad0a0a7210 */ /* 0x000fc60007f5e0ff */
[----:B------:R-:W-:Y:S01]  /*99470*/  STL [R1+0x23dc], R15 ;  /* 0x0023dc0f01007387 */ /* 0x000fe20000100800 */
[--C-:B------:R-:W-:Y:S02]  /*99480*/  IMAD.X R17, R17, 0x1, R2.reuse, P1 ;  /* 0x0000000111117824 */ /* 0x100fe400008e0602 */
[----:B------:R-:W-:Y:S02]  /*99490*/  IMAD.X R12, R12, 0x1, R2, P2 ;  /* 0x000000010c0c7824 */ /* 0x000fe400010e0602 */
[----:B-1----:R-:W-:Y:S01]  /*994a0*/  IMAD.MOV.U32 R5, RZ, RZ, R17 ;  /* 0x000000ffff057224 */ /* 0x002fe200078e0011 */
[----:B------:R1:W-:Y:S01]  /*994b0*/  STL [R1+0x23d8], R17 ;  /* 0x0023d81101007387 */ /* 0x0003e20000100800 */
[----:B------:R-:W-:Y:S01]  /*994c0*/  STL [R1+0x241c], R10 ;  /* 0x00241c0a01007387 */ /* 0x000fe20000100800 */
[----:B------:R-:W-:-:S05]  /*994d0*/  MOV R4, R15 ;  /* 0x0000000f00047202 */ /* 0x000fca0000000f00 */
[----:B------:R4:W-:Y:S04]  /*994e0*/  LDGSTS.E [R3+0x8000], [R4.64], P0 ;  /* 0x0800000004037fae */ /* 0x0009e80008121844 */
[----:B-1----:R-:W3:Y:S01]  /*994f0*/  LDL.LU R17, [R1+0x2558] ;  /* 0x0025580001117983 */ /* 0x002ee20000300800 */
[----:B------:R1:W-:Y:S02]  /*99500*/  STL [R1+0x2418], R12 ;  /* 0x0024180c01007387 */ /* 0x0003e40000100800 */
[----:B------:R-:W3:Y:S01]  /*99510*/  LDL.LU R15, [R1+0x2598] ;  /* 0x00259800010f7983 */ /* 0x000ee20000300800 */
[-C--:B------:R-:W-:Y:S01]  /*99520*/  IADD3 R11, P1, R11, R173.reuse, RZ ;  /* 0x000000ad0b0b7210 */ /* 0x080fe20007f3e0ff */
[----:B----4-:R-:W-:Y:S02]  /*99530*/  IMAD.MOV.U32 R4, RZ, RZ, R10 ;  /* 0x000000ffff047224 */ /* 0x010fe400078e000a */
[----:B------:R-:W-:Y:S01]  /*99540*/  IMAD.MOV.U32 R5, RZ, RZ, R12 ;  /* 0x000000ffff057224 */ /* 0x000fe200078e000c */
[----:B------:R-:W-:Y:S01]  /*99550*/  IADD3 R6, P2, R6, R173, RZ ;  /* 0x000000ad06067210 */ /* 0x000fe20007f5e0ff */
[----:B-1----:R-:W4:Y:S01]  /*99560*/  LDL.LU R12, [R1+0x25dc] ;  /* 0x0025dc00010c7983 */ /* 0x002f220000300800 */
[----:B------:R-:W4:Y:S02]  /*99570*/  LDL.LU R10, [R1+0x261c] ;  /* 0x00261c00010a7983 */ /* 0x000f240000300800 */
[----:B------:R-:W-:Y:S01]  /*99580*/  STL [R1+0x245c], R11 ;  /* 0x00245c0b01007387 */ /* 0x000fe20000100800 */
[----:B------:R1:W-:Y:S01]  /*99590*/  LDGSTS.E [R3+0x8800], [R4.64], P0 ;  /* 0x0880000004037fae */ /* 0x0003e20008121844 */
[----:B------:R-:W-:-:S02]  /*995a0*/  IMAD.X R13, R13, 0x1, R2, P1 ;  /* 0x000000010d0d7824 */ /* 0x000fc400008e0602 */
[----:B------:R-:W-:-:S03]  /*995b0*/  IMAD.X R8, R8, 0x1, R2, P2 ;  /* 0x0000000108087824 */ /* 0x000fc600010e0602 */
[----:B------:R1:W-:Y:S02]  /*995c0*/  STL [R1+0x2458], R13 ;  /* 0x0024580d01007387 */ /* 0x0003e40000100800 */
[----:B-1----:R-:W-:Y:S02]  /*995d0*/  IMAD.MOV.U32 R5, RZ, RZ, R13 ;  /* 0x000000ffff057224 */ /* 0x002fe400078e000d */
[----:B------:R1:W-:Y:S01]  /*995e0*/  STL [R1+0x249c], R6 ;  /* 0x00249c0601007387 */ /* 0x0003e20000100800 */
[----:B------:R-:W-:-:S05]  /*995f0*/  IMAD.MOV.U32 R4, RZ, RZ, R11 ;  /* 0x000000ffff047224 */ /* 0x000fca00078e000b */
[----:B------:R1:W-:Y:S04]  /*99600*/  LDGSTS.E [R3+0x9000], [R4.64], P0 ;  /* 0x0900000004037fae */ /* 0x0003e80008121844 */
[----:B------:R-:W4:Y:S01]  /*99610*/  LDL.LU R13, [R1+0x25d8] ;  /* 0x0025d800010d7983 */ /* 0x000f220000300800 */
[----:B------:R1:W-:Y:S02]  /*99620*/  STL [R1+0x2498], R8 ;  /* 0x0024980801007387 */ /* 0x0003e40000100800 */
[----:B------:R-:W4:Y:S02]  /*99630*/  LDL.LU R11, [R1+0x2618] ;  /* 0x00261800010b7983 */ /* 0x000f240000300800 */
[----:B-1----:R-:W-:Y:S01]  /*99640*/  IMAD.MOV.U32 R4, RZ, RZ, R6 ;  /* 0x000000ffff047224 */ /* 0x002fe200078e0006 */
[----:B------:R-:W-:Y:S01]  /*99650*/  MOV R5, R8 ;  /* 0x0000000800057202 */ /* 0x000fe20000000f00 */
[----:B------:R-:W4:Y:S01]  /*99660*/  LDL.LU R6, [R1+0x265c] ;  /* 0x00265c0001067983 */ /* 0x000f220000300800 */
[----:B------:R-:W4:Y:S03]  /*99670*/  LDL.LU R8, [R1+0x269c] ;  /* 0x00269c0001087983 */ /* 0x000f260000300800 */
[----:B------:R1:W-:Y:S01]  /*99680*/  LDGSTS.E [R3+0x9800], [R4.64], P0 ;  /* 0x0980000004037fae */ /* 0x0003e20008121844 */
[----:B--2---:R-:W-:-:S02]  /*99690*/  IADD3 R7, P1, R7, R173, RZ ;  /* 0x000000ad07077210 */ /* 0x004fc40007f3e0ff */
[----:B------:R-:W-:-:S03]  /*996a0*/  IADD3 R18, P2, R18, R173, RZ ;  /* 0x000000ad12127210 */ /* 0x000fc60007f5e0ff */
[----:B------:R2:W-:Y:S01]  /*996b0*/  STL [R1+0x24dc], R7 ;  /* 0x0024dc0701007387 */ /* 0x0005e20000100800 */
[----:B-1----:R-:W-:Y:S02]  /*996c0*/  IMAD.MOV.U32 R4, RZ, RZ, R7 ;  /* 0x000000ffff047224 */ /* 0x002fe400078e0007 */
[--C-:B------:R-:W-:Y:S02]  /*996d0*/  IMAD.X R9, R9, 0x1, R2.reuse, P1 ;  /* 0x0000000109097824 */ /* 0x100fe400008e0602 */
[----:B------:R-:W-:-:S03]  /*996e0*/  IMAD.X R19, R19, 0x1, R2, P2 ;  /* 0x0000000113137824 */ /* 0x000fc600010e0602 */
[----:B------:R1:W-:Y:S01]  /*996f0*/  STL [R1+0x24d8], R9 ;  /* 0x0024d80901007387 */ /* 0x0003e20000100800 */
[----:B------:R-:W-:Y:S02]  /*99700*/  STL [R1+0x251c], R18 ;  /* 0x00251c1201007387 */ /* 0x000fe40000100800 */
[----:B--2---:R-:W2:Y:S02]  /*99710*/  LDL.LU R7, [R1+0x2658] ;  /* 0x0026580001077983 */ /* 0x004ea40000300800 */
[----:B------:R-:W-:Y:S01]  /*99720*/  IMAD.MOV.U32 R5, RZ, RZ, R9 ;  /* 0x000000ffff057224 */ /* 0x000fe200078e0009 */
[----:B------:R-:W-:Y:S01]  /*99730*/  STL [R1+0x2518], R19 ;  /* 0x0025181301007387 */ /* 0x000fe20000100800 */
[-C--:B------:R-:W-:Y:S02]  /*99740*/  IADD3 R16, P1, R16, R173.reuse, RZ ;  /* 0x000000ad10107210 */ /* 0x080fe40007f3e0ff */
[----:B---3--:R-:W-:Y:S01]  /*99750*/  IADD3 R14, P2, R14, R173, RZ ;  /* 0x000000ad0e0e7210 */ /* 0x008fe20007f5e0ff */
[----:B------:R3:W-:Y:S04]  /*99760*/  LDGSTS.E [R3+0xa000], [R4.64], P0 ;  /* 0x0a00000004037fae */ /* 0x0007e80008121844 */
[----:B-1----:R-:W2:Y:S01]  /*99770*/  LDL.LU R9, [R1+0x2698] ;  /* 0x0026980001097983 */ /* 0x002ea20000300800 */
[----:B------:R1:W-:Y:S02]  /*99780*/  STL [R1+0x255c], R16 ;  /* 0x00255c1001007387 */ /* 0x0003e40000100800 */
[----:B---3--:R-:W-:-:S02]  /*99790*/  IMAD.MOV.U32 R4, RZ, RZ, R18 ;  /* 0x000000ffff047224 */ /* 0x008fc400078e0012 */
[----:B------:R-:W-:-:S05]  /*997a0*/  IMAD.MOV.U32 R5, RZ, RZ, R19 ;  /* 0x000000ffff057224 */ /* 0x000fca00078e0013 */
[----:B------:R3:W-:Y:S01]  /*997b0*/  LDGSTS.E [R3+0xa800], [R4.64], P0 ;  /* 0x0a80000004037fae */ /* 0x0007e20008121844 */
[--C-:B------:R-:W-:Y:S02]  /*997c0*/  IMAD.X R17, R17, 0x1, R2.reuse, P1 ;  /* 0x0000000111117824 */ /* 0x100fe400008e0602 */
[----:B------:R-:W-:-:S03]  /*997d0*/  IMAD.X R15, R15, 0x1, R2, P2 ;  /* 0x000000010f0f7824 */ /* 0x000fc600010e0602 */
[----:B------:R4:W-:Y:S01]  /*997e0*/  STL [R1+0x2558], R17 ;  /* 0x0025581101007387 */ /* 0x0009e20000100800 */
[----:B------:R-:W-:Y:S01]  /*997f0*/  STL [R1+0x259c], R14 ;  /* 0x00259c0e01007387 */ /* 0x000fe20000100800 */
[----:B---3--:R-:W-:Y:S02]  /*99800*/  MOV R4, R16 ;  /* 0x0000001000047202 */ /* 0x008fe40000000f00 */
[----:B-1----:R-:W3:Y:S01]  /*99810*/  LDL.LU R16, [R1+0x26dc] ;  /* 0x0026dc0001107983 */ /* 0x002ee20000300800 */
[----:B------:R-:W-:Y:S02]  /*99820*/  STL [R1+0x2598], R15 ;  /* 0x0025980f01007387 */ /* 0x000fe40000100800 */
[----:B------:R-:W-:Y:S02]  /*99830*/  IMAD.MOV.U32 R5, RZ, RZ, R17 ;  /* 0x000000ffff057224 */ /* 0x000fe400078e0011 */
[----:B------:R-:W3:Y:S01]  /*99840*/  LDL.LU R18, [R1+0x271c] ;  /* 0x00271c0001127983 */ /* 0x000ee20000300800 */
[----:B----4-:R-:W3:Y:S01]  /*99850*/  LDL.LU R17, [R1+0x26d8] ;  /* 0x0026d80001117983 */ /* 0x010ee20000300800 */
[-C--:B------:R-:W-:Y:S01]  /*99860*/  IADD3 R12, P1, R12, R173.reuse, RZ ;  /* 0x000000ad0c0c7210 */ /* 0x080fe20007f3e0ff */
[----:B------:R-:W3:Y:S01]  /*99870*/  LDL.LU R19, [R1+0x2718] ;  /* 0x0027180001137983 */ /* 0x000ee20000300800 */
[----:B------:R-:W-:Y:S01]  /*99880*/  IADD3 R10, P2, R10, R173, RZ ;  /* 0x000000ad0a0a7210 */ /* 0x000fe20007f5e0ff */
[----:B------:R1:W-:Y:S04]  /*99890*/  LDGSTS.E [R3+0xb000], [R4.64], P0 ;  /* 0x0b00000004037fae */ /* 0x0003e80008121844 */
[----:B------:R-:W-:Y:S01]  /*998a0*/  STL [R1+0x25dc], R12 ;  /* 0x0025dc0c01007387 */ /* 0x000fe20000100800 */
[----:B------:R-:W-:-:S02]  /*998b0*/  IMAD.X R13, R13, 0x1, R2, P1 ;  /* 0x000000010d0d7824 */ /* 0x000fc400008e0602 */
[----:B------:R-:W-:-:S03]  /*998c0*/  IMAD.X R11, R11, 0x1, R2, P2 ;  /* 0x000000010b0b7824 */ /* 0x000fc600010e0602 */
[----:B------:R-:W-:Y:S01]  /*998d0*/  STL [R1+0x25d8], R13 ;  /* 0x0025d80d01007387 */ /* 0x000fe20000100800 */
[----:B------:R-:W-:Y:S02]  /*998e0*/  STL [R1+0x261c], R10 ;  /* 0x00261c0a01007387 */ /* 0x000fe40000100800 */
[----:B------:R-:W3:Y:S02]  /*998f0*/  LDL.LU R24, [R1+0x275c] ;  /* 0x00275c0001187983 */ /* 0x000ee40000300800 */
[----:B------:R-:W-:Y:S01]  /*99900*/  STL [R1+0x2618], R11 ;  /* 0x0026180b01007387 */ /* 0x000fe20000100800 */
[----:B------:R-:W3:Y:S01]  /*99910*/  LDL.LU R26, [R1+0x279c] ;  /* 0x00279c00011a7983 */ /* 0x000ee20000300800 */
[----:B------:R-:W3:Y:S02]  /*99920*/  LDL.LU R25, [R1+0x2758] ;  /* 0x0027580001197983 */ /* 0x000ee40000300800 */
[----:B------:R-:W3:Y:S02]  /*99930*/  LDL.LU R27, [R1+0x2798] ;  /* 0x00279800011b7983 */ /* 0x000ee40000300800 */
[----:B-1----:R-:W-:-:S02]  /*99940*/  IMAD.MOV.U32 R4, RZ, RZ, R14 ;  /* 0x000000ffff047224 */ /* 0x002fc400078e000e */
[----:B------:R-:W-:Y:S01]  /*99950*/  IMAD.MOV.U32 R5, RZ, RZ, R15 ;  /* 0x000000ffff057224 */ /* 0x000fe200078e000f */
[----:B------:R-:W-:-:S04]  /*99960*/  IADD3 R6, P1, R6, R173, RZ ;  /* 0x000000ad06067210 */ /* 0x000fc80007f3e0ff */
[----:B------:R1:W-:Y:S01]  /*99970*/  LDGSTS.E [R3+0xb800], [R4.64], P0 ;  /* 0x0b80000004037fae */ /* 0x0003e20008121844 */
[----:B------:R-:W-:-:S03]  /*99980*/  IADD3 R8, P2, R8, R173, RZ ;  /* 0x000000ad08087210 */ /* 0x000fc60007f5e0ff */
[----:B------:R-:W-:Y:S01]  /*99990*/  STL [R1+0x265c], R6 ;  /* 0x00265c0601007387 */ /* 0x000fe20000100800 */
[----:B-1----:R-:W-:Y:S02]  /*999a0*/  IMAD.MOV.U32 R4, RZ, RZ, R12 ;  /* 0x000000ffff047224 */ /* 0x002fe400078e000c */
[----:B------:R-:W-:-:S05]  /*999b0*/  IMAD.MOV.U32 R5, RZ, RZ, R13 ;  /* 0x000000ffff057224 */ /* 0x000fca00078e000d */
[----:B------:R1:W-:Y:S02]  /*999c0*/  LDGSTS.E [R3+0xc000], [R4.64], P0 ;  /* 0x0c00000004037fae */ /* 0x0003e40008121844 */
[----:B-1----:R-:W-:Y:S01]  /*999d0*/  IMAD.MOV.U32 R4, RZ, RZ, R10 ;  /* 0x000000ffff047224 */ /* 0x002fe200078e000a */
[----:B------:R-:W-:-:S05]  /*999e0*/  MOV R5, R11 ;  /* 0x0000000b00057202 */ /* 0x000fca0000000f00 */
[----:B------:R1:W-:Y:S02]  /*999f0*/  LDGSTS.E [R3+0xc800], [R4.64], P0 ;  /* 0x0c80000004037fae */ /* 0x0003e40008121844 */
[----:B-1----:R-:W-:Y:S02]  /*99a00*/  IMAD.MOV.U32 R4, RZ, RZ, R6 ;  /* 0x000000ffff047224 */ /* 0x002fe400078e0006 */
[----:B--2---:R-:W-:-:S04]  /*99a10*/  IMAD.X R7, R7, 0x1, R2, P1 ;  /* 0x0000000107077824 */ /* 0x004fc800008e0602 */
[----:B------:R-:W-:Y:S01]  /*99a20*/  IMAD.MOV.U32 R5, RZ, RZ, R7 ;  /* 0x000000ffff057224 */ /* 0x000fe200078e0007 */
[----:B------:R1:W-:Y:S01]  /*99a30*/  STL [R1+0x2658], R7 ;  /* 0x0026580701007387 */ /* 0x0003e20000100800 */
[----:B------:R-:W-:Y:S02]  /*99a40*/  STL [R1+0x269c], R8 ;  /* 0x00269c0801007387 */ /* 0x000fe40000100800 */
[----:B------:R-:W-:Y:S01]  /*99a50*/  IMAD.X R9, R9, 0x1, R2, P2 ;  /* 0x0000000109097824 */ /* 0x000fe200010e0602 */
[----:B------:R2:W-:Y:S04]  /*99a60*/  LDGSTS.E [R3+0xd000], [R4.64], P0 ;  /* 0x0d00000004037fae */ /* 0x0005e80008121844 */
[----:B-1----:R-:W4:Y:S01]  /*99a70*/  LDL.LU.64 R6, [R1+0x1fd0] ;  /* 0x001fd00001067983 */ /* 0x002f220000300a00 */
[----:B------:R1:W-:Y:S02]  /*99a80*/  STL [R1+0x2698], R9 ;  /* 0x0026980901007387 */ /* 0x0003e40000100800 */
[----:B--2---:R-:W-:-:S02]  /*99a90*/  IMAD.MOV.U32 R4, RZ, RZ, R8 ;  /* 0x000000ffff047224 */ /* 0x004fc400078e0008 */
[----:B------:R-:W-:Y:S02]  /*99aa0*/  IMAD.MOV.U32 R5, RZ, RZ, R9 ;  /* 0x000000ffff057224 */ /* 0x000fe400078e0009 */
[----:B-1----:R-:W2:Y:S01]  /*99ab0*/  LDL.LU.64 R8, [R1+0x1f90] ;  /* 0x001f900001087983 */ /* 0x002ea20000300a00 */
[----:B------:R-:W2:Y:S02]  /*99ac0*/  LDL.LU.64 R10, [R1+0x1f50] ;  /* 0x001f5000010a7983 */ /* 0x000ea40000300a00 */
[----:B------:R-:W2:Y:S02]  /*99ad0*/  LDL.LU.64 R12, [R1+0x1ca0] ;  /* 0x001ca000010c7983 */ /* 0x000ea40000300a00 */
[----:B------:R-:W2:Y:S01]  /*99ae0*/  LDL.LU.64 R14, [R1+0x1f10] ;  /* 0x001f1000010e7983 */ /* 0x000ea20000300a00 */
[----:B------:R1:W-:Y:S01]  /*99af0*/  LDGSTS.E [R3+0xd800], [R4.64], P0 ;  /* 0x0d80000004037fae */ /* 0x0003e20008121844 */
[-C--:B---3--:R-:W-:Y:S02]  /*99b00*/  IADD3 R16, P1, R16, R173.reuse, RZ ;  /* 0x000000ad10107210 */ /* 0x088fe40007f3e0ff */
[----:B------:R-:W-:-:S03]  /*99b10*/  IADD3 R18, P2, R18, R173, RZ ;  /* 0x000000ad12127210 */ /* 0x000fc60007f5e0ff */
[--C-:B------:R-:W-:Y:S01]  /*99b20*/  IMAD.X R17, R17, 0x1, R2.reuse, P1 ;  /* 0x0000000111117824 */ /* 0x100fe200008e0602 */
[----:B------:R-:W-:Y:S01]  /*99b30*/  STL [R1+0x26dc], R16 ;  /* 0x0026dc1001007387 */ /* 0x000fe20000100800 */
[----:B-1----:R-:W-:Y:S01]  /*99b40*/  MOV R4, R16 ;  /* 0x0000001000047202 */ /* 0x002fe20000000f00 */
[----:B------:R-:W-:Y:S02]  /*99b50*/  IMAD.X R19, R19, 0x1, R2, P2 ;  /* 0x0000000113137824 */ /* 0x000fe400010e0602 */
[----:B------:R-:W-:Y:S01]  /*99b60*/  IMAD.MOV.U32 R5, RZ, RZ, R17 ;  /* 0x000000ffff057224 */ /* 0x000fe200078e0011 */
[----:B------:R1:W-:Y:S01]  /*99b70*/  STL [R1+0x26d8], R17 ;  /* 0x0026d81101007387 */ /* 0x0003e20000100800 */
[----:B------:R-:W-:Y:S03]  /*99b80*/  STL [R1+0x271c], R18 ;  /* 0x00271c1201007387 */ /* 0x000fe60000100800 */
[----:B------:R3:W-:Y:S04]  /*99b90*/  LDGSTS.E [R3+0xe000], [R4.64], P0 ;  /* 0x0e00000004037fae */ /* 0x0007e80008121844 */
[----:B-1----:R-:W2:Y:S01]  /*99ba0*/  LDL.LU.64 R16, [R1+0x1ed0] ;  /* 0x001ed00001107983 */ /* 0x002ea20000300a00 */
[----:B------:R1:W-:Y:S02]  /*99bb0*/  STL [R1+0x2718], R19 ;  /* 0x0027181301007387 */ /* 0x0003e40000100800 */
[----:B---3--:R-:W-:-:S02]  /*99bc0*/  IMAD.MOV.U32 R4, RZ, RZ, R18 ;  /* 0x000000ffff047224 */ /* 0x008fc400078e0012 */
[----:B------:R-:W-:Y:S02]  /*99bd0*/  IMAD.MOV.U32 R5, RZ, RZ, R19 ;  /* 0x000000ffff057224 */ /* 0x000fe400078e0013 */
[----:B-1----:R-:W3:Y:S01]  /*99be0*/  LDL.LU.64 R18, [R1+0x1e90] ;  /* 0x001e900001127983 */ /* 0x002ee20000300a00 */
[----:B------:R-:W3:Y:S02]  /*99bf0*/  LDL.LU.64 R20, [R1+0x1e50] ;  /* 0x001e500001147983 */ /* 0x000ee40000300a00 */
[----:B------:R-:W3:Y:S01]  /*99c00*/  LDL.LU.64 R22, [R1+0x1e10] ;  /* 0x001e100001167983 */ /* 0x000ee20000300a00 */
[----:B------:R1:W-:Y:S01]  /*99c10*/  LDGSTS.E [R3+0xe800], [R4.64], P0 ;  /* 0x0e80000004037fae */ /* 0x0003e20008121844 */
[-C--:B------:R-:W-:Y:S02]  /*99c20*/  IADD3 R24, P1, R24, R173.reuse, RZ ;  /* 0x000000ad18187210 */ /* 0x080fe40007f3e0ff */
[----:B------:R-:W-:-:S03]  /*99c30*/  IADD3 R26, P2, R26, R173, RZ ;  /* 0x000000ad1a1a7210 */ /* 0x000fc60007f5e0ff */
[--C-:B------:R-:W-:Y:S01]  /*99c40*/  IMAD.X R25, R25, 0x1, R2.reuse, P1 ;  /* 0x0000000119197824 */ /* 0x100fe200008e0602 */
[----:B------:R-:W-:Y:S01]  /*99c50*/  STL [R1+0x275c], R24 ;  /* 0x00275c1801007387 */ /* 0x000fe20000100800 */
[----:B------:R-:W-:-:S03]  /*99c60*/  IMAD.X R27, R27, 0x1, R2, P2 ;  /* 0x000000011b1b7824 */ /* 0x000fc600010e0602 */
[----:B------:R1:W-:Y:S02]  /*99c70*/  STL [R1+0x2758], R25 ;  /* 0x0027581901007387 */ /* 0x0003e40000100800 */
[----:B-1----:R-:W-:Y:S02]  /*99c80*/  IMAD.MOV.U32 R4, RZ, RZ, R24 ;  /* 0x000000ffff047224 */ /* 0x002fe400078e0018 */
[----:B------:R-:W-:Y:S01]  /*99c90*/  IMAD.MOV.U32 R5, RZ, RZ, R25 ;  /* 0x000000ffff057224 */ /* 0x000fe200078e0019 */
[----:B------:R-:W-:Y:S04]  /*99ca0*/  STL [R1+0x279c], R26 ;  /* 0x00279c1a01007387 */ /* 0x000fe80000100800 */
[----:B------:R1:W-:Y:S04]  /*99cb0*/  LDGSTS.E [R3+0xf000], [R4.64], P0 ;  /* 0x0f00000004037fae */ /* 0x0003e80008121844 */
[----:B------:R-:W3:Y:S01]  /*99cc0*/  LDL.LU.64 R24, [R1+0x1dd0] ;  /* 0x001dd00001187983 */ /* 0x000ee20000300a00 */
[----:B------:R1:W-:Y:S02]  /*99cd0*/  STL [R1+0x2798], R27 ;  /* 0x0027981b01007387 */ /* 0x0003e40000100800 */
[----:B-1----:R-:W-:Y:S01]  /*99ce0*/  IMAD.MOV.U32 R4, RZ, RZ, R26 ;  /* 0x000000ffff047224 */ /* 0x002fe200078e001a */
[----:B------:R-:W-:-:S02]  /*99cf0*/  MOV R5, R27 ;  /* 0x0000001b00057202 */ /* 0x000fc40000000f00 */
[----:B------:R-:W3:Y:S01]  /*99d00*/  LDL.LU.64 R26, [R1+0x1d90] ;  /* 0x001d9000011a7983 */ /* 0x000ee20000300a00 */
[----:B------:R-:W3:Y:S02]  /*99d10*/  LDL.LU.64 R132, [R1+0x1d50] ;  /* 0x001d500001847983 */ /* 0x000ee40000300a00 */
[----:B------:R-:W3:Y:S02]  /*99d20*/  LDL.LU.64 R134, [R1+0x1d40] ;  /* 0x001d400001867983 */ /* 0x000ee40000300a00 */
[----:B------:R-:W3:Y:S01]  /*99d30*/  LDL.LU.64 R136, [R1+0x1d38] ;  /* 0x001d380001887983 */ /* 0x000ee20000300a00 */
        /* <DEDUP_REMOVED lines=17> */
[----:B------:R-:W3:Y:S03]  /*99e50*/  LDL.LU.64 R180, [R1+0x1ca8] ;  /* 0x001ca80001b47983 */ /* 0x000ee60000300a00 */
[----:B------:R4:W-:Y:S02]  /*99e60*/  LDGSTS.E [R3+0xf800], [R4.64], P0 ;  /* 0x0f80000004037fae */ /* 0x0009e40008121844 */
[----:B----4-:R-:W-:-:S05]  /*99e70*/  IADD3 R5, P1, R6, R173, RZ ;  /* 0x000000ad06057210 */ /* 0x010fca0007f3e0ff */
[----:B------:R-:W-:Y:S01]  /*99e80*/  IMAD.X R4, R7, 0x1, R2, P1 ;  /* 0x0000000107047824 */ /* 0x000fe200008e0602 */
[----:B--2---:R-:W-:-:S05]  /*99e90*/  IADD3 R7, P1, R8, R173, RZ ;  /* 0x000000ad08077210 */ /* 0x004fca0007f3e0ff */
[----:B------:R-:W-:Y:S01]  /*99ea0*/  IMAD.X R6, R9, 0x1, R2, P1 ;  /* 0x0000000109067824 */ /* 0x000fe200008e0602 */
[----:B------:R-:W-:-:S05]  /*99eb0*/  IADD3 R9, P1, R10, R173, RZ ;  /* 0x000000ad0a097210 */ /* 0x000fca0007f3e0ff */
[----:B------:R-:W-:Y:S01]  /*99ec0*/  IMAD.X R8, R11, 0x1, R2, P1 ;  /* 0x000000010b087824 */ /* 0x000fe200008e0602 */
[----:B------:R-:W-:-:S05]  /*99ed0*/  IADD3 R11, P1, R12, R173, RZ ;  /* 0x000000ad0c0b7210 */ /* 0x000fca0007f3e0ff */
[----:B------:R-:W-:Y:S01]  /*99ee0*/  IMAD.X R10, R13, 0x1, R2, P1 ;  /* 0x000000010d0a7824 */ /* 0x000fe200008e0602 */
[----:B------:R-:W-:-:S05]  /*99ef0*/  IADD3 R13, P1, R14, R173, RZ ;  /* 0x000000ad0e0d7210 */ /* 0x000fca0007f3e0ff */
[----:B------:R-:W-:Y:S01]  /*99f00*/  IMAD.X R12, R15, 0x1, R2, P1 ;  /* 0x000000010f0c7824 */ /* 0x000fe200008e0602 */
[----:B------:R-:W-:-:S05]  /*99f10*/  IADD3 R15, P1, R16, R173, RZ ;  /* 0x000000ad100f7210 */ /* 0x000fca0007f3e0ff */
[----:B------:R-:W-:Y:S01]  /*99f20*/  IMAD.X R14, R17, 0x1, R2, P1 ;  /* 0x00000001110e7824 */ /* 0x000fe200008e0602 */
[----:B---3--:R-:W-:-:S05]  /*99f30*/  IADD3 R17, P1, R18, R173, RZ ;  /* 0x000000ad12117210 */ /* 0x008fca0007f3e0ff */
[----:B------:R-:W-:Y:S01]  /*99f40*/  IMAD.X R16, R19, 0x1, R2, P1 ;  /* 0x0000000113107824 */ /* 0x000fe200008e0602 */
[----:B------:R-:W-:-:S05]  /*99f50*/  IADD3 R19, P1, R20, R173, RZ ;  /* 0x000000ad14137210 */ /* 0x000fca0007f3e0ff */
[----:B------:R-:W-:Y:S01]  /*99f60*/  IMAD.X R18, R21, 0x1, R2, P1 ;  /* 0x0000000115127824 */ /* 0x000fe200008e0602 */
[----:B------:R-:W-:-:S04]  /*99f70*/  IADD3 R21, P1, R22, R173, RZ ;  /* 0x000000ad16157210 */ /* 0x000fc80007f3e0ff */
[----:B------:R-:W-:Y:S02]  /*99f80*/  IADD3.X R20, R23, R2, RZ, P1, !PT ;  /* 0x0000000217147210 */ /* 0x000fe40000ffe4ff */
        /* <DEDUP_REMOVED lines=16> */
[----:B------:R-:W-:-:S04]  /*9a090*/  IADD3 R143, P1, R144, R173, RZ ;  /* 0x000000ad908f7210 */ /* 0x000fc80007f3e0ff */
[----:B------:R-:W-:Y:S01]  /*9a0a0*/  IADD3.X R142, R145, R2, RZ, P1, !PT ;  /* 0x00000002918e7210 */ /* 0x000fe20000ffe4ff */
        /* <DEDUP_REMOVED lines=21> */
[--C-:B------:R-:W-:Y:S01]  /*9a200*/  IMAD.X R164, R167, 0x1, R2.reuse, P1 ;  /* 0x00000001a7a47824 */ /* 0x100fe200008e0602 */
[-C--:B------:R-:W-:Y:S02]  /*9a210*/  IADD3 R167, P1, R168, R173.reuse, RZ ;  /* 0x000000ada8a77210 */ /* 0x080fe40007f3e0ff */
[----:B------:R-:W-:Y:S02]  /*9a220*/  LOP3.LUT R5, R5, R4, RZ, 0x3c, !PT ;  /* 0x0000000405057212 */ /* 0x000fe400078e3cff */
[----:B------:R-:W-:Y:S01]  /*9a230*/  LOP3.LUT R7, R7, R6, RZ, 0x3c, !PT ;  /* 0x0000000607077212 */ /* 0x000fe200078e3cff */
[----:B------:R-:W-:Y:S01]  /*9a240*/  IMAD.X R166, R169, 0x1, R2, P1 ;  /* 0x00000001a9a67824 */ /* 0x000fe200008e0602 */
[----:B------:R-:W-:Y:S02]  /*9a250*/  IADD3 R169, P1, R170, R173, RZ ;  /* 0x000000adaaa97210 */ /* 0x000fe40007f3e0ff */
[----:B------:R-:W-:Y:S02]  /*9a260*/  LOP3.LUT R9, R9, R8, RZ, 0x3c, !PT ;  /* 0x0000000809097212 */ /* 0x000fe400078e3cff */
[----:B------:R-:W-:-:S02]  /*9a270*/  LOP3.LUT R4, R5, R4, RZ, 0x3c, !PT ;  /* 0x0000000405047212 */ /* 0x000fc400078e3cff */
[----:B------:R-:W-:Y:S02]  /*9a280*/  LOP3.LUT R13, R13, R12, RZ, 0x3c, !PT ;  /* 0x0000000c0d0d7212 */ /* 0x000fe400078e3cff */
[----:B------:R-:W-:Y:S01]  /*9a290*/  LOP3.LUT R6, R7, R6, RZ, 0x3c, !PT ;  /* 0x0000000607067212 */ /* 0x000fe200078e3cff */
[----:B------:R-:W-:Y:S01]  /*9a2a0*/  IMAD.X R168, R171, 0x1, R2, P1 ;  /* 0x00000001aba87824 */ /* 0x000fe200008e0602 */
[----:B------:R-:W-:Y:S02]  /*9a2b0*/  IADD3 R171, P1, R180, R173, RZ ;  /* 0x000000adb4ab7210 */ /* 0x000fe40007f3e0ff */
[----:B------:R-:W-:Y:S02]  /*9a2c0*/  LOP3.LUT R15, R15, R14, RZ, 0x3c, !PT ;  /* 0x0000000e0f0f7212 */ /* 0x000fe400078e3cff */
[----:B------:R-:W-:Y:S02]  /*9a2d0*/  LOP3.LUT R8, R9, R8, RZ, 0x3c, !PT ;  /* 0x0000000809087212 */ /* 0x000fe400078e3cff */
[----:B------:R-:W-:-:S02]  /*9a2e0*/  LOP3.LUT R17, R17, R16, RZ, 0x3c, !PT ;  /* 0x0000001011117212 */ /* 0x000fc400078e3cff */
[----:B------:R-:W-:Y:S02]  /*9a2f0*/  LOP3.LUT R19, R19, R18, RZ, 0x3c, !PT ;  /* 0x0000001213137212 */ /* 0x000fe400078e3cff */
[----:B------:R-:W-:Y:S02]  /*9a300*/  LOP3.LUT R5, R5, R4, RZ, 0x3c, !PT ;  /* 0x0000000405057212 */ /* 0x000fe400078e3cff */
[----:B------:R-:W-:Y:S02]  /*9a310*/  LOP3.LUT R12, R13, R12, RZ, 0x3c, !PT ;  /* 0x0000000c0d0c7212 */ /* 0x000fe400078e3cff */
[----:B------:R-:W-:Y:S02]  /*9a320*/  LOP3.LUT R21, R21, R20, RZ, 0x3c, !PT ;  /* 0x0000001415157212 */ /* 0x000fe400078e3cff */
[----:B------:R-:W-:Y:S02]  /*9a330*/  LOP3.LUT R7, R7, R6, RZ, 0x3c, !PT ;  /* 0x0000000607077212 */ /* 0x000fe400078e3cff */
[----:B------:R-:W-:-:S02]  /*9a340*/  LOP3.LUT R14, R15, R14, RZ, 0x3c, !PT ;  /* 0x0000000e0f0e7212 */ /* 0x000fc400078e3cff */
[----:B------:R-:W-:Y:S01]  /*9a350*/  LOP3.LUT R23, R23, R22, RZ, 0x3c, !PT ;  /* 0x0000001617177212 */ /* 0x000fe200078e3cff */
[----:B------:R-:W-:Y:S01]  /*9a360*/  IMAD.X R170, R181, 0x1, R2, P1 ;  /* 0x00000001b5aa7824 */ /* 0x000fe200008e0602 */
[----:B------:R-:W-:Y:S02]  /*9a370*/  LOP3.LUT R9, R9, R8, RZ, 0x3c, !PT ;  /* 0x0000000809097212 */ /* 0x000fe400078e3cff */
[----:B------:R-:W-:Y:S02]  /*9a380*/  LOP3.LUT R16, R17, R16, RZ, 0x3c, !PT ;  /* 0x0000001011107212 */ /* 0x000fe400078e3cff */
[----:B------:R-:W-:Y:S01]  /*9a390*/  LOP3.LUT R25, R25, R24, RZ, 0x3c, !PT ;  /* 0x0000001819197212 */ /* 0x000fe200078e3cff */
[----:B------:R-:W-:Y:S02]  /*9a3a0*/  IMAD.MOV.U32 R180, RZ, RZ, R11 ;  /* 0x000000ffffb47224 */ /* 0x000fe400078e000b */
[----:B------:R-:W-:Y:S01]  /*9a3b0*/  IMAD.MOV.U32 R181, RZ, RZ, R10 ;  /* 0x000000ffffb57224 */ /* 0x000fe200078e000a */
[----:B------:R-:W-:-:S02]  /*9a3c0*/  LOP3.LUT R18, R19, R18, RZ, 0x3c, !PT ;  /* 0x0000001213127212 */ /* 0x000fc400078e3cff */
[----:B------:R-:W-:Y:S02]  /*9a3d0*/  LOP3.LUT R27, R27, R26, RZ, 0x3c, !PT ;  /* 0x0000001a1b1b7212 */ /* 0x000fe400078e3cff */
[----:B------:R-:W-:Y:S02]  /*9a3e0*/  LOP3.LUT R13, R13, R12, RZ, 0x3c, !PT ;  /* 0x0000000c0d0d7212 */ /* 0x000fe400078e3cff */
[----:B------:R-:W-:Y:S02]  /*9a3f0*/  LOP3.LUT R20, R21, R20, RZ, 0x3c, !PT ;  /* 0x0000001415147212 */ /* 0x000fe400078e3cff */
[----:B------:R-:W-:Y:S01]  /*9a400*/  LOP3.LUT R133, R133, R132, RZ, 0x3c, !PT ;  /* 0x0000008485857212 */ /* 0x000fe200078e3cff */
[----:B------:R1:W-:Y:S01]  /*9a410*/  STL.64 [R1+0x1fd0], R4 ;  /* 0x001fd00401007387 */ /* 0x0003e20000100a00 */
[----:B------:R-:W-:Y:S02]  /*9a420*/  LOP3.LUT R15, R15, R14, RZ, 0x3c, !PT ;  /* 0x0000000e0f0f7212 */ /* 0x000fe400078e3cff */
[----:B------:R-:W-:-:S02]  /*9a430*/  LOP3.LUT R22, R23, R22, RZ, 0x3c, !PT ;  /* 0x0000001617167212 */ /* 0x000fc400078e3cff */
[----:B------:R-:W-:Y:S01]  /*9a440*/  LOP3.LUT R135, R135, R134, RZ, 0x3c, !PT ;  /* 0x0000008687877212 */ /* 0x000fe200078e3cff */
[----:B------:R-:W-:Y:S01]  /*9a450*/  STL.64 [R1+0x1f90], R6 ;  /* 0x001f900601007387 */ /* 0x000fe20000100a00 */
        /* <DEDUP_REMOVED lines=15> */
[----:B------:R3:W-:Y:S01]  /*9a550*/  STL.64 [R1+0x1ed0], R14 ;  /* 0x001ed00e01007387 */ /* 0x0007e20000100a00 */
        /* <DEDUP_REMOVED lines=11> */
[----:B------:R-:W-:Y:S01]  /*9a610*/  STL.64 [R1+0x1e10], R20 ;  /* 0x001e101401007387 */ /* 0x000fe20000100a00 */
        /* <DEDUP_REMOVED lines=41> */
[----:B------:R-:W-:Y:S01]  /*9a8b0*/  LOP3.LUT R162, R163, R162, RZ, 0x3c, !PT ;  /* 0x000000a2a3a27212 */ /* 0x000fe200078e3cff */
[----:B------:R-:W-:Y:S01]  /*9a8c0*/  STL.64 [R1+0x1d08], R146 ;  /* 0x001d089201007387 */ /* 0x000fe20000100a00 */
[----:B------:R-:W-:-:S02]  /*9a8d0*/  LOP3.LUT R157, R157, R156, RZ, 0x3c, !PT ;  /* 0x0000009c9d9d7212 */ /* 0x000fc400078e3cff */
[----:B------:R-:W-:Y:S01]  /*9a8e0*/  LOP3.LUT R164, R165, R164, RZ, 0x3c, !PT ;  /* 0x000000a4a5a47212 */ /* 0x000fe200078e3cff */
[----:B------:R-:W-:Y:S01]  /*9a8f0*/  STL.64 [R1+0x1d00], R148 ;  /* 0x001d009401007387 */ /* 0x000fe20000100a00 */
[----:B------:R-:W-:Y:S02]  /*9a900*/  LOP3.LUT R159, R159, R158, RZ, 0x3c, !PT ;  /* 0x0000009e9f9f7212 */ /* 0x000fe400078e3cff */
[----:B------:R-:W-:Y:S01]  /*9a910*/  LOP3.LUT R166, R167, R166, RZ, 0x3c, !PT ;  /* 0x000000a6a7a67212 */ /* 0x000fe200078e3cff */
[----:B------:R-:W-:Y:S01]  /*9a920*/  STL.64 [R1+0x1cf8], R150 ;  /* 0x001cf89601007387 */ /* 0x000fe20000100a00 */
[----:B------:R-:W-:Y:S02]  /*9a930*/  LOP3.LUT R161, R161, R160, RZ, 0x3c, !PT ;  /* 0x000000a0a1a17212 */ /* 0x000fe400078e3cff */
[----:B------:R-:W-:Y:S01]  /*9a940*/  LOP3.LUT R168, R169, R168, RZ, 0x3c, !PT ;  /* 0x000000a8a9a87212 */ /* 0x000fe200078e3cff */
[----:B------:R-:W-:Y:S01]  /*9a950*/  STL.64 [R1+0x1cf0], R152 ;  /* 0x001cf09801007387 */ /* 0x000fe20000100a00 */
        /* <DEDUP_REMOVED lines=8> */
[----:B------:R-:W-:Y:S01]  /*9a9e0*/  IMAD.MOV.U32 R182, RZ, RZ, R171 ;  /* 0x000000ffffb67224 */ /* 0x000fe200078e00ab */
[----:B------:R-:W-:Y:S01]  /*9a9f0*/  MOV R183, R170 ;  /* 0x000000aa00b77202 */ /* 0x000fe20000000f00 */
[----:B------:R-:W-:Y:S01]  /*9aa00*/  STL.64 [R1+0x1cc8], R162 ;  /* 0x001cc8a201007387 */ /* 0x000fe20000100a00 */
[----:B------:R-:W-:Y:S01]  /*9aa10*/  STL.64 [R1+0x1cc0], R164 ;  /* 0x001cc0a401007387 */ /* 0x000fe20000100a00 */
[----:B------:R-:W-:Y:S02]  /*9aa20*/  STL.64 [R1+0x1cb8], R166 ;  /* 0x001cb8a601007387 */ /* 0x000fe40000100a00 */
[----:B------:R-:W-:Y:S01]  /*9aa30*/  STL.64 [R1+0x1cb0], R168 ;  /* 0x001cb0a801007387 */ /* 0x000fe20000100a00 */
[----:B------:R1:W-:Y:S01]  /*9aa40*/  LDGSTS.E [R3+0x10000], [R4.64], P0 ;  /* 0x1000000004037fae */ /* 0x0003e20008121844 */
[----:B------:R-:W-:Y:S02]  /*9aa50*/  STL.64 [R1+0x1ca8], R182 ;  /* 0x001ca8b601007387 */ /* 0x000fe40000100a00 */
[----:B------:R3:W-:Y:S02]  /*9aa60*/  LDGSTS.E [R3+0x10800], [R6.64], P0 ;  /* 0x1080000006037fae */ /* 0x0007e40008121844 */
[----:B------:R2:W-:Y:S01]  /*9aa70*/  LDGSTS.E [R3+0x11000], [R8.64], P0 ;  /* 0x1100000008037fae */ /* 0x0005e20008121844 */
[----:B------:R3:W-:Y:S01]  /*9aa80*/  LDGSTS.E [R3+0x11800], [R12.64], P0 ;  /* 0x118000000c037fae */ /* 0x0007e20008121844 */
[----:B------:R3:W-:Y:S02]  /*9aa90*/  LDGSTS.E [R3+0x12000], [R14.64], P0 ;  /* 0x120000000e037fae */ /* 0x0007e40008121844 */
[----:B------:R3:W-:Y:S02]  /*9aaa0*/  LDGSTS.E [R3+0x12800], [R16.64], P0 ;  /* 0x1280000010037fae */ /* 0x0007e40008121844 */
[----:B------:R3:W-:Y:S01]  /*9aab0*/  LDGSTS.E [R3+0x13000], [R18.64], P0 ;  /* 0x1300000012037fae */ /* 0x0007e20008121844 */
[----:B------:R3:W-:Y:S01]  /*9aac0*/  LDGSTS.E [R3+0x13800], [R20.64], P0 ;  /* 0x1380000014037fae */ /* 0x0007e20008121844 */
[----:B------:R3:W-:Y:S02]  /*9aad0*/  LDGSTS.E [R3+0x14000], [R22.64], P0 ;  /* 0x1400000016037fae */ /* 0x0007e40008121844 */
[----:B------:R3:W-:Y:S02]  /*9aae0*/  LDGSTS.E [R3+0x14800], [R24.64], P0 ;  /* 0x1480000018037fae */ /* 0x0007e40008121844 */
[----:B------:R3:W-:Y:S01]  /*9aaf0*/  LDGSTS.E [R3+0x15000], [R26.64], P0 ;  /* 0x150000001a037fae */ /* 0x0007e20008121844 */
[----:B-1----:R-:W4:Y:S01]  /*9ab00*/  LDL.LU R4, [R1+0x1fe4] ;  /* 0x001fe40001047983 */ /* 0x002f220000300800 */
[----:B--2---:R-:W2:Y:S02]  /*9ab10*/  LDL.LU R9, [R1+0x2024] ;  /* 0x0020240001097983 */ /* 0x004ea40000300800 */
[----:B------:R-:W2:Y:S01]  /*9ab20*/  LDL.LU R5, [R1+0x1fe0] ;  /* 0x001fe00001057983 */ /* 0x000ea20000300800 */
[----:B------:R1:W-:Y:S04]  /*9ab30*/  LDGSTS.E [R3+0x15800], [R132.64], P0 ;  /* 0x1580000084037fae */ /* 0x0003e80008121844 */
[----:B---3--:R-:W3:Y:S01]  /*9ab40*/  LDL.LU R13, [R1+0x2020] ;  /* 0x00202000010d7983 */ /* 0x008ee20000300800 */
[----:B------:R-:W3:Y:S02]  /*9ab50*/  LDL.LU R14, [R1+0x2064] ;  /* 0x00206400010e7983 */ /* 0x000ee40000300800 */
[----:B------:R-:W3:Y:S02]  /*9ab60*/  LDL.LU R10, [R1+0x20a4] ;  /* 0x0020a400010a7983 */ /* 0x000ee40000300800 */
[----:B------:R-:W3:Y:S01]  /*9ab70*/  LDL.LU R16, [R1+0x2060] ;  /* 0x0020600001107983 */ /* 0x000ee20000300800 */
[----:B------:R-:W3:Y:S01]  /*9ab80*/  LDL.LU R12, [R1+0x20a0] ;  /* 0x0020a000010c7983 */ /* 0x000ee20000300800 */
[----:B------:R-:W3:Y:S03]  /*9ab90*/  LDL.LU R15, [R1+0x20e4] ;  /* 0x0020e400010f7983 */ /* 0x000ee60000300800 */
[----:B------:R1:W-:Y:S01]  /*9aba0*/  LDGSTS.E [R3+0x16000], [R134.64], P0 ;  /* 0x1600000086037fae */ /* 0x0003e20008121844 */
[----:B------:R1:W-:Y:S02]  /*9abb0*/  LDGSTS.E [R3+0x16800], [R136.64], P0 ;  /* 0x1680000088037fae */ /* 0x0003e40008121844 */
[----:B------:R-:W3:Y:S02]  /*9abc0*/  LDL.LU R6, [R1+0x2124] ;  /* 0x0021240001067983 */ /* 0x000ee40000300800 */
[----:B------:R1:W-:Y:S01]  /*9abd0*/  LDGSTS.E [R3+0x17000], [R138.64], P0 ;  /* 0x170000008a037fae */ /* 0x0003e20008121844 */
[----:B------:R-:W3:Y:S04]  /*9abe0*/  LDL.LU R17, [R1+0x20e0] ;  /* 0x0020e00001117983 */ /* 0x000ee80000300800 */
[----:B------:R1:W-:Y:S01]  /*9abf0*/  LDGSTS.E [R3+0x17800], [R140.64], P0 ;  /* 0x178000008c037fae */ /* 0x0003e20008121844 */
[----:B------:R1:W-:Y:S02]  /*9ac00*/  LDGSTS.E [R3+0x18000], [R142.64], P0 ;  /* 0x180000008e037fae */ /* 0x0003e40008121844 */
[----:B------:R1:W-:Y:S02]  /*9ac10*/  LDGSTS.E [R3+0x18800], [R144.64], P0 ;  /* 0x1880000090037fae */ /* 0x0003e40008121844 */
[----:B------:R1:W-:Y:S01]  /*9ac20*/  LDGSTS.E [R3+0x19000], [R146.64], P0 ;  /* 0x1900000092037fae */ /* 0x0003e20008121844 */
[----:B------:R1:W-:Y:S01]  /*9ac30*/  LDGSTS.E [R3+0x19800], [R148.64], P0 ;  /* 0x1980000094037fae */ /* 0x0003e20008121844 */
[----:B------:R1:W-:Y:S03]  /*9ac40*/  LDGSTS.E [R3+0x1a000], [R150.64], P0 ;  /* 0x1a00000096037fae */ /* 0x0003e60008121844 */
[----:B------:R-:W3:Y:S01]  /*9ac50*/  LDL.LU R8, [R1+0x2120] ;  /* 0x0021200001087983 */ /* 0x000ee20000300800 */
[----:B------:R1:W-:Y:S02]  /*9ac60*/  LDGSTS.E [R3+0x1a800], [R152.64], P0 ;  /* 0x1a80000098037fae */ /* 0x0003e40008121844 */
[----:B------:R1:W-:Y:S02]  /*9ac70*/  LDGSTS.E [R3+0x1b000], [R154.64], P0 ;  /* 0x1b0000009a037fae */ /* 0x0003e40008121844 */
[----:B------:R1:W-:Y:S01]  /*9ac80*/  LDGSTS.E [R3+0x1b800], [R156.64], P0 ;  /* 0x1b8000009c037fae */ /* 0x0003e20008121844 */
[----:B------:R1:W-:Y:S01]  /*9ac90*/  LDGSTS.E [R3+0x1c000], [R158.64], P0 ;  /* 0x1c0000009e037fae */ /* 0x0003e20008121844 */
[----:B------:R1:W-:Y:S02]  /*9aca0*/  LDGSTS.E [R3+0x1c800], [R160.64], P0 ;  /* 0x1c800000a0037fae */ /* 0x0003e40008121844 */
[----:B------:R1:W-:Y:S02]  /*9acb0*/  LDGSTS.E [R3+0x1d000], [R162.64], P0 ;  /* 0x1d000000a2037fae */ /* 0x0003e40008121844 */
[----:B------:R1:W-:Y:S01]  /*9acc0*/  LDGSTS.E [R3+0x1d800], [R164.64], P0 ;  /* 0x1d800000a4037fae */ /* 0x0003e20008121844 */
[----:B------:R-:W-:Y:S01]  /*9acd0*/  LOP3.LUT R7, R196, 0x10, RZ, 0x3c, !PT ;  /* 0x00000010c4077812 */ /* 0x000fe200078e3cff */
[----:B------:R1:W-:Y:S01]  /*9ace0*/  LDGSTS.E [R3+0x1e000], [R166.64], P0 ;  /* 0x1e000000a6037fae */ /* 0x0003e20008121844 */
[----:B------:R1:W-:Y:S02]  /*9acf0*/  LDGSTS.E [R3+0x1e800], [R168.64], P0 ;  /* 0x1e800000a8037fae */ /* 0x0003e40008121844 */
[----:B------:R1:W-:Y:S02]  /*9ad00*/  LDGSTS.E [R3+0x1f000], [R182.64], P0 ;  /* 0x1f000000b6037fae */ /* 0x0003e40008121844 */
[----:B------:R1:W-:Y:S02]  /*9ad10*/  LDGSTS.E [R3+0x1f800], [R180.64], P0 ;  /* 0x1f800000b4037fae */ /* 0x0003e40008121844 */
[----:B-1----:R-:W-:Y:S01]  /*9ad20*/  IMAD R3, R174, 0x20000, R7 ;  /* 0x00020000ae037824 */ /* 0x002fe200078e0207 */
[----:B----4-:R-:W-:-:S02]  /*9ad30*/  IADD3 R4, P1, R4, R173, RZ ;  /* 0x000000ad04047210 */ /* 0x010fc40007f3e0ff */
[----:B--2---:R-:W-:-:S03]  /*9ad40*/  IADD3 R9, P2, R9, R173, RZ ;  /* 0x000000ad09097210 */ /* 0x004fc60007f5e0ff */
[--C-:B------:R-:W-:Y:S02]  /*9ad50*/  IMAD.X R5, R5, 0x1, R2.reuse, P1 ;  /* 0x0000000105057824 */ /* 0x100fe400008e0602 */
[----:B---3--:R-:W-:Y:S01]  /*9ad60*/  IMAD.X R13, R13, 0x1, R2, P2 ;  /* 0x000000010d0d7824 */ /* 0x008fe200010e0602 */
[----:B------:R-:W-:Y:S02]  /*9ad70*/  STL [R1+0x1fe4], R4 ;  /* 0x001fe40401007387 */ /* 0x000fe40000100800 */
[----:B------:R1:W-:Y:S02]  /*9ad80*/  STL [R1+0x1fe0], R5 ;  /* 0x001fe00501007387 */ /* 0x0003e40000100800 */
[----:B------:R-:W-:Y:S01]  /*9ad90*/  STL [R1+0x2024], R9 ;  /* 0x0020240901007387 */ /* 0x000fe20000100800 */
[----:B------:R1:W-:Y:S04]  /*9ada0*/  LDGSTS.E [R3+0x100], [R4.64], P0 ;  /* 0x0010000004037fae */ /* 0x0003e80008121844 */
[----:B------:R2:W-:Y:S01]  /*9adb0*/  STL [R1+0x2020], R13 ;  /* 0x0020200d01007387 */ /* 0x0005e20000100800 */
[----:B------:R-:W3:Y:S02]  /*9adc0*/  LDL.LU R11, [R1+0x2164] ;  /* 0x00216400010b7983 */ /* 0x000ee40000300800 */
[----:B------:R-:W4:Y:S02]  /*9add0*/  LDL.LU R7, [R1+0x21a4] ;  /* 0x0021a40001077983 */ /* 0x000f240000300800 */
[----:B-1----:R-:W-:-:S02]  /*9ade0*/  IMAD.MOV.U32 R5, RZ, RZ, R13 ;  /* 0x000000ffff057224 */ /* 0x002fc400078e000d */
[----:B--2---:R-:W2:Y:S01]  /*9adf0*/  LDL.LU R13, [R1+0x2160] ;  /* 0x00216000010d7983 */ /* 0x004ea20000300800 */
[----:B------:R-:W-:Y:S02]  /*9ae00*/  IMAD.MOV.U32 R4, RZ, RZ, R9 ;  /* 0x000000ffff047224 */ /* 0x000fe400078e0009 */
[----:B------:R-:W2:Y:S01]  /*9ae10*/  LDL.LU R9, [R1+0x21a0] ;  /* 0x0021a00001097983 */ /* 0x000ea20000300800 */
[-C--:B------:R-:W-:Y:S02]  /*9ae20*/  IADD3 R14, P1, R14, R173.reuse, RZ ;  /* 0x000000ad0e0e7210 */ /* 0x080fe40007f3e0ff */
[----:B------:R-:W-:Y:S01]  /*9ae30*/  IADD3 R10, P2, R10, R173, RZ ;  /* 0x000000ad0a0a7210 */ /* 0x000fe20007f5e0ff */
[----:B------:R1:W-:Y:S02]  /*9ae40*/  LDGSTS.E [R3+0x900], [R4.64], P0 ;  /* 0x0090000004037fae */ /* 0x0003e40008121844 */
[--C-:B------:R-:W-:Y:S02]  /*9ae50*/  IMAD.X R16, R16, 0x1, R2.reuse, P1 ;  /* 0x0000000110107824 */ /* 0x100fe400008e0602 */
[----:B------:R1:W-:Y:S01]  /*9ae60*/  STL [R1+0x2064], R14 ;  /* 0x0020640e01007387 */ /* 0x0003e20000100800 */
[----:B------:R-:W-:-:S03]  /*9ae70*/  IMAD.X R12, R12, 0x1, R2, P2 ;  /* 0x000000010c0c7824 */ /* 0x000fc600010e0602 */
[----:B------:R1:W-:Y:S01]  /*9ae80*/  STL [R1+0x2060], R16 ;  /* 0x0020601001007387 */ /* 0x0003e20000100800 */
[----:B------:R1:W-:Y:S02]  /*9ae90*/  STL [R1+0x20a4], R10 ;  /* 0x0020a40a01007387 */ /* 0x0003e40000100800 */
[----:B-1----:R-:W-:Y:S02]  /*9aea0*/  IMAD.MOV.U32 R4, RZ, RZ, R14 ;  /* 0x000000ffff047224 */ /* 0x002fe400078e000e */
[----:B------:R-:W2:Y:S01]  /*9aeb0*/  LDL.LU R14, [R1+0x21e4] ;  /* 0x0021e400010e7983 */ /* 0x000ea20000300800 */
[----:B------:R1:W-:Y:S01]  /*9aec0*/  STL [R1+0x20a0], R12 ;  /* 0x0020a00c01007387 */ /* 0x0003e20000100800 */
[----:B------:R-:W-:Y:S01]  /*9aed0*/  MOV R5, R16 ;  /* 0x0000001000057202 */ /* 0x000fe20000000f00 */
[----:B------:R-:W2:Y:S01]  /*9aee0*/  LDL.LU R18, [R1+0x2224] ;  /* 0x0022240001127983 */ /* 0x000ea20000300800 */
[----:B------:R-:W2:Y:S01]  /*9aef0*/  LDL.LU R16, [R1+0x21e0] ;  /* 0x0021e00001107983 */ /* 0x000ea20000300800 */
[----:B------:R-:W2:Y:S01]  /*9af00*/  LDL.LU R19, [R1+0x2220] ;  /* 0x0022200001137983 */ /* 0x000ea20000300800 */
[----:B------:R-:W-:-:S02]  /*9af10*/  IADD3 R15, P1, R15, R173, RZ ;  /* 0x000000ad0f0f7210 */ /* 0x000fc40007f3e0ff */
[----:B------:R1:W-:Y:S01]  /*9af20*/  LDGSTS.E [R3+0x1100], [R4.64], P0 ;  /* 0x0110000004037fae */ /* 0x0003e20008121844 */
[----:B------:R-:W-:Y:S02]  /*9af30*/  IADD3 R6, P2, R6, R173, RZ ;  /* 0x000000ad06067210 */ /* 0x000fe40007f5e0ff */
[----:B------:R-:W-:-:S03]  /*9af40*/  IMAD.X R17, R17, 0x1, R2, P1 ;  /* 0x0000000111117824 */ /* 0x000fc600008e0602 */
[----:B------:R-:W-:Y:S02]  /*9af50*/  IMAD.X R8, R8, 0x1, R2, P2 ;  /* 0x0000000108087824 */ /* 0x000fe400010e0602 */
[----:B-1----:R-:W-:Y:S02]  /*9af60*/  IMAD.MOV.U32 R4, RZ, RZ, R10 ;  /* 0x000000ffff047224 */ /* 0x002fe400078e000a */
[----:B------:R-:W-:Y:S01]  /*9af70*/  IMAD.MOV.U32 R5, RZ, RZ, R12 ;  /* 0x000000ffff057224 */ /* 0x000fe200078e000c */
[----:B------:R-:W2:Y:S01]  /*9af80*/  LDL.LU R10, [R1+0x2264] ;  /* 0x00226400010a7983 */ /* 0x000ea20000300800 */
[----:B------:R-:W2:Y:S02]  /*9af90*/  LDL.LU R12, [R1+0x22a4] ;  /* 0x0022a400010c7983 */ /* 0x000ea40000300800 */
[----:B------:R1:W-:Y:S02]  /*9afa0*/  STL [R1+0x20e4], R15 ;  /* 0x0020e40f01007387 */ /* 0x0003e40000100800 */
[----:B------:R1:W-:Y:S01]  /*9afb0*/  STL [R1+0x20e0], R17 ;  /* 0x0020e01101007387 */ /* 0x0003e20000100800 */
[----:B------:R1:W-:Y:S04]  /*9afc0*/  LDGSTS.E [R3+0x1900], [R4.64], P0 ;  /* 0x0190000004037fae */ /* 0x0003e80008121844 */
[----:B------:R1:W-:Y:S02]  /*9afd0*/  STL [R1+0x2124], R6 ;  /* 0x0021240601007387 */ /* 0x0003e40000100800 */
[----:B-1----:R-:W-:-:S02]  /*9afe0*/  IMAD.MOV.U32 R4, RZ, RZ, R15 ;  /* 0x000000ffff047224 */ /* 0x002fc400078e000f */
[----:B------:R-:W2:Y:S01]  /*9aff0*/  LDL.LU R15, [R1+0x2260] ;  /* 0x00226000010f7983 */ /* 0x000ea20000300800 */
[----:B------:R-:W-:Y:S02]  /*9b000*/  IMAD.MOV.U32 R5, RZ, RZ, R17 ;  /* 0x000000ffff057224 */ /* 0x000fe400078e0011 */
[----:B------:R1:W-:Y:S02]  /*9b010*/  STL [R1+0x2120], R8 ;  /* 0x0021200801007387 */ /* 0x0003e40000100800 */
[----:B------:R-:W2:Y:S01]  /*9b020*/  LDL.LU R17, [R1+0x22a0] ;  /* 0x0022a00001117983 */ /* 0x000ea20000300800 */
[----:B------:R1:W-:Y:S02]  /*9b030*/  LDGSTS.E [R3+0x2100], [R4.64], P0 ;  /* 0x0210000004037fae */ /* 0x0003e40008121844 */
[----:B-1----:R-:W-:Y:S02]  /*9b040*/  IMAD.MOV.U32 R4, RZ, RZ, R6 ;  /* 0x000000ffff047224 */ /* 0x002fe400078e0006 */
[----:B------:R-:W-:Y:S01]  /*9b050*/  IMAD.MOV.U32 R5, RZ, RZ, R8 ;  /* 0x000000ffff057224 */ /* 0x000fe200078e0008 */
[----:B------:R-:W2:Y:S01]  /*9b060*/  LDL.LU R6, [R1+0x22e4] ;  /* 0x0022e40001067983 */ /* 0x000ea20000300800 */
[----:B------:R-:W2:Y:S03]  /*9b070*/  LDL.LU R8, [R1+0x2324] ;  /* 0x0023240001087983 */ /* 0x000ea60000300800 */
[----:B------:R1:W-:Y:S01]  /*9b080*/  LDGSTS.E [R3+0x2900], [R4.64], P0 ;  /* 0x0290000004037fae */ /* 0x0003e20008121844 */
[----:B---3--:R-:W-:-:S02]  /*9b090*/  IADD3 R11, P1, R11, R173, RZ ;  /* 0x000000ad0b0b7210 */ /* 0x008fc40007f3e0ff */
[----:B----4-:R-:W-:-:S03]  /*9b0a0*/  IADD3 R7, P2, R7, R173, RZ ;  /* 0x000000ad07077210 */ /* 0x010fc60007f5e0ff */
[----:B------:R3:W-:Y:S01]  /*9b0b0*/  STL [R1+0x2164], R11 ;  /* 0x0021640b01007387 */ /* 0x0007e20000100800 */
[----:B-1----:R-:W-:Y:S01]  /*9b0c0*/  IMAD.MOV.U32 R4, RZ, RZ, R11 ;  /* 0x000000ffff047224 */ /* 0x002fe200078e000b */
[----:B--2---:R-:W-:Y:S01]  /*9b0d0*/  IADD3.X R13, R13, R2, RZ, P1, !PT ;  /* 0x000000020d0d7210 */ /* 0x004fe20000ffe4ff */
[----:B------:R-:W-:-:S04]  /*9b0e0*/  IMAD.X R9, R9, 0x1, R2, P2 ;  /* 0x0000000109097824 */ /* 0x000fc800010e0602 */
[----:B------:R1:W-:Y:S01]  /*9b0f0*/  STL [R1+0x2160], R13 ;  /* 0x0021600d01007387 */ /* 0x0003e20000100800 */
[----:B------:R2:W-:Y:S02]  /*9b100*/  STL [R1+0x21a4], R7 ;  /* 0x0021a40701007387 */ /* 0x0005e40000100800 */
[----:B---3--:R-:W3:Y:S02]  /*9b110*/  LDL.LU R11, [R1+0x22e0] ;  /* 0x0022e000010b7983 */ /* 0x008ee40000300800 */
[----:B------:R-:W-:Y:S01]  /*9b120*/  IMAD.MOV.U32 R5, RZ, RZ, R13 ;  /* 0x000000ffff057224 */ /* 0x000fe200078e000d */
[----:B------:R4:W-:Y:S04]  /*9b130*/  STL [R1+0x21a0], R9 ;  /* 0x0021a00901007387 */ /* 0x0009e80000100800 */
[----:B------:R4:W-:Y:S04]  /*9b140*/  LDGSTS.E [R3+0x3100], [R4.64], P0 ;  /* 0x0310000004037fae */ /* 0x0009e80008121844 */
[----:B-1----:R-:W3:Y:S01]  /*9b150*/  LDL.LU R13, [R1+0x2320] ;  /* 0x00232000010d7983 */ /* 0x002ee20000300800 */
[----:B------:R-:W-:-:S02]  /*9b160*/  IADD3 R14, P1, R14, R173, RZ ;  /* 0x000000ad0e0e7210 */ /* 0x000fc40007f3e0ff */
[----:B------:R-:W-:Y:S01]  /*9b170*/  IADD3 R18, P2, R18, R173, RZ ;  /* 0x000000ad12127210 */ /* 0x000fe20007f5e0ff */
[----:B----4-:R-:W-:Y:S02]  /*9b180*/  IMAD.MOV.U32 R4, RZ, RZ, R7 ;  /* 0x000000ffff047224 */ /* 0x010fe400078e0007 */
[----:B------:R-:W-:Y:S02]  /*9b190*/  IMAD.MOV.U32 R5, RZ, RZ, R9 ;  /* 0x000000ffff057224 */ /* 0x000fe400078e0009 */
[--C-:B------:R-:W-:Y:S01]  /*9b1a0*/  IMAD.X R16, R16, 0x1, R2.reuse, P1 ;  /* 0x0000000110107824 */ /* 0x100fe200008e0602 */
[----:B--2---:R-:W2:Y:S01]  /*9b1b0*/  LDL.LU R7, [R1+0x2364] ;  /* 0x0023640001077983 */ /* 0x004ea20000300800 */
[----:B------:R-:W2:Y:S02]  /*9b1c0*/  LDL.LU R9, [R1+0x23a4] ;  /* 0x0023a40001097983 */ /* 0x000ea40000300800 */
[----:B------:R-:W-:Y:S01]  /*9b1d0*/  STL [R1+0x21e4], R14 ;  /* 0x0021e40e01007387 */ /* 0x000fe20000100800 */
[----:B------:R1:W-:Y:S04]  /*9b1e0*/  LDGSTS.E [R3+0x3900], [R4.64], P0 ;  /* 0x0390000004037fae */ /* 0x0003e80008121844 */
[----:B------:R1:W-:Y:S01]  /*9b1f0*/  STL [R1+0x21e0], R16 ;  /* 0x0021e01001007387 */ /* 0x0003e20000100800 */
[----:B------:R-:W-:-:S02]  /*9b200*/  IMAD.X R19, R19, 0x1, R2, P2 ;  /* 0x0000000113137824 */ /* 0x000fc400010e0602 */
[----:B------:R-:W-:Y:S01]  /*9b210*/  STL [R1+0x2224], R18 ;  /* 0x0022241201007387 */ /* 0x000fe20000100800 */
[----:B-1----:R-:W-:Y:S02]  /*9b220*/  MOV R5, R16 ;  /* 0x0000001000057202 */ /* 0x002fe40000000f00 */
[----:B------:R-:W2:Y:S01]  /*9b230*/  LDL.LU R16, [R1+0x2360] ;  /* 0x0023600001107983 */ /* 0x000ea20000300800 */
[----:B------:R-:W-:Y:S02]  /*9b240*/  IMAD.MOV.U32 R4, RZ, RZ, R14 ;  /* 0x000000ffff047224 */ /* 0x000fe400078e000e */
[----:B------:R-:W-:Y:S02]  /*9b250*/  STL [R1+0x2220], R19 ;  /* 0x0022201301007387 */ /* 0x000fe40000100800 */
[----:B------:R-:W2:Y:S01]  /*9b260*/  LDL.LU R14, [R1+0x23a0] ;  /* 0x0023a000010e7983 */ /* 0x000ea20000300800 */
[-C--:B------:R-:W-:Y:S01]  /*9b270*/  IADD3 R10, P1, R10, R173.reuse, RZ ;  /* 0x000000ad0a0a7210 */ /* 0x080fe20007f3e0ff */
[----:B------:R1:W-:Y:S01]  /*9b280*/  LDGSTS.E [R3+0x4100], [R4.64], P0 ;  /* 0x0410000004037fae */ /* 0x0003e20008121844 */
[----:B------:R-:W-:-:S03]  /*9b290*/  IADD3 R12, P2, R12, R173, RZ ;  /* 0x000000ad0c0c7210 */ /* 0x000fc60007f5e0ff */
[----:B------:R-:W-:Y:S01]  /*9b2a0*/  STL [R1+0x2264], R10 ;  /* 0x0022640a01007387 */ /* 0x000fe20000100800 */
[----:B------:R-:W-:Y:S02]  /*9b2b0*/  IMAD.X R15, R15, 0x1, R2, P1 ;  /* 0x000000010f0f7824 */ /* 0x000fe400008e0602 */
[----:B-1----:R-:W-:Y:S02]  /*9b2c0*/  IMAD.MOV.U32 R4, RZ, RZ, R18 ;  /* 0x000000ffff047224 */ /* 0x002fe400078e0012 */
[----:B------:R-:W-:Y:S02]  /*9b2d0*/  IMAD.MOV.U32 R5, RZ, RZ, R19 ;  /* 0x000000ffff057224 */ /* 0x000fe400078e0013 */
[----:B------:R-:W-:Y:S01]  /*9b2e0*/  IMAD.X R17, R17, 0x1, R2, P2 ;  /* 0x0000000111117824 */ /* 0x000fe200010e0602 */
[----:B------:R1:W-:Y:S04]  /*9b2f0*/  STL [R1+0x2260], R15 ;  /* 0x0022600f01007387 */ /* 0x0003e80000100800 */
[----:B------:R1:W-:Y:S01]  /*9b300*/  LDGSTS.E [R3+0x4900], [R4.64], P0 ;  /* 0x0490000004037fae */ /* 0x0003e20008121844 */
[----:B------:R-:W-:Y:S02]  /*9b310*/  STL [R1+0x22a4], R12 ;  /* 0x0022a40c01007387 */ /* 0x000fe40000100800 */
[----:B-1----:R-:W-:-:S02]  /*9b320*/  IMAD.MOV.U32 R4, RZ, RZ, R10 ;  /* 0x000000ffff047224 */ /* 0x002fc400078e000a */
[----:B------:R-:W-:Y:S02]  /*9b330*/  IMAD.MOV.U32 R5, RZ, RZ, R15 ;  /* 0x000000ffff057224 */ /* 0x000fe400078e000f */
[----:B------:R-:W2:Y:S01]  /*9b340*/  LDL.LU R15, [R1+0x23e4] ;  /* 0x0023e400010f7983 */ /* 0x000ea20000300800 */
[----:B------:R1:W-:Y:S03]  /*9b350*/  STL [R1+0x22a0], R17 ;  /* 0x0022a01101007387 */ /* 0x0003e60000100800 */
[----:B------:R1:W-:Y:S01]  /*9b360*/  LDGSTS.E [R3+0x5100], [R4.64], P0 ;  /* 0x0510000004037fae */ /* 0x0003e20008121844 */
[----:B------:R-:W2:Y:S01]  /*9b370*/  LDL.LU R10, [R1+0x2424] ;  /* 0x00242400010a7983 */ /* 0x000ea20000300800 */
[----:B------:R-:W-:Y:S01]  /*9b380*/  IADD3 R6, P1, R6, R173, RZ ;  /* 0x000000ad06067210 */ /* 0x000fe20007f3e0ff */
[----:B-1----:R-:W-:Y:S02]  /*9b390*/  IMAD.MOV.U32 R5, RZ, RZ, R17 ;  /* 0x000000ffff057224 */ /* 0x002fe400078e0011 */
[----:B------:R-:W2:Y:S01]  /*9b3a0*/  LDL.LU R17, [R1+0x23e0] ;  /* 0x0023e00001117983 */ /* 0x000ea20000300800 */
[----:B------:R-:W-:-:S02]  /*9b3b0*/  IMAD.MOV.U32 R4, RZ, RZ, R12 ;  /* 0x000000ffff047224 */ /* 0x000fc400078e000c */
[----:B------:R-:W2:Y:S01]  /*9b3c0*/  LDL.LU R12, [R1+0x2420] ;  /* 0x00242000010c7983 */ /* 0x000ea20000300800 */
[----:B------:R-:W-:Y:S01]  /*9b3d0*/  IADD3 R8, P2, R8, R173, RZ ;  /* 0x000000ad08087210 */ /* 0x000fe20007f5e0ff */
[----:B------:R-:W-:Y:S04]  /*9b3e0*/  STL [R1+0x22e4], R6 ;  /* 0x0022e40601007387 */ /* 0x000fe80000100800 */
[----:B------:R1:W-:Y:S02]  /*9b3f0*/  LDGSTS.E [R3+0x5900], [R4.64], P0 ;  /* 0x0590000004037fae */ /* 0x0003e40008121844 */
[----:B-1----:R-:W-:Y:S01]  /*9b400*/  IMAD.MOV.U32 R4, RZ, RZ, R6 ;  /* 0x000000ffff047224 */ /* 0x002fe200078e0006 */
[----:B---3--:R-:W-:-:S05]  /*9b410*/  IADD3.X R11, R11, R2, RZ, P1, !PT ;  /* 0x000000020b0b7210 */ /* 0x008fca0000ffe4ff */
[----:B------:R-:W-:Y:S01]  /*9b420*/  IMAD.MOV.U32 R5, RZ, RZ, R11 ;  /* 0x000000ffff057224 */ /* 0x000fe200078e000b */
[----:B------:R1:W-:Y:S01]  /*9b430*/  STL [R1+0x22e0], R11 ;  /* 0x0022e00b01007387 */ /* 0x0003e20000100800 */
[----:B------:R-:W-:Y:S02]  /*9b440*/  IMAD.X R13, R13, 0x1, R2, P2 ;  /* 0x000000010d0d7824 */ /* 0x000fe400010e0602 */
[----:B------:R-:W-:Y:S01]  /*9b450*/  STL [R1+0x2324], R8 ;  /* 0x0023240801007387 */ /* 0x000fe20000100800 */
[----:B------:R3:W-:Y:S04]  /*9b460*/  LDGSTS.E [R3+0x6100], [R4.64], P0 ;  /* 0x0610000004037fae */ /* 0x0007e80008121844 */
[----:B-1----:R-:W4:Y:S01]  /*9b470*/  LDL.LU R11, [R1+0x2464] ;  /* 0x00246400010b7983 */ /* 0x002f220000300800 */
[----:B------:R1:W-:Y:S02]  /*9b480*/  STL [R1+0x2320], R13 ;  /* 0x0023200d01007387 */ /* 0x0003e40000100800 */
[----:B------:R-:W4:Y:S02]  /*9b490*/  LDL.LU R6, [R1+0x24a4] ;  /* 0x0024a40001067983 */ /* 0x000f240000300800 */
[----:B---3--:R-:W-:-:S02]  /*9b4a0*/  IMAD.MOV.U32 R5, RZ, RZ, R13 ;  /* 0x000000ffff057224 */ /* 0x008fc400078e000d */
[----:B------:R-:W-:Y:S01]  /*9b4b0*/  IMAD.MOV.U32 R4, RZ, RZ, R8 ;  /* 0x000000ffff047224 */ /* 0x000fe200078e0008 */
[----:B-1----:R-:W3:Y:S01]  /*9b4c0*/  LDL.LU R13, [R1+0x2460] ;  /* 0x00246000010d7983 */ /* 0x002ee20000300800 */
[----:B------:R-:W3:Y:S01]  /*9b4d0*/  LDL.LU R8, [R1+0x24a0] ;  /* 0x0024a00001087983 */ /* 0x000ee20000300800 */
[-C--:B--2---:R-:W-:Y:S02]  /*9b4e0*/  IADD3 R7, P1, R7, R173.reuse, RZ ;  /* 0x000000ad07077210 */ /* 0x084fe40007f3e0ff */
[----:B------:R-:W-:Y:S01]  /*9b4f0*/  IADD3 R9, P2, R9, R173, RZ ;  /* 0x000000ad09097210 */ /* 0x000fe20007f5e0ff */
[----:B------:R1:W-:Y:S04]  /*9b500*/  LDGSTS.E [R3+0x6900], [R4.64], P0 ;  /* 0x0690000004037fae */ /* 0x0003e80008121844 */
[----:B------:R2:W-:Y:S01]  /*9b510*/  STL [R1+0x2364], R7 ;  /* 0x0023640701007387 */ /* 0x0005e20000100800 */
[----:B------:R-:W-:-:S02]  /*9b520*/  IMAD.X R16, R16, 0x1, R2, P1 ;  /* 0x0000000110107824 */ /* 0x000fc400008e0602 */
[----:B------:R-:W-:-:S03]  /*9b530*/  IMAD.X R14, R14, 0x1, R2, P2 ;  /* 0x000000010e0e7824 */ /* 0x000fc600010e0602 */
[----:B------:R-:W-:Y:S01]  /*9b540*/  STL [R1+0x2360], R16 ;  /* 0x0023601001007387 */ /* 0x000fe20000100800 */
[----:B-1----:R-:W-:Y:S01]  /*9b550*/  IMAD.MOV.U32 R4, RZ, RZ, R7 ;  /* 0x000000ffff047224 */ /* 0x002fe200078e0007 */
[----:B------:R-:W-:Y:S02]  /*9b560*/  MOV R5, R16 ;  /* 0x0000001000057202 */ /* 0x000fe40000000f00 */
[----:B------:R1:W-:Y:S04]  /*9b570*/  STL [R1+0x23a4], R9 ;  /* 0x0023a40901007387 */ /* 0x0003e80000100800 */
[----:B--2---:R-:W2:Y:S01]  /*9b580*/  LDL.LU R7, [R1+0x24e4] ;  /* 0x0024e40001077983 */ /* 0x004ea20000300800 */
[----:B------:R1:W-:Y:S03]  /*9b590*/  STL [R1+0x23a0], R14 ;  /* 0x0023a00e01007387 */ /* 0x0003e60000100800 */
[----:B------:R1:W-:Y:S01]  /*9b5a0*/  LDGSTS.E [R3+0x7100], [R4.64], P0 ;  /* 0x0710000004037fae */ /* 0x0003e20008121844 */
[----:B------:R-:W2:Y:S02]  /*9b5b0*/  LDL.LU R18, [R1+0x2524] ;  /* 0x0025240001127983 */ /* 0x000ea40000300800 */
[----:B-1----:R-:W-:-:S02]  /*9b5c0*/  IMAD.MOV.U32 R4, RZ, RZ, R9 ;  /* 0x000000ffff047224 */ /* 0x002fc400078e0009 */
[----:B------:R-:W2:Y:S01]  /*9b5d0*/  LDL.LU R9, [R1+0x24e0] ;  /* 0x0024e00001097983 */ /* 0x000ea20000300800 */
[----:B------:R-:W2:Y:S02]  /*9b5e0*/  LDL.LU R19, [R1+0x2520] ;  /* 0x0025200001137983 */ /* 0x000ea40000300800 */
[----:B------:R-:W-:Y:S02]  /*9b5f0*/  IMAD.MOV.U32 R5, RZ, RZ, R14 ;  /* 0x000000ffff057224 */ /* 0x000fe400078e000e */
[----:B------:R-:W2:Y:S01]  /*9b600*/  LDL.LU R16, [R1+0x2564] ;  /* 0x0025640001107983 */ /* 0x000ea20000300800 */
[----:B------:R-:W2:Y:S04]  /*9b610*/  LDL.LU R14, [R1+0x25a4] ;  /* 0x0025a400010e7983 */ /* 0x000ea80000300800 */
[----:B------:R1:W-:Y:S01]  /*9b620*/  LDGSTS.E [R3+0x7900], [R4.64], P0 ;  /* 0x0790000004037fae */ /* 0x0003e20008121844 */
[----:B------:R-:W-:-:S02]  /*9b630*/  IADD3 R15, P1, R15, R173, RZ ;  /* 0x000000ad0f0f7210 */ /* 0x000fc40007f3e0ff */
[----:B------:R-:W-:-:S03]  /*9b640*/  IADD3 R10, P2, R10, R173, RZ ;  /* 0x000000ad0a0a7210 */ /* 0x000fc60007f5e0ff */
[----:B------:R-:W-:Y:S01]  /*9b650*/  STL [R1+0x23e4], R15 ;  /* 0x0023e40f01007387 */ /* 0x000fe20000100800 */
[--C-:B------:R-:W-:Y:S02]  /*9b660*/  IMAD.X R17, R17, 0x1, R2.reuse, P1 ;  /* 0x0000000111117824 */ /* 0x100fe400008e0602 */
[----:B------:R-:W-:Y:S02]  /*9b670*/  IMAD.X R12, R12, 0x1, R2, P2 ;  /* 0x000000010c0c7824 */ /* 0x000fe400010e0602 */
[----:B-1----:R-:W-:Y:S01]  /*9b680*/  IMAD.MOV.U32 R5, RZ, RZ, R17 ;  /* 0x000000ffff057224 */ /* 0x002fe200078e0011 */
[----:B------:R1:W-:Y:S01]  /*9b690*/  STL [R1+0x23e0], R17 ;  /* 0x0023e01101007387 */ /* 0x0003e20000100800 */
[----:B------:R-:W-:Y:S02]  /*9b6a0*/  STL [R1+0x2424], R10 ;  /* 0x0024240a01007387 */ /* 0x000fe40000100800 */
[----:B------:R-:W-:-:S05]  /*9b6b0*/  IMAD.MOV.U32 R4, RZ, RZ, R15 ;  /* 0x000000ffff047224 */ /* 0x000fca00078e000f */
[----:B------:R1:W-:Y:S04]  /*9b6c0*/  LDGSTS.E [R3+0x8100], [R4.64], P0 ;  /* 0x0810000004037fae */ /* 0x0003e80008121844 */
[----:B-1----:R-:W2:Y:S01]  /*9b6d0*/  LDL.LU R17, [R1+0x2560] ;  /* 0x0025600001117983 */ /* 0x002ea20000300800 */
[----:B------:R1:W-:Y:S02]  /*9b6e0*/  STL [R1+0x2420], R12 ;  /* 0x0024200c01007387 */ /* 0x0003e40000100800 */
[----:B------:R-:W2:Y:S02]  /*9b6f0*/  LDL.LU R15, [R1+0x25a0] ;  /* 0x0025a000010f7983 */ /* 0x000ea40000300800 */
[----:B------:R-:W-:Y:S02]  /*9b700*/  IMAD.MOV.U32 R4, RZ, RZ, R10 ;  /* 0x000000ffff047224 */ /* 0x000fe400078e000a */
[----:B------:R-:W-:-:S02]  /*9b710*/  IMAD.MOV.U32 R5, RZ, RZ, R12 ;  /* 0x000000ffff057224 */ /* 0x000fc400078e000c */
[----:B-1----:R-:W2:Y:S01]  /*9b720*/  LDL.LU R12, [R1+0x25e4] ;  /* 0x0025e400010c7983 */ /* 0x002ea20000300800 */
[----:B------:R-:W2:Y:S03]  /*9b730*/  LDL.LU R10, [R1+0x2624] ;  /* 0x00262400010a7983 */ /* 0x000ea60000300800 */
[----:B------:R1:W-:Y:S01]  /*9b740*/  LDGSTS.E [R3+0x8900], [R4.64], P0 ;  /* 0x0890000004037fae */ /* 0x0003e20008121844 */
[-C--:B----4-:R-:W-:Y:S02]  /*9b750*/  IADD3 R11, P1, R11, R173.reuse, RZ ;  /* 0x000000ad0b0b7210 */ /* 0x090fe40007f3e0ff */
[----:B------:R-:W-:-:S03]  /*9b760*/  IADD3 R6, P2, R6, R173, RZ ;  /* 0x000000ad06067210 */ /* 0x000fc60007f5e0ff */
[----:B------:R-:W-:Y:S01]  /*9b770*/  STL [R1+0x2464], R11 ;  /* 0x0024640b01007387 */ /* 0x000fe20000100800 */
[----:B---3--:R-:W-:Y:S01]  /*9b780*/  IADD3.X R13, R13, R2, RZ, P1, !PT ;  /* 0x000000020d0d7210 */ /* 0x008fe20000ffe4ff */
[----:B------:R-:W-:-:S04]  /*9b790*/  IMAD.X R8, R8, 0x1, R2, P2 ;  /* 0x0000000108087824 */ /* 0x000fc800010e0602 */
[----:B------:R3:W-:Y:S01]  /*9b7a0*/  STL [R1+0x2460], R13 ;  /* 0x0024600d01007387 */ /* 0x0007e20000100800 */
[----:B-1----:R-:W-:Y:S02]  /*9b7b0*/  IMAD.MOV.U32 R5, RZ, RZ, R13 ;  /* 0x000000ffff057224 */ /* 0x002fe400078e000d */
[----:B------:R1:W-:Y:S02]  /*9b7c0*/  STL [R1+0x24a4], R6 ;  /* 0x0024a40601007387 */ /* 0x0003e40000100800 */
[----:B------:R-:W-:-:S05]  /*9b7d0*/  IMAD.MOV.U32 R4, RZ, RZ, R11 ;  /* 0x000000ffff047224 */ /* 0x000fca00078e000b */
[----:B------:R4:W-:Y:S04]  /*9b7e0*/  LDGSTS.E [R3+0x9100], [R4.64], P0 ;  /* 0x0910000004037fae */ /* 0x0009e80008121844 */
[----:B---3--:R-:W3:Y:S01]  /*9b7f0*/  LDL.LU R13, [R1+0x25e0] ;  /* 0x0025e000010d7983 */ /* 0x008ee20000300800 */
[----:B------:R1:W-:Y:S02]  /*9b800*/  STL [R1+0x24a0], R8 ;  /* 0x0024a00801007387 */ /* 0x0003e40000100800 */
[----:B------:R-:W3:Y:S01]  /*9b810*/  LDL.LU R11, [R1+0x2620] ;  /* 0x00262000010b7983 */ /* 0x000ee20000300800 */
[-C--:B--2---:R-:W-:Y:S02]  /*9b820*/  IADD3 R7, P1, R7, R173.reuse, RZ ;  /* 0x000000ad07077210 */ /* 0x084fe40007f3e0ff */
[----:B------:R-:W-:Y:S01]  /*9b830*/  IADD3 R18, P2, R18, R173, RZ ;  /* 0x000000ad12127210 */ /* 0x000fe20007f5e0ff */
[----:B----4-:R-:W-:-:S02]  /*9b840*/  IMAD.MOV.U32 R4, RZ, RZ, R6 ;  /* 0x000000ffff047224 */ /* 0x010fc400078e0006 */
[----:B------:R-:W-:Y:S01]  /*9b850*/  IMAD.MOV.U32 R5, RZ, RZ, R8 ;  /* 0x000000ffff057224 */ /* 0x000fe200078e0008 */
[----:B-1----:R-:W2:Y:S01]  /*9b860*/  LDL.LU R6, [R1+0x2664] ;  /* 0x0026640001067983 */ /* 0x002ea20000300800 */
[----:B------:R-:W4:Y:S02]  /*9b870*/  LDL.LU R8, [R1+0x26a4] ;  /* 0x0026a40001087983 */ /* 0x000f240000300800 */
[----:B------:R1:W-:Y:S01]  /*9b880*/  STL [R1+0x24e4], R7 ;  /* 0x0024e40701007387 */ /* 0x0003e20000100800 */
[----:B------:R1:W-:Y:S01]  /*9b890*/  LDGSTS.E [R3+0x9900], [R4.64], P0 ;  /* 0x0990000004037fae */ /* 0x0003e20008121844 */
[--C-:B------:R-:W-:Y:S02]  /*9b8a0*/  IMAD.X R9, R9, 0x1, R2.reuse, P1 ;  /* 0x0000000109097824 */ /* 0x100fe400008e0602 */
[----:B------:R-:W-:-:S03]  /*9b8b0*/  IMAD.X R19, R19, 0x1, R2, P2 ;  /* 0x0000000113137824 */ /* 0x000fc600010e0602 */
[----:B------:R1:W-:Y:S01]  /*9b8c0*/  STL [R1+0x24e0], R9 ;  /* 0x0024e00901007387 */ /* 0x0003e20000100800 */
[----:B------:R-:W-:Y:S02]  /*9b8d0*/  STL [R1+0x2524], R18 ;  /* 0x0025241201007387 */ /* 0x000fe40000100800 */
[----:B-1----:R-:W-:Y:S02]  /*9b8e0*/  IMAD.MOV.U32 R4, RZ, RZ, R7 ;  /* 0x000000ffff047224 */ /* 0x002fe400078e0007 */
[----:B------:R-:W4:Y:S01]  /*9b8f0*/  LDL.LU R7, [R1+0x2660] ;  /* 0x0026600001077983 */ /* 0x000f220000300800 */
[----:B------:R-:W-:Y:S01]  /*9b900*/  MOV R5, R9 ;  /* 0x0000000900057202 */ /* 0x000fe20000000f00 */
[----:B------:R-:W-:Y:S02]  /*9b910*/  STL [R1+0x2520], R19 ;  /* 0x0025201301007387 */ /* 0x000fe40000100800 */
[----:B------:R-:W4:Y:S01]  /*9b920*/  LDL.LU R9, [R1+0x26a0] ;  /* 0x0026a00001097983 */ /* 0x000f220000300800 */
[----:B------:R-:W-:-:S03]  /*9b930*/  IADD3 R16, P1, R16, R173, RZ ;  /* 0x000000ad10107210 */ /* 0x000fc60007f3e0ff */
[----:B------:R1:W-:Y:S01]  /*9b940*/  LDGSTS.E [R3+0xa100], [R4.64], P0 ;  /* 0x0a10000004037fae */ /* 0x0003e20008121844 */
[----:B------:R-:W-:-:S03]  /*9b950*/  IADD3 R14, P2, R14, R173, RZ ;  /* 0x000000ad0e0e7210 */ /* 0x000fc60007f5e0ff */
[----:B------:R1:W-:Y:S02]  /*9b960*/  STL [R1+0x2564], R16 ;  /* 0x0025641001007387 */ /* 0x0003e40000100800 */
[----:B-1----:R-:W-:Y:S02]  /*9b970*/  IMAD.MOV.U32 R4, RZ, RZ, R18 ;  /* 0x000000ffff047224 */ /* 0x002fe400078e0012 */
[----:B------:R-:W-:-:S05]  /*9b980*/  IMAD.MOV.U32 R5, RZ, RZ, R19 ;  /* 0x000000ffff057224 */ /* 0x000fca00078e0013 */
[----:B------:R1:W-:Y:S01]  /*9b990*/  LDGSTS.E [R3+0xa900], [R4.64], P0 ;  /* 0x0a90000004037fae */ /* 0x0003e20008121844 */
[--C-:B------:R-:W-:Y:S02]  /*9b9a0*/  IMAD.X R17, R17, 0x1, R2.reuse, P1 ;  /* 0x0000000111117824 */ /* 0x100fe400008e0602 */
[----:B------:R-:W-:-:S03]  /*9b9b0*/  IMAD.X R15, R15, 0x1, R2, P2 ;  /* 0x000000010f0f7824 */ /* 0x000fc600010e0602 */
[----:B------:R1:W-:Y:S02]  /*9b9c0*/  STL [R1+0x2560], R17 ;  /* 0x0025601101007387 */ /* 0x0003e40000100800 */
[----:B-1----:R-:W-:Y:S02]  /*9b9d0*/  IMAD.MOV.U32 R4, RZ, RZ, R16 ;  /* 0x000000ffff047224 */ /* 0x002fe400078e0010 */
[----:B------:R-:W-:Y:S01]  /*9b9e0*/  STL [R1+0x25a4], R14 ;  /* 0x0025a40e01007387 */ /* 0x000fe20000100800 */
[----:B------:R-:W4:Y:S03]  /*9b9f0*/  LDL.LU R16, [R1+0x26e4] ;  /* 0x0026e40001107983 */ /* 0x000f260000300800 */
[----:B------:R-:W-:Y:S01]  /*9ba00*/  STL [R1+0x25a0], R15 ;  /* 0x0025a00f01007387 */ /* 0x000fe20000100800 */
[----:B------:R-:W-:Y:S02]  /*9ba10*/  IMAD.MOV.U32 R5, RZ, RZ, R17 ;  /* 0x000000ffff057224 */ /* 0x000fe400078e0011 */
[----:B------:R-:W4:Y:S01]  /*9ba20*/  LDL.LU R18, [R1+0x2724] ;  /* 0x0027240001127983 */ /* 0x000f220000300800 */
[----:B------:R-:W4:Y:S01]  /*9ba30*/  LDL.LU R17, [R1+0x26e0] ;  /* 0x0026e00001117983 */ /* 0x000f220000300800 */
[----:B------:R-:W4:Y:S01]  /*9ba40*/  LDL.LU R19, [R1+0x2720] ;  /* 0x0027200001137983 */ /* 0x000f220000300800 */
[----:B------:R-:W-:-:S02]  /*9ba50*/  IADD3 R12, P1, R12, R173, RZ ;  /* 0x000000ad0c0c7210 */ /* 0x000fc40007f3e0ff */
[----:B------:R-:W-:Y:S01]  /*9ba60*/  IADD3 R10, P2, R10, R173, RZ ;  /* 0x000000ad0a0a7210 */ /* 0x000fe20007f5e0ff */
[----:B------:R1:W-:Y:S04]  /*9ba70*/  LDGSTS.E [R3+0xb100], [R4.64], P0 ;  /* 0x0b10000004037fae */ /* 0x0003e80008121844 */
[----:B------:R-:W-:Y:S01]  /*9ba80*/  STL [R1+0x25e4], R12 ;  /* 0x0025e40c01007387 */ /* 0x000fe20000100800 */
[----:B---3--:R-:W-:Y:S01]  /*9ba90*/  IADD3.X R13, R13, R2, RZ, P1, !PT ;  /* 0x000000020d0d7210 */ /* 0x008fe20000ffe4ff */
[----:B------:R-:W-:-:S04]  /*9baa0*/  IMAD.X R11, R11, 0x1, R2, P2 ;  /* 0x000000010b0b7824 */ /* 0x000fc800010e0602 */
        /* <DEDUP_REMOVED lines=9> */
[----:B--2---:R-:W-:-:S04]  /*9bb40*/  IADD3 R6, P1, R6, R173, RZ ;  /* 0x000000ad06067210 */ /* 0x004fc80007f3e0ff */
[----:B------:R1:W-:Y:S01]  /*9bb50*/  LDGSTS.E [R3+0xb900], [R4.64], P0 ;  /* 0x0b90000004037fae */ /* 0x0003e20008121844 */
[----:B----4-:R-:W-:-:S03]  /*9bb60*/  IADD3 R8, P2, R8, R173, RZ ;  /* 0x000000ad08087210 */ /* 0x010fc60007f5e0ff */
[----:B------:R-:W-:Y:S01]  /*9bb70*/  STL [R1+0x2664], R6 ;  /* 0x0026640601007387 */ /* 0x000fe20000100800 */
[----:B-1----:R-:W-:Y:S02]  /*9bb80*/  IMAD.MOV.U32 R4, RZ, RZ, R12 ;  /* 0x000000ffff047224 */ /* 0x002fe400078e000c */
[----:B------:R-:W-:Y:S02]  /*9bb90*/  IMAD.MOV.U32 R5, RZ, RZ, R13 ;  /* 0x000000ffff057224 */ /* 0x000fe400078e000d */
[----:B------:R-:W-:-:S03]  /*9bba0*/  IMAD.X R7, R7, 0x1, R2, P1 ;  /* 0x0000000107077824 */ /* 0x000fc600008e0602 */
[----:B------:R1:W-:Y:S04]  /*9bbb0*/  LDGSTS.E [R3+0xc100], [R4.64], P0 ;  /* 0x0c10000004037fae */ /* 0x0003e80008121844 */
[----:B------:R2:W-:Y:S01]  /*9bbc0*/  STL [R1+0x2660], R7 ;  /* 0x0026600701007387 */ /* 0x0005e20000100800 */
[----:B------:R-:W-:Y:S02]  /*9bbd0*/  STL [R1+0x26a4], R8 ;  /* 0x0026a40801007387 */ /* 0x000fe40000100800 */
[----:B------:R-:W-:Y:S02]  /*9bbe0*/  IMAD.X R9, R9, 0x1, R2, P2 ;  /* 0x0000000109097824 */ /* 0x000fe400010e0602 */
[----:B-1----:R-:W-:Y:S02]  /*9bbf0*/  IMAD.MOV.U32 R4, RZ, RZ, R10 ;  /* 0x000000ffff047224 */ /* 0x002fe400078e000a */
[----:B------:R-:W-:-:S05]  /*9bc00*/  IMAD.MOV.U32 R5, RZ, RZ, R11 ;  /* 0x000000ffff057224 */ /* 0x000fca00078e000b */
[----:B------:R1:W-:Y:S02]  /*9bc10*/  LDGSTS.E [R3+0xc900], [R4.64], P0 ;  /* 0x0c90000004037fae */ /* 0x0003e40008121844 */
[----:B-1----:R-:W-:Y:S01]  /*9bc20*/  IMAD.MOV.U32 R4, RZ, RZ, R6 ;  /* 0x000000ffff047224 */ /* 0x002fe200078e0006 */
[----:B------:R-:W-:Y:S02]  /*9bc30*/  MOV R5, R7 ;  /* 0x0000000700057202 */ /* 0x000fe40000000f00 */
[----:B--2---:R-:W2:Y:S04]  /*9bc40*/  LDL.LU.64 R6, [R1+0x1fc8] ;  /* 0x001fc80001067983 */ /* 0x004ea80000300a00 */
[----:B------:R1:W-:Y:S01]  /*9bc50*/  LDGSTS.E [R3+0xd100], [R4.64], P0 ;  /* 0x0d10000004037fae */ /* 0x0003e20008121844 */
[----:B------:R4:W-:Y:S02]  /*9bc60*/  STL [R1+0x26a0], R9 ;  /* 0x0026a00901007387 */ /* 0x0009e40000100800 */
[----:B-1----:R-:W-:-:S02]  /*9bc70*/  IMAD.MOV.U32 R4, RZ, RZ, R8 ;  /* 0x000000ffff047224 */ /* 0x002fc400078e0008 */
[----:B------:R-:W-:Y:S02]  /*9bc80*/  IMAD.MOV.U32 R5, RZ, RZ, R9 ;  /* 0x000000ffff057224 */ /* 0x000fe400078e0009 */
[----:B----4-:R-:W2:Y:S01]  /*9bc90*/  LDL.LU.64 R8, [R1+0x1f88] ;  /* 0x001f880001087983 */ /* 0x010ea20000300a00 */
[----:B------:R-:W2:Y:S01]  /*9bca0*/  LDL.LU.64 R10, [R1+0x1f48] ;  /* 0x001f4800010a7983 */ /* 0x000ea20000300a00 */
[-C--:B------:R-:W-:Y:S01]  /*9bcb0*/  IADD3 R16, P1, R16, R173.reuse, RZ ;  /* 0x000000ad10107210 */ /* 0x080fe20007f3e0ff */
[----:B------:R-:W2:Y:S01]  /*9bcc0*/  LDL.LU.64 R12, [R1+0x1f08] ;  /* 0x001f0800010c7983 */ /* 0x000ea20000300a00 */
[----:B------:R-:W2:Y:S01]  /*9bcd0*/  LDL.LU.64 R14, [R1+0x1ec8] ;  /* 0x001ec800010e7983 */ /* 0x000ea20000300a00 */
[----:B------:R-:W-:-:S03]  /*9bce0*/  IADD3 R18, P2, R18, R173, RZ ;  /* 0x000000ad12127210 */ /* 0x000fc60007f5e0ff */
[----:B------:R1:W-:Y:S01]  /*9bcf0*/  LDGSTS.E [R3+0xd900], [R4.64], P0 ;  /* 0x0d90000004037fae */ /* 0x0003e20008121844 */
[--C-:B------:R-:W-:Y:S02]  /*9bd00*/  IMAD.X R17, R17, 0x1, R2.reuse, P1 ;  /* 0x0000000111117824 */ /* 0x100fe400008e0602 */
[----:B------:R-:W-:Y:S02]  /*9bd10*/  STL [R1+0x26e4], R16 ;  /* 0x0026e41001007387 */ /* 0x000fe40000100800 */
[----:B------:R-:W-:Y:S01]  /*9bd20*/  IMAD.X R19, R19, 0x1, R2, P2 ;  /* 0x0000000113137824 */ /* 0x000fe200010e0602 */
[----:B------:R1:W-:Y:S01]  /*9bd30*/  STL [R1+0x26e0], R17 ;  /* 0x0026e01101007387 */ /* 0x0003e20000100800 */
[----:B------:R-:W-:Y:S02]  /*9bd40*/  STL [R1+0x2724], R18 ;  /* 0x0027241201007387 */ /* 0x000fe40000100800 */
[----:B-1----:R-:W-:Y:S02]  /*9bd50*/  IMAD.MOV.U32 R4, RZ, RZ, R16 ;  /* 0x000000ffff047224 */ /* 0x002fe400078e0010 */
[----:B------:R-:W-:-:S02]  /*9bd60*/  IMAD.MOV.U32 R5, RZ, RZ, R17 ;  /* 0x000000ffff057224 */ /* 0x000fc400078e0011 */
[----:B------:R-:W2:Y:S04]  /*9bd70*/  LDL.LU.64 R16, [R1+0x17d8] ;  /* 0x0017d80001107983 */ /* 0x000ea80000300a00 */
[----:B------:R1:W-:Y:S01]  /*9bd80*/  LDGSTS.E [R3+0xe100], [R4.64], P0 ;  /* 0x0e10000004037fae */ /* 0x0003e20008121844 */
[----:B------:R1:W-:Y:S02]  /*9bd90*/  STL [R1+0x2720], R19 ;  /* 0x0027201301007387 */ /* 0x0003e40000100800 */
[----:B-1----:R-:W-:Y:S02]  /*9bda0*/  IMAD.MOV.U32 R4, RZ, RZ, R18 ;  /* 0x000000ffff047224 */ /* 0x002fe400078e0012 */
[----:B------:R-:W-:Y:S02]  /*9bdb0*/  IMAD.MOV.U32 R5, RZ, RZ, R19 ;  /* 0x000000ffff057224 */ /* 0x000fe400078e0013 */
[----:B------:R-:W2:Y:S01]  /*9bdc0*/  LDL.LU.64 R18, [R1+0x1e88] ;  /* 0x001e880001127983 */ /* 0x000ea20000300a00 */
[----:B------:R-:W2:Y:S02]  /*9bdd0*/  LDL.LU.64 R20, [R1+0x1e48] ;  /* 0x001e480001147983 */ /* 0x000ea40000300a00 */
[----:B------:R-:W2:Y:S01]  /*9bde0*/  LDL.LU.64 R22, [R1+0x1e08] ;  /* 0x001e080001167983 */ /* 0x000ea20000300a00 */
[----:B------:R1:W-:Y:S01]  /*9bdf0*/  LDGSTS.E [R3+0xe900], [R4.64], P0 ;  /* 0x0e90000004037fae */ /* 0x0003e20008121844 */
[----:B---3--:R-:W-:-:S02]  /*9be00*/  IADD3 R24, P1, R24, R173, RZ ;  /* 0x000000ad18187210 */ /* 0x008fc40007f3e0ff */
[----:B------:R-:W-:Y:S02]  /*9be10*/  IADD3 R26, P2, R26, R173, RZ ;  /* 0x000000ad1a1a7210 */ /* 0x000fe40007f5e0ff */
[----:B------:R-:W-:Y:S01]  /*9be20*/  IADD3.X R25, R25, R2, RZ, P1, !PT ;  /* 0x0000000219197210 */ /* 0x000fe20000ffe4ff */
[----:B------:R-:W-:Y:S01]  /*9be30*/  STL [R1+0x2764], R24 ;  /* 0x0027641801007387 */ /* 0x000fe20000100800 */
[----:B-1----:R-:W-:Y:S02]  /*9be40*/  IMAD.MOV.U32 R4, RZ, RZ, R24 ;  /* 0x000000ffff047224 */ /* 0x002fe400078e0018 */
[----:B------:R-:W-:Y:S01]  /*9be50*/  IMAD.X R27, R27, 0x1, R2, P2 ;  /* 0x000000011b1b7824 */ /* 0x000fe200010e0602 */
[----:B------:R1:W-:Y:S01]  /*9be60*/  STL [R1+0x2760], R25 ;  /* 0x0027601901007387 */ /* 0x0003e20000100800 */
[----:B------:R-:W-:Y:S02]  /*9be70*/  IMAD.MOV.U32 R5, RZ, RZ, R25 ;  /* 0x000000ffff057224 */ /* 0x000fe400078e0019 */
[----:B------:R-:W-:Y:S03]  /*9be80*/  STL [R1+0x27a4], R26 ;  /* 0x0027a41a01007387 */ /* 0x000fe60000100800 */
[----:B------:R3:W-:Y:S04]  /*9be90*/  LDGSTS.E [R3+0xf100], [R4.64], P0 ;  /* 0x0f10000004037fae */ /* 0x0007e80008121844 */
[----:B-1----:R-:W4:Y:S01]  /*9bea0*/  LDL.LU.64 R24, [R1+0x1dc8] ;  /* 0x001dc80001187983 */ /* 0x002f220000300a00 */
[----:B------:R1:W-:Y:S02]  /*9beb0*/  STL [R1+0x27a0], R27 ;  /* 0x0027a01b01007387 */ /* 0x0003e40000100800 */
[----:B---3--:R-:W-:-:S02]  /*9bec0*/  IMAD.MOV.U32 R4, RZ, RZ, R26 ;  /* 0x000000ffff047224 */ /* 0x008fc400078e001a */
[----:B------:R-:W-:Y:S02]  /*9bed0*/  IMAD.MOV.U32 R5, RZ, RZ, R27 ;  /* 0x000000ffff057224 */ /* 0x000fe400078e001b */
[----:B-1----:R-:W3:Y:S01]  /*9bee0*/  LDL.LU.64 R26, [R1+0x1d88] ;  /* 0x001d8800011a7983 */ /* 0x002ee20000300a00 */
        /* <DEDUP_REMOVED lines=22> */
[----:B--2---:R-:W-:-:S05]  /*9c050*/  IADD3 R5, P1, R6, R173, RZ ;  /* 0x000000ad06057210 */ /* 0x004fca0007f3e0ff */
        /* <DEDUP_REMOVED lines=17> */
[----:B------:R-:W-:Y:S02]  /*9c170*/  LOP3.LUT R5, R5, R4, RZ, 0x3c, !PT ;  /* 0x0000000405057212 */ /* 0x000fe400078e3cff */
[----:B------:R-:W-:Y:S02]  /*9c180*/  LOP3.LUT R7, R7, R6, RZ, 0x3c, !PT ;  /* 0x0000000607077212 */ /* 0x000fe400078e3cff */
[----:B------:R-:W-:Y:S02]  /*9c190*/  LOP3.LUT R9, R9, R8, RZ, 0x3c, !PT ;  /* 0x0000000809097212 */ /* 0x000fe400078e3cff */
        /* <DEDUP_REMOVED lines=17> */
[----:B------:R-:W-:Y:S01]  /*9c2b0*/  LOP3.LUT R13, R13, R12, RZ, 0x3c, !PT ;  /* 0x0000000c0d0d7212 */ /* 0x000fe200078e3cff */
[----:B------:R1:W-:Y:S01]  /*9c2c0*/  STL.64 [R1+0x1fc8], R4 ;  /* 0x001fc80401007387 */ /* 0x0003e20000100a00 */
[----:B------:R-:W-:Y:S01]  /*9c2d0*/  LOP3.LUT R17, R17, R16, RZ, 0x3c, !PT ;  /* 0x0000001011117212 */ /* 0x000fe200078e3cff */
[----:B------:R-:W-:Y:S01]  /*9c2e0*/  STL.64 [R1+0x1f88], R6 ;  /* 0x001f880601007387 */ /* 0x000fe20000100a00 */
[----:B------:R-:W-:Y:S01]  /*9c2f0*/  LOP3.LUT R19, R19, R18, RZ, 0x3c, !PT ;  /* 0x0000001213137212 */ /* 0x000fe200078e3cff */
[----:B------:R2:W-:Y:S01]  /*9c300*/  STL.64 [R1+0x1f48], R8 ;  /* 0x001f480801007387 */ /* 0x0005e20000100a00 */
[----:B------:R-:W-:Y:S01]  /*9c310*/  LOP3.LUT R21, R21, R20, RZ, 0x3c, !PT ;  /* 0x0000001415157212 */ /* 0x000fe200078e3cff */
[----:B------:R-:W-:Y:S02]  /*9c320*/  STL.64 [R1+0x1f08], R10 ;  /* 0x001f080a01007387 */ /* 0x000fe40000100a00 */
[----:B------:R1:W-:Y:S01]  /*9c330*/  STL.64 [R1+0x1ec8], R12 ;  /* 0x001ec80c01007387 */ /* 0x0003e20000100a00 */
[----:B------:R1:W-:Y:S01]  /*9c340*/  STL.64 [R1+0x1e88], R16 ;  /* 0x001e881001007387 */ /* 0x0003e20000100a00 */
[----:B------:R-:W-:Y:S02]  /*9c350*/  STL.64 [R1+0x1e48], R18 ;  /* 0x001e481201007387 */ /* 0x000fe40000100a00 */
[----:B------:R-:W-:Y:S01]  /*9c360*/  STL.64 [R1+0x1e08], R20 ;  /* 0x001e081401007387 */ /* 0x000fe20000100a00 */
        /* <DEDUP_REMOVED lines=8> */
[----:B----4-:R-:W-:-:S05]  /*9c3f0*/  IADD3 R23, P1, R24, R173, RZ ;  /* 0x000000ad18177210 */ /* 0x010fca0007f3e0ff */
[----:B------:R-:W-:Y:S01]  /*9c400*/  IMAD.X R22, R25, 0x1, R2, P1 ;  /* 0x0000000119167824 */ /* 0x000fe200008e0602 */
[----:B---3--:R-:W-:-:S05]  /*9c410*/  IADD3 R25, P1, R26, R173, RZ ;  /* 0x000000ad1a197210 */ /* 0x008fca0007f3e0ff */
        /* <DEDUP_REMOVED lines=36> */
[--C-:B------:R-:W-:Y:S01]  /*9c660*/  IMAD.X R164, R167, 0x1, R2.reuse, P1 ;  /* 0x00000001a7a47824 */ /* 0x100fe200008e0602 */
[-C--:B------:R-:W-:Y:S02]  /*9c670*/  IADD3 R167, P1, R168, R173.reuse, RZ ;  /* 0x000000ada8a77210 */ /* 0x080fe40007f3e0ff */
[----:B------:R-:W-:Y:S02]  /*9c680*/  LOP3.LUT R23, R23, R22, RZ, 0x3c, !PT ;  /* 0x0000001617177212 */ /* 0x000fe400078e3cff */
[----:B------:R-:W-:Y:S02]  /*9c690*/  LOP3.LUT R25, R25, R24, RZ, 0x3c, !PT ;  /* 0x0000001819197212 */ /* 0x000fe400078e3cff */
[----:B------:R-:W-:Y:S01]  /*9c6a0*/  LOP3.LUT R27, R27, R26, RZ, 0x3c, !PT ;  /* 0x0000001a1b1b7212 */ /* 0x000fe200078e3cff */
[----:B------:R-:W-:Y:S01]  /*9c6b0*/  IMAD.X R166, R169, 0x1, R2, P1 ;  /* 0x00000001a9a67824 */ /* 0x000fe200008e0602 */
[----:B------:R-:W-:Y:S02]  /*9c6c0*/  IADD3 R169, P1, R170, R173, RZ ;  /* 0x000000adaaa97210 */ /* 0x000fe40007f3e0ff */
[----:B------:R-:W-:-:S02]  /*9c6d0*/  LOP3.LUT R133, R133, R132, RZ, 0x3c, !PT ;  /* 0x0000008485857212 */ /* 0x000fc400078e3cff */
[----:B------:R-:W-:Y:S02]  /*9c6e0*/  LOP3.LUT R22, R23, R22, RZ, 0x3c, !PT ;  /* 0x0000001617167212 */ /* 0x000fe400078e3cff */
[----:B------:R-:W-:Y:S02]  /*9c6f0*/  LOP3.LUT R24, R25, R24, RZ, 0x3c, !PT ;  /* 0x0000001819187212 */ /* 0x000fe400078e3cff */
[----:B------:R-:W-:Y:S02]  /*9c700*/  IADD3.X R168, R171, R2, RZ, P1, !PT ;  /* 0x00000002aba87210 */ /* 0x000fe40000ffe4ff */
[----:B------:R-:W-:Y:S01]  /*9c710*/  LOP3.LUT R135, R135, R134, RZ, 0x3c, !PT ;  /* 0x0000008687877212 */ /* 0x000fe200078e3cff */
[----:B------:R-:W-:Y:S01]  /*9c720*/  IADD3 R171, P1, R180, R173, RZ ;  /* 0x000000adb4ab7210 */ /* 0x000fe20007f3e0ff */
        /* <DEDUP_REMOVED lines=11> */
[----:B------:R-:W-:Y:S01]  /*9c7e0*/  LOP3.LUT R145, R145, R144, RZ, 0x3c, !PT ;  /* 0x0000009091917212 */ /* 0x000fe200078e3cff */
[----:B------:R-:W-:Y:S01]  /*9c7f0*/  IMAD.X R170, R181, 0x1, R2, P1 ;  /* 0x00000001b5aa7824 */ /* 0x000fe200008e0602 */
[----:B------:R-:W-:Y:S02]  /*9c800*/  LOP3.LUT R133, R133, R132, RZ, 0x3c, !PT ;  /* 0x0000008485857212 */ /* 0x000fe400078e3cff */
[----:B------:R-:W-:-:S02]  /*9c810*/  LOP3.LUT R138, R139, R138, RZ, 0x3c, !PT ;  /* 0x0000008a8b8a7212 */ /* 0x000fc400078e3cff */
[----:B------:R-:W-:Y:S01]  /*9c820*/  LOP3.LUT R147, R147, R146, RZ, 0x3c, !PT ;  /* 0x0000009293937212 */ /* 0x000fe200078e3cff */
[----:B------:R-:W-:Y:S02]  /*9c830*/  IMAD.MOV.U32 R180, RZ, RZ, R15 ;  /* 0x000000ffffb47224 */ /* 0x000fe400078e000f */
[----:B------:R-:W-:Y:S01]  /*9c840*/  IMAD.MOV.U32 R181, RZ, RZ, R14 ;  /* 0x000000ffffb57224 */ /* 0x000fe200078e000e */
        /* <DEDUP_REMOVED lines=63> */
[----:B------:R-:W-:-:S02]  /*9cc40*/  IMAD.MOV.U32 R182, RZ, RZ, R171 ;  /* 0x000000ffffb67224 */ /* 0x000fc400078e00ab */
[----:B------:R-:W-:Y:S02]  /*9cc50*/  IMAD.MOV.U32 R183, RZ, RZ, R170 ;  /* 0x000000ffffb77224 */ /* 0x000fe400078e00aa */
[----:B------:R-:W-:Y:S01]  /*9cc60*/  STL.64 [R1+0x1c20], R162 ;  /* 0x001c20a201007387 */ /* 0x000fe20000100a00 */
[----:B------:R-:W-:Y:S01]  /*9cc70*/  STL.64 [R1+0x1c18], R164 ;  /* 0x001c18a401007387 */ /* 0x000fe20000100a00 */
[----:B------:R-:W-:Y:S02]  /*9cc80*/  STL.64 [R1+0x1c10], R166 ;  /* 0x001c10a601007387 */ /* 0x000fe40000100a00 */
[----:B------:R-:W-:Y:S02]  /*9cc90*/  STL.64 [R1+0x1c08], R168 ;  /* 0x001c08a801007387 */ /* 0x000fe40000100a00 */
[----:B------:R-:W-:Y:S01]  /*9cca0*/  STL.64 [R1+0x1c00], R182 ;  /* 0x001c00b601007387 */ /* 0x000fe20000100a00 */
[----:B-1----:R-:W3:Y:S01]  /*9ccb0*/  LDL.LU R4, [R1+0x1fec] ;  /* 0x001fec0001047983 */ /* 0x002ee20000300800 */
[----:B--2---:R-:W2:Y:S02]  /*9ccc0*/  LDL.LU R9, [R1+0x202c] ;  /* 0x00202c0001097983 */ /* 0x004ea40000300800 */
[----:B------:R-:W4:Y:S02]  /*9ccd0*/  LDL.LU R5, [R1+0x1fe8] ;  /* 0x001fe80001057983 */ /* 0x000f240000300800 */
[----:B------:R-:W4:Y:S01]  /*9cce0*/  LDL.LU R13, [R1+0x2028] ;  /* 0x00202800010d7983 */ /* 0x000f220000300800 */
[----:B------:R-:W4:Y:S01]  /*9ccf0*/  LDL.LU R14, [R1+0x206c] ;  /* 0x00206c00010e7983 */ /* 0x000f220000300800 */
[----:B------:R-:W4:Y:S02]  /*9cd00*/  LDL.LU R10, [R1+0x20ac] ;  /* 0x0020ac00010a7983 */ /* 0x000f240000300800 */
[----:B------:R-:W4:Y:S02]  /*9cd10*/  LDL.LU R16, [R1+0x2068] ;  /* 0x0020680001107983 */ /* 0x000f240000300800 */
[----:B------:R-:W4:Y:S01]  /*9cd20*/  LDL.LU R12, [R1+0x20a8] ;  /* 0x0020a800010c7983 */ /* 0x000f220000300800 */
[----:B------:R1:W-:Y:S01]  /*9cd30*/  LDGSTS.E [R3+0x14100], [R22.64], P0 ;  /* 0x1410000016037fae */ /* 0x0003e20008121844 */
[----:B------:R1:W-:Y:S02]  /*9cd40*/  LDGSTS.E [R3+0x14900], [R24.64], P0 ;  /* 0x1490000018037fae */ /* 0x0003e40008121844 */
[----:B------:R1:W-:Y:S02]  /*9cd50*/  LDGSTS.E [R3+0x15100], [R26.64], P0 ;  /* 0x151000001a037fae */ /* 0x0003e40008121844 */
[----:B------:R1:W-:Y:S01]  /*9cd60*/  LDGSTS.E [R3+0x15900], [R132.64], P0 ;  /* 0x1590000084037fae */ /* 0x0003e20008121844 */
[----:B------:R-:W4:Y:S04]  /*9cd70*/  LDL.LU R15, [R1+0x20ec] ;  /* 0x0020ec00010f7983 */ /* 0x000f280000300800 */
[----:B------:R1:W-:Y:S01]  /*9cd80*/  LDGSTS.E [R3+0x16100], [R134.64], P0 ;  /* 0x1610000086037fae */ /* 0x0003e20008121844 */
[----:B------:R1:W-:Y:S02]  /*9cd90*/  LDGSTS.E [R3+0x16900], [R136.64], P0 ;  /* 0x1690000088037fae */ /* 0x0003e40008121844 */
[----:B------:R1:W-:Y:S02]  /*9cda0*/  LDGSTS.E [R3+0x17100], [R138.64], P0 ;  /* 0x171000008a037fae */ /* 0x0003e40008121844 */
[----:B------:R1:W-:Y:S01]  /*9cdb0*/  LDGSTS.E [R3+0x17900], [R140.64], P0 ;  /* 0x179000008c037fae */ /* 0x0003e20008121844 */
[----:B------:R-:W4:Y:S04]  /*9cdc0*/  LDL.LU R6, [R1+0x212c] ;  /* 0x00212c0001067983 */ /* 0x000f280000300800 */
[----:B------:R1:W-:Y:S01]  /*9cdd0*/  LDGSTS.E [R3+0x18100], [R142.64], P0 ;  /* 0x181000008e037fae */ /* 0x0003e20008121844 */
[----:B------:R-:W4:Y:S02]  /*9cde0*/  LDL.LU R17, [R1+0x20e8] ;  /* 0x0020e80001117983 */ /* 0x000f240000300800 */
[----:B------:R1:W-:Y:S02]  /*9cdf0*/  LDGSTS.E [R3+0x18900], [R144.64], P0 ;  /* 0x1890000090037fae */ /* 0x0003e40008121844 */
[----:B------:R1:W-:Y:S01]  /*9ce00*/  LDGSTS.E [R3+0x19100], [R146.64], P0 ;  /* 0x1910000092037fae */ /* 0x0003e20008121844 */
        /* <DEDUP_REMOVED lines=13> */
[----:B------:R1:W-:Y:S02]  /*9cee0*/  LDGSTS.E [R3+0x1f900], [R180.64], P0 ;  /* 0x1f900000b4037fae */ /* 0x0003e40008121844 */
[----:B-1----:R-:W-:Y:S01]  /*9cef0*/  IMAD R3, R174, 0x20000, R178 ;  /* 0x00020000ae037824 */ /* 0x002fe200078e02b2 */
[----:B---3--:R-:W-:-:S02]  /*9cf00*/  IADD3 R4, P1, R4, R173, RZ ;  /* 0x000000ad04047210 */ /* 0x008fc40007f3e0ff */
[----:B--2---:R-:W-:-:S03]  /*9cf10*/  IADD3 R9, P2, R9, R173, RZ ;  /* 0x000000ad09097210 */ /* 0x004fc60007f5e0ff */
[--C-:B----4-:R-:W-:Y:S02]  /*9cf20*/  IMAD.X R5, R5, 0x1, R2.reuse, P1 ;  /* 0x0000000105057824 */ /* 0x110fe400008e0602 */
[----:B------:R-:W-:Y:S01]  /*9cf30*/  IMAD.X R13, R13, 0x1, R2, P2 ;  /* 0x000000010d0d7824 */ /* 0x000fe200010e0602 */
        /* <DEDUP_REMOVED lines=9> */
[----:B------:R-:W-:Y:S02]  /*9cfd0*/  MOV R4, R9 ;  /* 0x0000000900047202 */ /* 0x000fe40000000f00 */
        /* <DEDUP_REMOVED lines=11> */
[----:B------:R1:W-:Y:S02]  /*9d090*/  STL [R1+0x20a8], R12 ;  /* 0x0020a80c01007387 */ /* 0x0003e40000100800 */
[----:B------:R-:W-:Y:S02]  /*9d0a0*/  IMAD.MOV.U32 R5, RZ, RZ, R16 ;  /* 0x000000ffff057224 */ /* 0x000fe400078e0010 */
[----:B------:R-:W2:Y:S01]  /*9d0b0*/  LDL.LU R18, [R1+0x222c] ;  /* 0x00222c0001127983 */ /* 0x000ea20000300800 */
[----:B------:R-:W2:Y:S01]  /*9d0c0*/  LDL.LU R16, [R1+0x21e8] ;  /* 0x0021e80001107983 */ /* 0x000ea20000300800 */
[----:B------:R-:W2:Y:S01]  /*9d0d0*/  LDL.LU R19, [R1+0x2228] ;  /* 0x0022280001137983 */ /* 0x000ea20000300800 */
[----:B------:R-:W-:-:S02]  /*9d0e0*/  IADD3 R15, P1, R15, R173, RZ ;  /* 0x000000ad0f0f7210 */ /* 0x000fc40007f3e0ff */
[----:B------:R1:W-:Y:S01]  /*9d0f0*/  LDGSTS.E [R3+0x1200], [R4.64], P0 ;  /* 0x0120000004037fae */ /* 0x0003e20008121844 */
[----:B------:R-:W-:Y:S02]  /*9d100*/  IADD3 R6, P2, R6, R173, RZ ;  /* 0x000000ad06067210 */ /* 0x000fe40007f5e0ff */
[----:B------:R-:W-:Y:S02]  /*9d110*/  IMAD.X R17, R17, 0x1, R2, P1 ;  /* 0x0000000111117824 */ /* 0x000fe400008e0602 */
[----:B------:R-:W-:Y:S01]  /*9d120*/  IADD3.X R8, R8, R2, RZ, P2, !PT ;  /* 0x0000000208087210 */ /* 0x000fe200017fe4ff */
        /* <DEDUP_REMOVED lines=22> */
[----:B-1----:R-:W-:Y:S02]  /*9d290*/  IMAD.MOV.U32 R4, RZ, RZ, R11 ;  /* 0x000000ffff047224 */ /* 0x002fe400078e000b */
[--C-:B--2---:R-:W-:Y:S02]  /*9d2a0*/  IMAD.X R13, R13, 0x1, R2.reuse, P1 ;  /* 0x000000010d0d7824 */ /* 0x104fe400008e0602 */
[----:B------:R-:W-:-:S03]  /*9d2b0*/  IMAD.X R9, R9, 0x1, R2, P2 ;  /* 0x0000000109097824 */ /* 0x000fc600010e0602 */
        /* <DEDUP_REMOVED lines=8> */
[----:B------:R-:W-:Y:S02]  /*9d340*/  IADD3 R18, P2, R18, R173, RZ ;  /* 0x000000ad12127210 */ /* 0x000fe40007f5e0ff */
[----:B----4-:R-:W-:Y:S01]  /*9d350*/  MOV R4, R7 ;  /* 0x0000000700047202 */ /* 0x010fe20000000f00 */
        /* <DEDUP_REMOVED lines=8> */
[----:B------:R-:W-:Y:S02]  /*9d3e0*/  STL [R1+0x222c], R18 ;  /* 0x00222c1201007387 */ /* 0x000fe40000100800 */
[----:B-1----:R-:W-:Y:S02]  /*9d3f0*/  IMAD.MOV.U32 R5, RZ, RZ, R16 ;  /* 0x000000ffff057224 */ /* 0x002fe400078e0010 */
        /* <DEDUP_REMOVED lines=10> */
[----:B------:R-:W-:Y:S01]  /*9d4a0*/  IMAD.MOV.U32 R5, RZ, RZ, R19 ;  /* 0x000000ffff057224 */ /* 0x000fe200078e0013 */
[----:B------:R-:W-:Y:S01]  /*9d4b0*/  IADD3.X R17, R17, R2, RZ, P2, !PT ;  /* 0x0000000211117210 */ /* 0x000fe200017fe4ff */
        /* <DEDUP_REMOVED lines=17> */
[----:B-1----:R-:W-:Y:S02]  /*9d5d0*/  IMAD.MOV.U32 R4, RZ, RZ, R6 ;  /* 0x000000ffff047224 */ /* 0x002fe400078e0006 */
[----:B---3--:R-:W-:-:S04]  /*9d5e0*/  IMAD.X R11, R11, 0x1, R2, P1 ;  /* 0x000000010b0b7824 */ /* 0x008fc800008e0602 */
[----:B------:R-:W-:Y:S01]  /*9d5f0*/  IMAD.MOV.U32 R5, RZ, RZ, R11 ;  /* 0x000000ffff057224 */ /* 0x000fe200078e000b */
[----:B------:R1:W-:Y:S01]  /*9d600*/  STL [R1+0x22e8], R11 ;  /* 0x0022e80b01007387 */ /* 0x0003e20000100800 */
[----:B------:R-:W-:Y:S02]  /*9d610*/  STL [R1+0x232c], R8 ;  /* 0x00232c0801007387 */ /* 0x000fe40000100800 */
[----:B------:R-:W-:Y:S01]  /*9d620*/  IMAD.X R13, R13, 0x1, R2, P2 ;  /* 0x000000010d0d7824 */ /* 0x000fe200010e0602 */
[----:B------:R3:W-:Y:S04]  /*9d630*/  LDGSTS.E [R3+0x6200], [R4.64], P0 ;  /* 0x0620000004037fae */ /* 0x0007e80008121844 */
[----:B-1----:R-:W4:Y:S01]  /*9d640*/  LDL.LU R11, [R1+0x246c] ;  /* 0x00246c00010b7983 */ /* 0x002f220000300800 */
[----:B------:R1:W-:Y:S02]  /*9d650*/  STL [R1+0x2328], R13 ;  /* 0x0023280d01007387 */ /* 0x0003e40000100800 */
[----:B------:R-:W4:Y:S02]  /*9d660*/  LDL.LU R6, [R1+0x24ac] ;  /* 0x0024ac0001067983 */ /* 0x000f240000300800 */
[----:B---3--:R-:W-:-:S02]  /*9d670*/  IMAD.MOV.U32 R5, RZ, RZ, R13 ;  /* 0x000000ffff057224 */ /* 0x008fc400078e000d */
[----:B-1----:R-:W3:Y:S01]  /*9d680*/  LDL.LU R13, [R1+0x2468] ;  /* 0x00246800010d7983 */ /* 0x002ee20000300800 */
[----:B------:R-:W-:Y:S02]  /*9d690*/  MOV R4, R8 ;  /* 0x0000000800047202 */ /* 0x000fe40000000f00 */
        /* <DEDUP_REMOVED lines=8> */
[----:B-1----:R-:W-:Y:S02]  /*9d720*/  IMAD.MOV.U32 R4, RZ, RZ, R7 ;  /* 0x000000ffff047224 */ /* 0x002fe400078e0007 */
[----:B------:R-:W-:Y:S01]  /*9d730*/  IMAD.MOV.U32 R5, RZ, RZ, R16 ;  /* 0x000000ffff057224 */ /* 0x000fe200078e0010 */
[----:B------:R1:W-:Y:S04]  /*9d740*/  STL [R1+0x23ac], R9 ;  /* 0x0023ac0901007387 */ /* 0x0003e80000100800 */
[----:B--2---:R-:W3:Y:S01]  /*9d750*/  LDL.LU R7, [R1+0x24ec] ;  /* 0x0024ec0001077983 */ /* 0x004ee20000300800 */
[----:B------:R1:W-:Y:S03]  /*9d760*/  STL [R1+0x23a8], R14 ;  /* 0x0023a80e01007387 */ /* 0x0003e60000100800 */
[----:B------:R1:W-:Y:S01]  /*9d770*/  LDGSTS.E [R3+0x7200], [R4.64], P0 ;  /* 0x0720000004037fae */ /* 0x0003e20008121844 */
[----:B------:R-:W3:Y:S02]  /*9d780*/  LDL.LU R18, [R1+0x252c] ;  /* 0x00252c0001127983 */ /* 0x000ee40000300800 */
[----:B-1----:R-:W-:-:S02]  /*9d790*/  IMAD.MOV.U32 R4, RZ, RZ, R9 ;  /* 0x000000ffff047224 */ /* 0x002fc400078e0009 */
[----:B------:R-:W3:Y:S01]  /*9d7a0*/  LDL.LU R9, [R1+0x24e8] ;  /* 0x0024e80001097983 */ /* 0x000ee20000300800 */
[----:B------:R-:W3:Y:S02]  /*9d7b0*/  LDL.LU R19, [R1+0x2528] ;  /* 0x0025280001137983 */ /* 0x000ee40000300800 */
[----:B------:R-:W-:Y:S02]  /*9d7c0*/  IMAD.MOV.U32 R5, RZ, RZ, R14 ;  /* 0x000000ffff057224 */ /* 0x000fe400078e000e */
[----:B------:R-:W3:Y:S01]  /*9d7d0*/  LDL.LU R16, [R1+0x256c] ;  /* 0x00256c0001107983 */ /* 0x000ee20000300800 */
[----:B------:R-:W3:Y:S04]  /*9d7e0*/  LDL.LU R14, [R1+0x25ac] ;  /* 0x0025ac00010e7983 */ /* 0x000ee80000300800 */
[----:B------:R1:W-:Y:S01]  /*9d7f0*/  LDGSTS.E [R3+0x7a00], [R4.64], P0 ;  /* 0x07a0000004037fae */ /* 0x0003e20008121844 */
[----:B------:R-:W-:-:S02]  /*9d800*/  IADD3 R15, P1, R15, R173, RZ ;  /* 0x000000ad0f0f7210 */ /* 0x000fc40007f3e0ff */
[----:B------:R-:W-:-:S03]  /*9d810*/  IADD3 R10, P2, R10, R173, RZ ;  /* 0x000000ad0a0a7210 */ /* 0x000fc60007f5e0ff */
[----:B------:R-:W-:Y:S01]  /*9d820*/  STL [R1+0x23ec], R15 ;  /* 0x0023ec0f01007387 */ /* 0x000fe20000100800 */
[----:B------:R-:W-:Y:S01]  /*9d830*/  IMAD.X R17, R17, 0x1, R2, P1 ;  /* 0x0000000111117824 */ /* 0x000fe200008e0602 */
[----:B------:R-:W-:-:S03]  /*9d840*/  IADD3.X R12, R12, R2, RZ, P2, !PT ;  /* 0x000000020c0c7210 */ /* 0x000fc600017fe4ff */
[----:B-1----:R-:W-:Y:S01]  /*9d850*/  IMAD.MOV.U32 R5, RZ, RZ, R17 ;  /* 0x000000ffff057224 */ /* 0x002fe200078e0011 */
[----:B------:R1:W-:Y:S01]  /*9d860*/  STL [R1+0x23e8], R17 ;  /* 0x0023e81101007387 */ /* 0x0003e20000100800 */
[----:B------:R-:W-:Y:S02]  /*9d870*/  STL [R1+0x242c], R10 ;  /* 0x00242c0a01007387 */ /* 0x000fe40000100800 */
[----:B------:R-:W-:-:S05]  /*9d880*/  IMAD.MOV.U32 R4, RZ, RZ, R15 ;  /* 0x000000ffff047224 */ /* 0x000fca00078e000f */
[----:B------:R1:W-:Y:S04]  /*9d890*/  LDGSTS.E [R3+0x8200], [R4.64], P0 ;  /* 0x0820000004037fae */ /* 0x0003e80008121844 */
[----:B-1----:R-:W3:Y:S01]  /*9d8a0*/  LDL.LU R17, [R1+0x2568] ;  /* 0x0025680001117983 */ /* 0x002ee20000300800 */
[----:B------:R1:W-:Y:S02]  /*9d8b0*/  STL [R1+0x2428], R12 ;  /* 0x0024280c01007387 */ /* 0x0003e40000100800 */
[----:B------:R-:W3:Y:S02]  /*9d8c0*/  LDL.LU R15, [R1+0x25a8] ;  /* 0x0025a800010f7983 */ /* 0x000ee40000300800 */
[----:B------:R-:W-:Y:S02]  /*9d8d0*/  IMAD.MOV.U32 R4, RZ, RZ, R10 ;  /* 0x000000ffff047224 */ /* 0x000fe400078e000a */
[----:B------:R-:W-:-:S02]  /*9d8e0*/  IMAD.MOV.U32 R5, RZ, RZ, R12 ;  /* 0x000000ffff057224 */ /* 0x000fc400078e000c */
[----:B-1----:R-:W3:Y:S01]  /*9d8f0*/  LDL.LU R12, [R1+0x25ec] ;  /* 0x0025ec00010c7983 */ /* 0x002ee20000300800 */
[----:B------:R-:W3:Y:S03]  /*9d900*/  LDL.LU R10, [R1+0x262c] ;  /* 0x00262c00010a7983 */ /* 0x000ee60000300800 */
[----:B------:R1:W-:Y:S01]  /*9d910*/  LDGSTS.E [R3+0x8a00], [R4.64], P0 ;  /* 0x08a0000004037fae */ /* 0x0003e20008121844 */
[-C--:B----4-:R-:W-:Y:S02]  /*9d920*/  IADD3 R11, P1, R11, R173.reuse, RZ ;  /* 0x000000ad0b0b7210 */ /* 0x090fe40007f3e0ff */
[----:B------:R-:W-:-:S03]  /*9d930*/  IADD3 R6, P2, R6, R173, RZ ;  /* 0x000000ad06067210 */ /* 0x000fc60007f5e0ff */
[----:B------:R-:W-:Y:S01]  /*9d940*/  STL [R1+0x246c], R11 ;  /* 0x00246c0b01007387 */ /* 0x000fe20000100800 */
[--C-:B---3--:R-:W-:Y:S02]  /*9d950*/  IMAD.X R13, R13, 0x1, R2.reuse, P1 ;  /* 0x000000010d0d7824 */ /* 0x108fe400008e0602 */
[----:B------:R-:W-:Y:S02]  /*9d960*/  IMAD.X R8, R8, 0x1, R2, P2 ;  /* 0x0000000108087824 */ /* 0x000fe400010e0602 */
[----:B-1----:R-:W-:Y:S01]  /*9d970*/  IMAD.MOV.U32 R5, RZ, RZ, R13 ;  /* 0x000000ffff057224 */ /* 0x002fe200078e000d */
[----:B------:R1:W-:Y:S01]  /*9d980*/  STL [R1+0x2468], R13 ;  /* 0x0024680d01007387 */ /* 0x0003e20000100800 */
[----:B------:R3:W-:Y:S02]  /*9d990*/  STL [R1+0x24ac], R6 ;  /* 0x0024ac0601007387 */ /* 0x0007e40000100800 */
[----:B------:R-:W-:-:S05]  /*9d9a0*/  IMAD.MOV.U32 R4, RZ, RZ, R11 ;  /* 0x000000ffff047224 */ /* 0x000fca00078e000b */
[----:B------:R4:W-:Y:S04]  /*9d9b0*/  LDGSTS.E [R3+0x9200], [R4.64], P0 ;  /* 0x0920000004037fae */ /* 0x0009e80008121844 */
[----:B-1----:R-:W2:Y:S01]  /*9d9c0*/  LDL.LU R13, [R1+0x25e8] ;  /* 0x0025e800010d7983 */ /* 0x002ea20000300800 */
[----:B------:R1:W-:Y:S02]  /*9d9d0*/  STL [R1+0x24a8], R8 ;  /* 0x0024a80801007387 */ /* 0x0003e40000100800 */
[----:B------:R-:W2:Y:S01]  /*9d9e0*/  LDL.LU R11, [R1+0x2628] ;  /* 0x00262800010b7983 */ /* 0x000ea20000300800 */
[-C--:B---3--:R-:W-:Y:S02]  /*9d9f0*/  IADD3 R7, P1, R7, R173.reuse, RZ ;  /* 0x000000ad07077210 */ /* 0x088fe40007f3e0ff */
[----:B----4-:R-:W-:Y:S01]  /*9da00*/  MOV R4, R6 ;  /* 0x0000000600047202 */ /* 0x010fe20000000f00 */
[----:B------:R-:W-:Y:S01]  /*9da10*/  IMAD.MOV.U32 R5, RZ, RZ, R8 ;  /* 0x000000ffff057224 */ /* 0x000fe200078e0008 */
[----:B------:R-:W-:Y:S01]  /*9da20*/  IADD3 R18, P2, R18, R173, RZ ;  /* 0x000000ad12127210 */ /* 0x000fe20007f5e0ff */
[----:B------:R-:W3:Y:S01]  /*9da30*/  LDL.LU R6, [R1+0x266c] ;  /* 0x00266c0001067983 */ /* 0x000ee20000300800 */
[----:B-1----:R-:W4:Y:S02]  /*9da40*/  LDL.LU R8, [R1+0x26ac] ;  /* 0x0026ac0001087983 */ /* 0x002f240000300800 */
[----:B------:R1:W-:Y:S01]  /*9da50*/  STL [R1+0x24ec], R7 ;  /* 0x0024ec0701007387 */ /* 0x0003e20000100800 */
[----:B------:R1:W-:Y:S01]  /*9da60*/  LDGSTS.E [R3+0x9a00], [R4.64], P0 ;  /* 0x09a0000004037fae */ /* 0x0003e20008121844 */
[----:B------:R-:W-:-:S02]  /*9da70*/  IMAD.X R9, R9, 0x1, R2, P1 ;  /* 0x0000000109097824 */ /* 0x000fc400008e0602 */
[----:B------:R-:W-:-:S03]  /*9da80*/  IMAD.X R19, R19, 0x1, R2, P2 ;  /* 0x0000000113137824 */ /* 0x000fc600010e0602 */
[----:B------:R1:W-:Y:S02]  /*9da90*/  STL [R1+0x24e8], R9 ;  /* 0x0024e80901007387 */ /* 0x0003e40000100800 */
[----:B-1----:R-:W-:Y:S02]  /*9daa0*/  IMAD.MOV.U32 R4, RZ, RZ, R7 ;  /* 0x000000ffff047224 */ /* 0x002fe400078e0007 */
[----:B------:R-:W-:Y:S01]  /*9dab0*/  STL [R1+0x252c], R18 ;  /* 0x00252c1201007387 */ /* 0x000fe20000100800 */
[----:B------:R-:W4:Y:S02]  /*9dac0*/  LDL.LU R7, [R1+0x2668] ;  /* 0x0026680001077983 */ /* 0x000f240000300800 */
[----:B------:R-:W-:Y:S01]  /*9dad0*/  IMAD.MOV.U32 R5, RZ, RZ, R9 ;  /* 0x000000ffff057224 */ /* 0x000fe200078e0009 */
[----:B------:R-:W-:Y:S01]  /*9dae0*/  STL [R1+0x2528], R19 ;  /* 0x0025281301007387 */ /* 0x000fe20000100800 */
[-C--:B------:R-:W-:Y:S02]  /*9daf0*/  IADD3 R16, P1, R16, R173.reuse, RZ ;  /* 0x000000ad10107210 */ /* 0x080fe40007f3e0ff */
[----:B------:R-:W-:Y:S01]  /*9db00*/  IADD3 R14, P2, R14, R173, RZ ;  /* 0x000000ad0e0e7210 */ /* 0x000fe20007f5e0ff */
[----:B------:R1:W-:Y:S04]  /*9db10*/  LDGSTS.E [R3+0xa200], [R4.64], P0 ;  /* 0x0a20000004037fae */ /* 0x0003e80008121844 */
[----:B------:R-:W4:Y:S01]  /*9db20*/  LDL.LU R9, [R1+0x26a8] ;  /* 0x0026a80001097983 */ /* 0x000f220000300800 */
[----:B------:R1:W-:Y:S02]  /*9db30*/  STL [R1+0x256c], R16 ;  /* 0x00256c1001007387 */ /* 0x0003e40000100800 */
[----:B-1----:R-:W-:-:S02]  /*9db40*/  IMAD.MOV.U32 R4, RZ, RZ, R18 ;  /* 0x000000ffff047224 */ /* 0x002fc400078e0012 */
[----:B------:R-:W-:-:S05]  /*9db50*/  IMAD.MOV.U32 R5, RZ, RZ, R19 ;  /* 0x000000ffff057224 */ /* 0x000fca00078e0013 */
[----:B------:R1:W-:Y:S01]  /*9db60*/  LDGSTS.E [R3+0xaa00], [R4.64], P0 ;  /* 0x0aa0000004037fae */ /* 0x0003e20008121844 */
[----:B------:R-:W-:Y:S01]  /*9db70*/  IMAD.X R17, R17, 0x1, R2, P1 ;  /* 0x0000000111117824 */ /* 0x000fe200008e0602 */
[----:B------:R-:W-:Y:S01]  /*9db80*/  IADD3.X R15, R15, R2, RZ, P2, !PT ;  /* 0x000000020f0f7210 */ /* 0x000fe200017fe4ff */
[----:B-1----:R-:W-:-:S03]  /*9db90*/  IMAD.MOV.U32 R4, RZ, RZ, R16 ;  /* 0x000000ffff047224 */ /* 0x002fc600078e0010 */
[----:B------:R1:W-:Y:S01]  /*9dba0*/  STL [R1+0x2568], R17 ;  /* 0x0025681101007387 */ /* 0x0003e20000100800 */
[----:B------:R-:W-:Y:S02]  /*9dbb0*/  STL [R1+0x25ac], R14 ;  /* 0x0025ac0e01007387 */ /* 0x000fe40000100800 */
[----:B------:R-:W4:Y:S02]  /*9dbc0*/  LDL.LU R16, [R1+0x26ec] ;  /* 0x0026ec0001107983 */ /* 0x000f240000300800 */
[----:B------:R-:W-:Y:S02]  /*9dbd0*/  STL [R1+0x25a8], R15 ;  /* 0x0025a80f01007387 */ /* 0x000fe40000100800 */
[----:B------:R-:W-:Y:S01]  /*9dbe0*/  IMAD.MOV.U32 R5, RZ, RZ, R17 ;  /* 0x000000ffff057224 */ /* 0x000fe200078e0011 */
[----:B------:R-:W4:Y:S01]  /*9dbf0*/  LDL.LU R18, [R1+0x272c] ;  /* 0x00272c0001127983 */ /* 0x000f220000300800 */
[----:B------:R-:W-:-:S03]  /*9dc00*/  IADD3 R12, P1, R12, R173, RZ ;  /* 0x000000ad0c0c7210 */ /* 0x000fc60007f3e0ff */
[----:B-1----:R-:W4:Y:S01]  /*9dc10*/  LDL.LU R17, [R1+0x26e8] ;  /* 0x0026e80001117983 */ /* 0x002f220000300800 */
[----:B------:R-:W4:Y:S01]  /*9dc20*/  LDL.LU R19, [R1+0x2728] ;  /* 0x0027280001137983 */ /* 0x000f220000300800 */
[----:B------:R-:W-:Y:S02]  /*9dc30*/  IADD3 R10, P2, R10, R173, RZ ;  /* 0x000000ad0a0a7210 */ /* 0x000fe40007f5e0ff */
[----:B------:R1:W-:Y:S04]  /*9dc40*/  LDGSTS.E [R3+0xb200], [R4.64], P0 ;  /* 0x0b20000004037fae */ /* 0x0003e80008121844 */
[----:B------:R-:W-:Y:S01]  /*9dc50*/  STL [R1+0x25ec], R12 ;  /* 0x0025ec0c01007387 */ /* 0x000fe20000100800 */
[--C-:B--2---:R-:W-:Y:S02]  /*9dc60*/  IMAD.X R13, R13, 0x1, R2.reuse, P1 ;  /* 0x000000010d0d7824 */ /* 0x104fe400008e0602 */
[----:B------:R-:W-:-:S03]  /*9dc70*/  IMAD.X R11, R11, 0x1, R2, P2 ;  /* 0x000000010b0b7824 */ /* 0x000fc600010e0602 */
[----:B------:R-:W-:Y:S01]  /*9dc80*/  STL [R1+0x25e8], R13 ;  /* 0x0025e80d01007387 */ /* 0x000fe20000100800 */
[----:B------:R-:W-:Y:S02]  /*9dc90*/  STL [R1+0x262c], R10 ;  /* 0x00262c0a01007387 */ /* 0x000fe40000100800 */
[----:B------:R-:W2:Y:S02]  /*9dca0*/  LDL.LU R24, [R1+0x276c] ;  /* 0x00276c0001187983 */ /* 0x000ea40000300800 */
[----:B------:R-:W-:Y:S01]  /*9dcb0*/  STL [R1+0x2628], R11 ;  /* 0x0026280b01007387 */ /* 0x000fe20000100800 */
[----:B------:R-:W2:Y:S01]  /*9dcc0*/  LDL.LU R26, [R1+0x27ac] ;  /* 0x0027ac00011a7983 */ /* 0x000ea20000300800 */
[----:B------:R-:W2:Y:S02]  /*9dcd0*/  LDL.LU R25, [R1+0x2768] ;  /* 0x0027680001197983 */ /* 0x000ea40000300800 */
[----:B------:R-:W2:Y:S02]  /*9dce0*/  LDL.LU R27, [R1+0x27a8] ;  /* 0x0027a800011b7983 */ /* 0x000ea40000300800 */
[----:B-1----:R-:W-:-:S02]  /*9dcf0*/  IMAD.MOV.U32 R4, RZ, RZ, R14 ;  /* 0x000000ffff047224 */ /* 0x002fc400078e000e */
[----:B------:R-:W-:Y:S01]  /*9dd00*/  IMAD.MOV.U32 R5, RZ, RZ, R15 ;  /* 0x000000ffff057224 */ /* 0x000fe200078e000f */
[----:B---3--:R-:W-:-:S04]  /*9dd10*/  IADD3 R6, P1, R6, R173, RZ ;  /* 0x000000ad06067210 */ /* 0x008fc80007f3e0ff */
        /* <DEDUP_REMOVED lines=9> */
[----:B------:R-:W-:Y:S01]  /*9ddb0*/  IMAD.X R9, R9, 0x1, R2, P2 ;  /* 0x0000000109097824 */ /* 0x000fe200010e0602 */
[----:B-1----:R-:W-:Y:S01]  /*9ddc0*/  MOV R4, R10 ;  /* 0x0000000a00047202 */ /* 0x002fe20000000f00 */
[----:B------:R-:W-:-:S05]  /*9ddd0*/  IMAD.MOV.U32 R5, RZ, RZ, R11 ;  /* 0x000000ffff057224 */ /* 0x000fca00078e000b */
[----:B------:R1:W-:Y:S02]  /*9dde0*/  LDGSTS.E [R3+0xca00], [R4.64], P0 ;  /* 0x0ca0000004037fae */ /* 0x0003e40008121844 */
[----:B-1----:R-:W-:Y:S02]  /*9ddf0*/  IMAD.MOV.U32 R4, RZ, RZ, R6 ;  /* 0x000000ffff047224 */ /* 0x002fe400078e0006 */
[----:B------:R-:W-:Y:S02]  /*9de00*/  IMAD.MOV.U32 R5, RZ, RZ, R7 ;  /* 0x000000ffff057224 */ /* 0x000fe400078e0007 */
[----:B---3--:R-:W3:Y:S04]  /*9de10*/  LDL.LU.64 R6, [R1+0x1fc0] ;  /* 0x001fc00001067983 */ /* 0x008ee80000300a00 */
[----:B------:R1:W-:Y:S01]  /*9de20*/  LDGSTS.E [R3+0xd200], [R4.64], P0 ;  /* 0x0d20000004037fae */ /* 0x0003e20008121844 */
[----:B------:R4:W-:Y:S02]  /*9de30*/  STL [R1+0x26a8], R9 ;  /* 0x0026a80901007387 */ /* 0x0009e40000100800 */
[----:B-1----:R-:W-:-:S02]  /*9de40*/  IMAD.MOV.U32 R4, RZ, RZ, R8 ;  /* 0x000000ffff047224 */ /* 0x002fc400078e0008 */
[----:B------:R-:W-:Y:S02]  /*9de50*/  IMAD.MOV.U32 R5, RZ, RZ, R9 ;  /* 0x000000ffff057224 */ /* 0x000fe400078e0009 */
[----:B----4-:R-:W3:Y:S01]  /*9de60*/  LDL.LU.64 R8, [R1+0x1f80] ;  /* 0x001f800001087983 */ /* 0x010ee20000300a00 */
[----:B------:R-:W3:Y:S02]  /*9de70*/  LDL.LU.64 R10, [R1+0x1f40] ;  /* 0x001f4000010a7983 */ /* 0x000ee40000300a00 */
[----:B------:R-:W3:Y:S01]  /*9de80*/  LDL.LU.64 R12, [R1+0x1f00] ;  /* 0x001f0000010c7983 */ /* 0x000ee20000300a00 */
[-C--:B------:R-:W-:Y:S01]  /*9de90*/  IADD3 R16, P1, R16, R173.reuse, RZ ;  /* 0x000000ad10107210 */ /* 0x080fe20007f3e0ff */
[----:B------:R-:W3:Y:S01]  /*9dea0*/  LDL.LU.64 R14, [R1+0x1ec0] ;  /* 0x001ec000010e7983 */ /* 0x000ee20000300a00 */
[----:B------:R-:W-:-:S03]  /*9deb0*/  IADD3 R18, P2, R18, R173, RZ ;  /* 0x000000ad12127210 */ /* 0x000fc60007f5e0ff */
[----:B------:R1:W-:Y:S01]  /*9dec0*/  LDGSTS.E [R3+0xda00], [R4.64], P0 ;  /* 0x0da0000004037fae */ /* 0x0003e20008121844 */
[----:B------:R-:W-:-:S03]  /*9ded0*/  IMAD.X R17, R17, 0x1, R2, P1 ;  /* 0x0000000111117824 */ /* 0x000fc600008e0602 */
[----:B------:R-:W-:Y:S01]  /*9dee0*/  STL [R1+0x26ec], R16 ;  /* 0x0026ec1001007387 */ /* 0x000fe20000100800 */
[----:B------:R-:W-:-:S03]  /*9def0*/  IADD3.X R19, R19, R2, RZ, P2, !PT ;  /* 0x0000000213137210 */ /* 0x000fc600017fe4ff */
[----:B------:R1:W-:Y:S01]  /*9df00*/  STL [R1+0x26e8], R17 ;  /* 0x0026e81101007387 */ /* 0x0003e20000100800 */
[----:B------:R-:W-:Y:S02]  /*9df10*/  STL [R1+0x272c], R18 ;  /* 0x00272c1201007387 */ /* 0x000fe40000100800 */
[----:B-1----:R-:W-:Y:S02]  /*9df20*/  IMAD.MOV.U32 R4, RZ, RZ, R16 ;  /* 0x000000ffff047224 */ /* 0x002fe400078e0010 */
[----:B------:R-:W-:Y:S02]  /*9df30*/  IMAD.MOV.U32 R5, RZ, RZ, R17 ;  /* 0x000000ffff057224 */ /* 0x000fe400078e0011 */
[----:B------:R-:W3:Y:S04]  /*9df40*/  LDL.LU.64 R16, [R1+0x1e80] ;  /* 0x001e800001107983 */ /* 0x000ee80000300a00 */
[----:B------:R1:W-:Y:S01]  /*9df50*/  LDGSTS.E [R3+0xe200], [R4.64], P0 ;  /* 0x0e20000004037fae */ /* 0x0003e20008121844 */
[----:B------:R1:W-:Y:S02]  /*9df60*/  STL [R1+0x2728], R19 ;  /* 0x0027281301007387 */ /* 0x0003e40000100800 */
[----:B-1----:R-:W-:-:S02]  /*9df70*/  IMAD.MOV.U32 R4, RZ, RZ, R18 ;  /* 0x000000ffff047224 */ /* 0x002fc400078e0012 */
[----:B------:R-:W-:Y:S02]  /*9df80*/  IMAD.MOV.U32 R5, RZ, RZ, R19 ;  /* 0x000000ffff057224 */ /* 0x000fe400078e0013 */
[----:B------:R-:W3:Y:S01]  /*9df90*/  LDL.LU.64 R18, [R1+0x1e40] ;  /* 0x001e400001127983 */ /* 0x000ee20000300a00 */
[----:B------:R-:W3:Y:S02]  /*9dfa0*/  LDL.LU.64 R20, [R1+0x1e00] ;  /* 0x001e000001147983 */ /* 0x000ee40000300a00 */
[----:B------:R-:W3:Y:S01]  /*9dfb0*/  LDL.LU.64 R22, [R1+0x1dc0] ;  /* 0x001dc00001167983 */ /* 0x000ee20000300a00 */
[----:B------:R1:W-:Y:S01]  /*9dfc0*/  LDGSTS.E [R3+0xea00], [R4.64], P0 ;  /* 0x0ea0000004037fae */ /* 0x0003e20008121844 */
[-C--:B--2---:R-:W-:Y:S02]  /*9dfd0*/  IADD3 R24, P1, R24, R173.reuse, RZ ;  /* 0x000000ad18187210 */ /* 0x084fe40007f3e0ff */
[----:B------:R-:W-:-:S03]  /*9dfe0*/  IADD3 R26, P2, R26, R173, RZ ;  /* 0x000000ad1a1a7210 */ /* 0x000fc60007f5e0ff */
[----:B------:R-:W-:Y:S01]  /*9dff0*/  IMAD.X R25, R25, 0x1, R2, P1 ;  /* 0x0000000119197824 */ /* 0x000fe200008e0602 */
[----:B------:R-:W-:Y:S01]  /*9e000*/  STL [R1+0x276c], R24 ;  /* 0x00276c1801007387 */ /* 0x000fe20000100800 */
[----:B-1----:R-:W-:Y:S02]  /*9e010*/  IMAD.MOV.U32 R4, RZ, RZ, R24 ;  /* 0x000000ffff047224 */ /* 0x002fe400078e0018 */
[----:B------:R-:W-:Y:S02]  /*9e020*/  IMAD.X R27, R27, 0x1, R2, P2 ;  /* 0x000000011b1b7824 */ /* 0x000fe400010e0602 */
[----:B------:R-:W-:Y:S01]  /*9e030*/  IMAD.MOV.U32 R5, RZ, RZ, R25 ;  /* 0x000000ffff057224 */ /* 0x000fe200078e0019 */
[----:B------:R1:W-:Y:S01]  /*9e040*/  STL [R1+0x2768], R25 ;  /* 0x0027681901007387 */ /* 0x0003e20000100800 */
[----:B------:R-:W-:Y:S03]  /*9e050*/  STL [R1+0x27ac], R26 ;  /* 0x0027ac1a01007387 */ /* 0x000fe60000100800 */
[----:B------:R2:W-:Y:S04]  /*9e060*/  LDGSTS.E [R3+0xf200], [R4.64], P0 ;  /* 0x0f20000004037fae */ /* 0x0005e80008121844 */
[----:B-1----:R-:W4:Y:S01]  /*9e070*/  LDL.LU.64 R24, [R1+0x1d80] ;  /* 0x001d800001187983 */ /* 0x002f220000300a00 */
[----:B------:R1:W-:Y:S01]  /*9e080*/  STL [R1+0x27a8], R27 ;  /* 0x0027a81b01007387 */ /* 0x0003e20000100800 */
[----:B--2---:R-:W-:Y:S01]  /*9e090*/  MOV R4, R26 ;  /* 0x0000001a00047202 */ /* 0x004fe20000000f00 */
[----:B------:R-:W-:-:S02]  /*9e0a0*/  IMAD.MOV.U32 R5, RZ, RZ, R27 ;  /* 0x000000ffff057224 */ /* 0x000fc400078e001b */
[----:B-1----:R-:W2:Y:S01]  /*9e0b0*/  LDL.LU.64 R26, [R1+0x1bf8] ;  /* 0x001bf800011a7983 */ /* 0x002ea20000300a00 */
[----:B------:R-:W2:Y:S02]  /*9e0c0*/  LDL.LU.64 R132, [R1+0x1bf0] ;  /* 0x001bf00001847983 */ /* 0x000ea40000300a00 */
[----:B------:R-:W2:Y:S02]  /*9e0d0*/  LDL.LU.64 R134, [R1+0x1be8] ;  /* 0x001be80001867983 */ /* 0x000ea40000300a00 */
[----:B------:R-:W2:Y:S01]  /*9e0e0*/  LDL.LU.64 R136, [R1+0x1be0] ;  /* 0x001be00001887983 */ /* 0x000ea20000300a00 */
[----:B------:R-:W2:Y:S01]  /*9e0f0*/  LDL.LU.64 R138, [R1+0x1bd8] ;  /* 0x001bd800018a7983 */ /* 0x000ea20000300a00 */
        /* <DEDUP_REMOVED lines=16> */
[----:B------:R-:W2:Y:S03]  /*9e200*/  LDL.LU.64 R178, [R1+0x1b50] ;  /* 0x001b500001b27983 */ /* 0x000ea60000300a00 */
[----:B------:R3:W-:Y:S02]  /*9e210*/  LDGSTS.E [R3+0xfa00], [R4.64], P0 ;  /* 0x0fa0000004037fae */ /* 0x0007e40008121844 */
[----:B---3--:R-:W-:-:S05]  /*9e220*/  IADD3 R5, P1, R6, R173, RZ ;  /* 0x000000ad06057210 */ /* 0x008fca0007f3e0ff */
        /* <DEDUP_REMOVED lines=46> */
[----:B------:R-:W-:Y:S01]  /*9e510*/  STL.64 [R1+0x1f00], R10 ;  /* 0x001f000a01007387 */ /* 0x000fe20000100a00 */
[----:B------:R-:W-:Y:S01]  /*9e520*/  LOP3.LUT R21, R21, R20, RZ, 0x3c, !PT ;  /* 0x0000001415157212 */ /* 0x000fe200078e3cff */
[----:B------:R1:W-:Y:S01]  /*9e530*/  STL.64 [R1+0x1ec0], R12 ;  /* 0x001ec00c01007387 */ /* 0x0003e20000100a00 */
[----:B------:R1:W-:Y:S02]  /*9e540*/  STL.64 [R1+0x1e80], R14 ;  /* 0x001e800e01007387 */ /* 0x0003e40000100a00 */
[----:B------:R1:W-:Y:S02]  /*9e550*/  STL.64 [R1+0x1e40], R16 ;  /* 0x001e401001007387 */ /* 0x0003e40000100a00 */
[----:B------:R-:W-:Y:S01]  /*9e560*/  STL.64 [R1+0x1e00], R18 ;  /* 0x001e001201007387 */ /* 0x000fe20000100a00 */
[----:B------:R-:W-:Y:S04]  /*9e570*/  STL.64 [R1+0x1dc0], R20 ;  /* 0x001dc01401007387 */ /* 0x000fe80000100a00 */
        /* <DEDUP_REMOVED lines=8> */
[----:B------:R1:W-:Y:S01]  /*9e600*/  LDGSTS.E [R3+0x14200], [R20.64], P0 ;  /* 0x1420000014037fae */ /* 0x0003e20008121844 */
        /* <DEDUP_REMOVED lines=59> */
[----:B------:R-:W-:Y:S01]  /*9e9c0*/  IMAD.X R166, R169, 0x1, R2, P1 ;  /* 0x00000001a9a67824 */ /* 0x000fe200008e0602 */
[----:B------:R-:W-:Y:S02]  /*9e9d0*/  LOP3.LUT R27, R27, R26, RZ, 0x3c, !PT ;  /* 0x0000001a1b1b7212 */ /* 0x000fe400078e3cff */
[----:B------:R-:W-:Y:S02]  /*9e9e0*/  LOP3.LUT R138, R139, R138, RZ, 0x3c, !PT ;  /* 0x0000008a8b8a7212 */ /* 0x000fe400078e3cff */
[----:B------:R-:W-:-:S02]  /*9e9f0*/  LOP3.LUT R147, R147, R146, RZ, 0x3c, !PT ;  /* 0x0000009293937212 */ /* 0x000fc400078e3cff */
[----:B------:R-:W-:Y:S02]  /*9ea00*/  IADD3 R169, P1, R170, R173, RZ ;  /* 0x000000adaaa97210 */ /* 0x000fe40007f3e0ff */
[----:B------:R-:W-:Y:S02]  /*9ea10*/  LOP3.LUT R133, R133, R132, RZ, 0x3c, !PT ;  /* 0x0000008485857212 */ /* 0x000fe400078e3cff */
[----:B------:R-:W-:Y:S02]  /*9ea20*/  LOP3.LUT R140, R141, R140, RZ, 0x3c, !PT ;  /* 0x0000008c8d8c7212 */ /* 0x000fe400078e3cff */
[----:B------:R-:W-:Y:S02]  /*9ea30*/  LOP3.LUT R149, R149, R148, RZ, 0x3c, !PT ;  /* 0x0000009495957212 */ /* 0x000fe400078e3cff */
        /* <DEDUP_REMOVED lines=15> */
[----:B------:R-:W-:Y:S01]  /*9eb30*/  IMAD.X R168, R171, 0x1, R2, P1 ;  /* 0x00000001aba87824 */ /* 0x000fe200008e0602 */
        /* <DEDUP_REMOVED lines=19> */
[----:B------:R-:W-:Y:S02]  /*9ec70*/  LOP3.LUT R167, R167, R166, RZ, 0x3c, !PT ;  /* 0x000000a6a7a77212 */ /* 0x000fe400078e3cff */
[----:B------:R-:W-:Y:S01]  /*9ec80*/  IADD3 R171, P1, R178, R173, RZ ;  /* 0x000000adb2ab7210 */ /* 0x000fe20007f3e0ff */
[----:B------:R-:W-:Y:S01]  /*9ec90*/  STL.64 [R1+0x1bc0], R142 ;  /* 0x001bc08e01007387 */ /* 0x000fe20000100a00 */
[----:B------:R-:W-:Y:S02]  /*9eca0*/  LOP3.LUT R153, R153, R152, RZ, 0x3c, !PT ;  /* 0x0000009899997212 */ /* 0x000fe400078e3cff */
        /* <DEDUP_REMOVED lines=14> */
[----:B------:R-:W-:Y:S01]  /*9ed90*/  IMAD.X R170, R179, 0x1, R2, P1 ;  /* 0x00000001b3aa7824 */ /* 0x000fe200008e0602 */
        /* <DEDUP_REMOVED lines=16> */
[----:B-1----:R-:W2:Y:S01]  /*9eea0*/  LDL.LU R4, [R1+0x1ff4] ;  /* 0x001ff40001047983 */ /* 0x002ea20000300800 */
[----:B---3--:R-:W3:Y:S02]  /*9eeb0*/  LDL.LU R9, [R1+0x2034] ;  /* 0x0020340001097983 */ /* 0x008ee40000300800 */
[----:B------:R-:W4:Y:S02]  /*9eec0*/  LDL.LU R5, [R1+0x1ff0] ;  /* 0x001ff00001057983 */ /* 0x000f240000300800 */
[----:B------:R-:W4:Y:S01]  /*9eed0*/  LDL.LU R13, [R1+0x2030] ;  /* 0x00203000010d7983 */ /* 0x000f220000300800 */
[----:B------:R-:W4:Y:S01]  /*9eee0*/  LDL.LU R14, [R1+0x2074] ;  /* 0x00207400010e7983 */ /* 0x000f220000300800 */
[----:B------:R-:W4:Y:S02]  /*9eef0*/  LDL.LU R10, [R1+0x20b4] ;  /* 0x0020b400010a7983 */ /* 0x000f240000300800 */
[----:B------:R-:W4:Y:S02]  /*9ef00*/  LDL.LU R16, [R1+0x2070] ;  /* 0x0020700001107983 */ /* 0x000f240000300800 */
[----:B------:R-:W4:Y:S01]  /*9ef10*/  LDL.LU R12, [R1+0x20b0] ;  /* 0x0020b000010c7983 */ /* 0x000f220000300800 */
[----:B------:R1:W-:Y:S01]  /*9ef20*/  LDGSTS.E [R3+0x14a00], [R22.64], P0 ;  /* 0x14a0000016037fae */ /* 0x0003e20008121844 */
[----:B------:R1:W-:Y:S03]  /*9ef30*/  LDGSTS.E [R3+0x15200], [R24.64], P0 ;  /* 0x1520000018037fae */ /* 0x0003e60008121844 */
[----:B------:R-:W4:Y:S01]  /*9ef40*/  LDL.LU R15, [R1+0x20f4] ;  /* 0x0020f400010f7983 */ /* 0x000f220000300800 */
[----:B------:R1:W-:Y:S02]  /*9ef50*/  LDGSTS.E [R3+0x15a00], [R26.64], P0 ;  /* 0x15a000001a037fae */ /* 0x0003e40008121844 */
[----:B------:R1:W-:Y:S02]  /*9ef60*/  LDGSTS.E [R3+0x16200], [R132.64], P0 ;  /* 0x1620000084037fae */ /* 0x0003e40008121844 */
[----:B------:R1:W-:Y:S01]  /*9ef70*/  LDGSTS.E [R3+0x16a00], [R134.64], P0 ;  /* 0x16a0000086037fae */ /* 0x0003e20008121844 */
[----:B------:R1:W-:Y:S04]  /*9ef80*/  LDGSTS.E [R3+0x17200], [R136.64], P0 ;  /* 0x1720000088037fae */ /* 0x0003e80008121844 */
[----:B------:R-:W4:Y:S01]  /*9ef90*/  LDL.LU R6, [R1+0x2134] ;  /* 0x0021340001067983 */ /* 0x000f220000300800 */
[----:B------:R1:W-:Y:S02]  /*9efa0*/  LDGSTS.E [R3+0x17a00], [R138.64], P0 ;  /* 0x17a000008a037fae */ /* 0x0003e40008121844 */
[----:B------:R-:W4:Y:S02]  /*9efb0*/  LDL.LU R17, [R1+0x20f0] ;  /* 0x0020f00001117983 */ /* 0x000f240000300800 */
[----:B------:R1:W-:Y:S01]  /*9efc0*/  LDGSTS.E [R3+0x18200], [R140.64], P0 ;  /* 0x182000008c037fae */ /* 0x0003e20008121844 */
[----:B------:R1:W-:Y:S01]  /*9efd0*/  LDGSTS.E [R3+0x18a00], [R142.64], P0 ;  /* 0x18a000008e037fae */ /* 0x0003e20008121844 */
[----:B------:R1:W-:Y:S02]  /*9efe0*/  LDGSTS.E [R3+0x19200], [R144.64], P0 ;  /* 0x1920000090037fae */ /* 0x0003e40008121844 */
[----:B------:R1:W-:Y:S02]  /*9eff0*/  LDGSTS.E [R3+0x19a00], [R146.64], P0 ;  /* 0x19a0000092037fae */ /* 0x0003e40008121844 */
[----:B------:R1:W-:Y:S01]  /*9f000*/  LDGSTS.E [R3+0x1a200], [R148.64], P0 ;  /* 0x1a20000094037fae */ /* 0x0003e20008121844 */
[----:B------:R1:W-:Y:S04]  /*9f010*/  LDGSTS.E [R3+0x1aa00], [R150.64], P0 ;  /* 0x1aa0000096037fae */ /* 0x0003e80008121844 */
[----:B------:R-:W4:Y:S01]  /*9f020*/  LDL.LU R8, [R1+0x2130] ;  /* 0x0021300001087983 */ /* 0x000f220000300800 */
[----:B------:R1:W-:Y:S02]  /*9f030*/  LDGSTS.E [R3+0x1b200], [R152.64], P0 ;  /* 0x1b20000098037fae */ /* 0x0003e40008121844 */
[----:B------:R1:W-:Y:S02]  /*9f040*/  LDGSTS.E [R3+0x1ba00], [R154.64], P0 ;  /* 0x1ba000009a037fae */ /* 0x0003e40008121844 */
[----:B------:R1:W-:Y:S01]  /*9f050*/  LDGSTS.E [R3+0x1c200], [R156.64], P0 ;  /* 0x1c2000009c037fae */ /* 0x0003e20008121844 */
[----:B------:R1:W-:Y:S01]  /*9f060*/  LDGSTS.E [R3+0x1ca00], [R158.64], P0 ;  /* 0x1ca000009e037fae */ /* 0x0003e20008121844 */
        /* <DEDUP_REMOVED lines=8> */
[----:B--2---:R-:W-:-:S02]  /*9f0f0*/  IADD3 R4, P1, R4, R173, RZ ;  /* 0x000000ad04047210 */ /* 0x004fc40007f3e0ff */
[----:B---3--:R-:W-:Y:S02]  /*9f100*/  IADD3 R9, P2, R9, R173, RZ ;  /* 0x000000ad09097210 */ /* 0x008fe40007f5e0ff */
[----:B----4-:R-:W-:-:S03]  /*9f110*/  IADD3.X R5, R5, R2, RZ, P1, !PT ;  /* 0x0000000205057210 */ /* 0x010fc60000ffe4ff */
[----:B------:R-:W-:Y:S01]  /*9f120*/  IMAD.X R13, R13, 0x1, R2, P2 ;  /* 0x000000010d0d7824 */ /* 0x000fe200010e0602 */
[----:B------:R-:W-:Y:S01]  /*9f130*/  STL [R1+0x1ff4], R4 ;  /* 0x001ff40401007387 */ /* 0x000fe20000100800 */
        /* <DEDUP_REMOVED lines=28> */
[----:B------:R-:W-:-:S03]  /*9f300*/  IMAD.X R17, R17, 0x1, R2, P1 ;  /* 0x0000000111117824 */ /* 0x000fc600008e0602 */
[----:B------:R-:W-:Y:S01]  /*9f310*/  IMAD.X R8, R8, 0x1, R2, P2 ;  /* 0x0000000108087824 */ /* 0x000fe200010e0602 */
[----:B-1----:R-:W-:Y:S01]  /*9f320*/  MOV R4, R10 ;  /* 0x0000000a00047202 */ /* 0x002fe20000000f00 */
        /* <DEDUP_REMOVED lines=22> */
[----:B--2---:R-:W-:Y:S01]  /*9f490*/  IMAD.X R13, R13, 0x1, R2, P1 ;  /* 0x000000010d0d7824 */ /* 0x004fe200008e0602 */
[----:B------:R-:W-:-:S04]  /*9f4a0*/  IADD3.X R9, R9, R2, RZ, P2, !PT ;  /* 0x0000000209097210 */ /* 0x000fc800017fe4ff */
        /* <DEDUP_REMOVED lines=28> */
[--C-:B------:R-:W-:Y:S01]  /*9f670*/  IMAD.X R15, R15, 0x1, R2.reuse, P1 ;  /* 0x000000010f0f7824 */ /* 0x100fe200008e0602 */
[----:B-1----:R-:W-:Y:S01]  /*9f680*/  MOV R4, R18 ;  /* 0x0000001200047202 */ /* 0x002fe20000000f00 */
        /* <DEDUP_REMOVED lines=23> */
[----:B------:R-:W-:Y:S01]  /*9f800*/  STL [R1+0x2334], R8 ;  /* 0x0023340801007387 */ /* 0x000fe20000100800 */
[----:B------:R-:W-:Y:S02]  /*9f810*/  IADD3.X R13, R13, R2, RZ, P2, !PT ;  /* 0x000000020d0d7210 */ /* 0x000fe400017fe4ff */
[----:B------:R3:W-:Y:S04]  /*9f820*/  LDGSTS.E [R3+0x6300], [R4.64], P0 ;  /* 0x0630000004037fae */ /* 0x0007e80008121844 */
[----:B-1----:R-:W4:Y:S01]  /*9f830*/  LDL.LU R11, [R1+0x2474] ;  /* 0x00247400010b7983 */ /* 0x002f220000300800 */
[----:B------:R1:W-:Y:S02]  /*9f840*/  STL [R1+0x2330], R13 ;  /* 0x0023300d01007387 */ /* 0x0003e40000100800 */
[----:B------:R-:W4:Y:S02]  /*9f850*/  LDL.LU R6, [R1+0x24b4] ;  /* 0x0024b40001067983 */ /* 0x000f240000300800 */
[----:B---3--:R-:W-:-:S02]  /*9f860*/  IMAD.MOV.U32 R5, RZ, RZ, R13 ;  /* 0x000000ffff057224 */ /* 0x008fc400078e000d */
[----:B-1----:R-:W3:Y:S01]  /*9f870*/  LDL.LU R13, [R1+0x2470] ;  /* 0x00247000010d7983 */ /* 0x002ee20000300800 */
[----:B------:R-:W-:Y:S02]  /*9f880*/  IMAD.MOV.U32 R4, RZ, RZ, R8 ;  /* 0x000000ffff047224 */ /* 0x000fe400078e0008 */
        /* <DEDUP_REMOVED lines=14> */
[----:B------:R-:W3:Y:S01]  /*9f970*/  LDL.LU R18, [R1+0x2534] ;  /* 0x0025340001127983 */ /* 0x000ee20000300800 */
[----:B-1----:R-:W-:-:S02]  /*9f980*/  MOV R4, R9 ;  /* 0x0000000900047202 */ /* 0x002fc40000000f00 */
        /* <DEDUP_REMOVED lines=27> */
[----:B---3--:R-:W-:Y:S01]  /*9fb40*/  IMAD.X R13, R13, 0x1, R2, P1 ;  /* 0x000000010d0d7824 */ /* 0x008fe200008e0602 */
[----:B------:R-:W-:-:S03]  /*9fb50*/  IADD3.X R8, R8, R2, RZ, P2, !PT ;  /* 0x0000000208087210 */ /* 0x000fc600017fe4ff */
        /* <DEDUP_REMOVED lines=8> */
[-C--:B---3--:R-:W-:Y:S01]  /*9fbe0*/  IADD3 R7, P1, R7, R173.reuse, RZ ;  /* 0x000000ad07077210 */ /* 0x088fe20007f3e0ff */
[----:B----4-:R-:W-:Y:S02]  /*9fbf0*/  IMAD.MOV.U32 R4, RZ, RZ, R6 ;  /* 0x000000ffff047224 */ /* 0x010fe400078e0006 */
        /* <DEDUP_REMOVED lines=19> */
[----:B-1----:R-:W-:Y:S01]  /*9fd30*/  MOV R4, R18 ;  /* 0x0000001200047202 */ /* 0x002fe20000000f00 */
[----:B------:R-:W-:-:S05]  /*9fd40*/  IMAD.MOV.U32 R5, RZ, RZ, R19 ;  /* 0x000000ffff057224 */ /* 0x000fca00078e0013 */
[----:B------:R1:W-:Y:S01]  /*9fd50*/  LDGSTS.E [R3+0xab00], [R4.64], P0 ;  /* 0x0ab0000004037fae */ /* 0x0003e20008121844 */
[--C-:B------:R-:W-:Y:S02]  /*9fd60*/  IMAD.X R17, R17, 0x1, R2.reuse, P1 ;  /* 0x0000000111117824 */ /* 0x100fe400008e0602 */
[----:B------:R-:W-:Y:S02]  /*9fd70*/  IMAD.X R15, R15, 0x1, R2, P2 ;  /* 0x000000010f0f7824 */ /* 0x000fe400010e0602 */
[----:B-1----:R-:W-:Y:S01]  /*9fd80*/  IMAD.MOV.U32 R4, RZ, RZ, R16 ;  /* 0x000000ffff047224 */ /* 0x002fe200078e0010 */
        /* <DEDUP_REMOVED lines=12> */
[----:B--2---:R-:W-:Y:S01]  /*9fe50*/  IMAD.X R13, R13, 0x1, R2, P1 ;  /* 0x000000010d0d7824 */ /* 0x004fe200008e0602 */
[----:B------:R-:W-:-:S04]  /*9fe60*/  IADD3.X R11, R11, R2, RZ, P2, !PT ;  /* 0x000000020b0b7210 */ /* 0x000fc800017fe4ff */
        /* <DEDUP_REMOVED lines=23> */
[----:B-1----:R-:W-:Y:S02]  /*9ffe0*/  IMAD.MOV.U32 R4, RZ, RZ, R6 ;  /* 0x000000ffff047224 */ /* 0x002fe400078e0006 */
[----:B------:R-:W-:Y:S02]  /*9fff0*/  IMAD.MOV.U32 R5, RZ, RZ, R7 ;  /* 0x000000ffff057224 */ /* 0x000fe400078e0007 */
[----:B---3--:R-:W3:Y:S04]  /*a0000*/  LDL.LU.64 R6, [R1+0x1fb8] ;  /* 0x001fb80001067983 */ /* 0x008ee80000300a00 */
[----:B------:R1:W-:Y:S01]  /*a0010*/  LDGSTS.E [R3+0xd300], [R4.64], P0 ;  /* 0x0d30000004037fae */ /* 0x0003e20008121844 */
[----:B------:R4:W-:Y:S01]  /*a0020*/  STL [R1+0x26b0], R9 ;  /* 0x0026b00901007387 */ /* 0x0009e20000100800 */
[----:B-1----:R-:W-:Y:S01]  /*a0030*/  MOV R4, R8 ;  /* 0x0000000800047202 */ /* 0x002fe20000000f00 */
[----:B------:R-:W-:-:S02]  /*a0040*/  IMAD.MOV.U32 R5, RZ, RZ, R9 ;  /* 0x000000ffff057224 */ /* 0x000fc400078e0009 */
[----:B----4-:R-:W3:Y:S01]  /*a0050*/  LDL.LU.64 R8, [R1+0x1f78] ;  /* 0x001f780001087983 */ /* 0x010ee20000300a00 */
[----:B------:R-:W3:Y:S01]  /*a0060*/  LDL.LU.64 R10, [R1+0x1f38] ;  /* 0x001f3800010a7983 */ /* 0x000ee20000300a00 */
[-C--:B------:R-:W-:Y:S01]  /*a0070*/  IADD3 R16, P1, R16, R173.reuse, RZ ;  /* 0x000000ad10107210 */ /* 0x080fe20007f3e0ff */
[----:B------:R-:W3:Y:S01]  /*a0080*/  LDL.LU.64 R12, [R1+0x1ef8] ;  /* 0x001ef800010c7983 */ /* 0x000ee20000300a00 */
[----:B------:R-:W-:Y:S01]  /*a0090*/  IADD3 R18, P2, R18, R173, RZ ;  /* 0x000000ad12127210 */ /* 0x000fe20007f5e0ff */
[----:B------:R-:W3:Y:S04]  /*a00a0*/  LDL.LU.64 R14, [R1+0x1eb8] ;  /* 0x001eb800010e7983 */ /* 0x000ee80000300a00 */
[----:B------:R1:W-:Y:S01]  /*a00b0*/  LDGSTS.E [R3+0xdb00], [R4.64], P0 ;  /* 0x0db0000004037fae */ /* 0x0003e20008121844 */
[----:B------:R-:W-:-:S02]  /*a00c0*/  IMAD.X R17, R17, 0x1, R2, P1 ;  /* 0x0000000111117824 */ /* 0x000fc400008e0602 */
[----:B------:R-:W-:Y:S02]  /*a00d0*/  STL [R1+0x26f4], R16 ;  /* 0x0026f41001007387 */ /* 0x000fe40000100800 */
[----:B------:R-:W-:Y:S01]  /*a00e0*/  IMAD.X R19, R19, 0x1, R2, P2 ;  /* 0x0000000113137824 */ /* 0x000fe200010e0602 */
        /* <DEDUP_REMOVED lines=17> */
[----:B-1----:R-:W-:Y:S01]  /*a0200*/  IMAD.MOV.U32 R4, RZ, RZ, R24 ;  /* 0x000000ffff047224 */ /* 0x002fe200078e0018 */
[----:B------:R-:W-:Y:S01]  /*a0210*/  IADD3.X R27, R27, R2, RZ, P2, !PT ;  /* 0x000000021b1b7210 */ /* 0x000fe200017fe4ff */
[----:B------:R-:W-:Y:S01]  /*a0220*/  IMAD.MOV.U32 R5, RZ, RZ, R25 ;  /* 0x000000ffff057224 */ /* 0x000fe200078e0019 */
[----:B------:R1:W-:Y:S01]  /*a0230*/  STL [R1+0x2770], R25 ;  /* 0x0027701901007387 */ /* 0x0003e20000100800 */
[----:B------:R-:W-:Y:S03]  /*a0240*/  STL [R1+0x27b4], R26 ;  /* 0x0027b41a01007387 */ /* 0x000fe60000100800 */
        /* <DEDUP_REMOVED lines=149> */
[----:B------:R-:W-:Y:S02]  /*a0ba0*/  IADD3.X R170, R179, R2, RZ, P1, !PT ;  /* 0x00000002b3aa7210 */ /* 0x000fe40000ffe4ff */
[----:B------:R-:W-:-:S02]  /*a0bb0*/  LOP3.LUT R25, R25, R24, RZ, 0x3c, !PT ;  /* 0x0000001819197212 */ /* 0x000fc400078e3cff */
[----:B------:R-:W-:Y:S02]  /*a0bc0*/  LOP3.LUT R136, R137, R136, RZ, 0x3c, !PT ;  /* 0x0000008889887212 */ /* 0x000fe400078e3cff */
[----:B------:R-:W-:Y:S01]  /*a0bd0*/  LOP3.LUT R145, R145, R144, RZ, 0x3c, !PT ;  /* 0x0000009091917212 */ /* 0x000fe200078e3cff */
[----:B------:R-:W-:Y:S02]  /*a0be0*/  IMAD.MOV.U32 R178, RZ, RZ, R27 ;  /* 0x000000ffffb27224 */ /* 0x000fe400078e001b */
[----:B------:R-:W-:Y:S01]  /*a0bf0*/  IMAD.MOV.U32 R179, RZ, RZ, R26 ;  /* 0x000000ffffb37224 */ /* 0x000fe200078e001a */
        /* <DEDUP_REMOVED lines=8> */
[----:B------:R-:W-:Y:S01]  /*a0c80*/  STL.64 [R1+0x1d78], R22 ;  /* 0x001d781601007387 */ /* 0x000fe20000100a00 */
[----:B------:R-:W-:-:S02]  /*a0c90*/  LOP3.LUT R137, R137, R136, RZ, 0x3c, !PT ;  /* 0x0000008889897212 */ /* 0x000fc400078e3cff */
[----:B------:R-:W-:Y:S02]  /*a0ca0*/  LOP3.LUT R144, R145, R144, RZ, 0x3c, !PT ;  /* 0x0000009091907212 */ /* 0x000fe400078e3cff */
[----:B------:R-:W-:Y:S01]  /*a0cb0*/  LOP3.LUT R153, R153, R152, RZ, 0x3c, !PT ;  /* 0x0000009899997212 */ /* 0x000fe200078e3cff */
[----:B------:R-:W-:Y:S01]  /*a0cc0*/  STL.64 [R1+0x1b48], R24 ;  /* 0x001b481801007387 */ /* 0x000fe20000100a00 */
        /* <DEDUP_REMOVED lines=69> */
[----:B------:R1:W-:Y:S01]  /*a1120*/  LDGSTS.E [R3+0x15b00], [R132.64], P0 ;  /* 0x15b0000084037fae */ /* 0x0003e20008121844 */
        /* <DEDUP_REMOVED lines=24> */
[----:B-1----:R-:W-:Y:S01]  /*a12b0*/  IMAD R3, R174, 0x20000, R177 ;  /* 0x00020000ae037824 */ /* 0x002fe200078e02b1 */
[----:B--2---:R-:W-:-:S02]  /*a12c0*/  IADD3 R4, P1, R4, R173, RZ ;  /* 0x000000ad04047210 */ /* 0x004fc40007f3e0ff */
[----:B---3--:R-:W-:-:S03]  /*a12d0*/  IADD3 R9, P2, R9, R173, RZ ;  /* 0x000000ad09097210 */ /* 0x008fc60007f5e0ff */
        /* <DEDUP_REMOVED lines=8> */
[----:B------:R-:W4:Y:S01]  /*a1360*/  LDL.LU R7, [R1+0x21bc] ;  /* 0x0021bc0001077983 */ /* 0x000f220000300800 */
[----:B-1----:R-:W-:-:S02]  /*a1370*/  MOV R5, R13 ;  /* 0x0000000d00057202 */ /* 0x002fc40000000f00 */
        /* <DEDUP_REMOVED lines=31> */
[----:B-1----:R-:W-:-:S02]  /*a1570*/  MOV R4, R15 ;  /* 0x0000000f00047202 */ /* 0x002fc40000000f00 */
        /* <DEDUP_REMOVED lines=25> */
[----:B----4-:R-:W-:Y:S01]  /*a1710*/  IMAD.MOV.U32 R4, RZ, RZ, R7 ;  /* 0x000000ffff047224 */ /* 0x010fe200078e0007 */
[----:B------:R-:W-:Y:S01]  /*a1720*/  MOV R5, R9 ;  /* 0x0000000900057202 */ /* 0x000fe20000000f00 */
        /* <DEDUP_REMOVED lines=23> */
[----:B------:R-:W-:Y:S01]  /*a18a0*/  STL [R1+0x22bc], R12 ;  /* 0x0022bc0c01007387 */ /* 0x000fe20000100800 */
[----:B-1----:R-:W-:Y:S01]  /*a18b0*/  MOV R4, R10 ;  /* 0x0000000a00047202 */ /* 0x002fe20000000f00 */
[----:B------:R-:W-:-:S02]  /*a18c0*/  IMAD.MOV.U32 R5, RZ, RZ, R15 ;  /* 0x000000ffff057224 */ /* 0x000fc400078e000f */
        /* <DEDUP_REMOVED lines=21> */
[----:B------:R-:W4:Y:S01]  /*a1a20*/  LDL.LU R6, [R1+0x24bc] ;  /* 0x0024bc0001067983 */ /* 0x000f220000300800 */
[----:B---3--:R-:W-:-:S02]  /*a1a30*/  MOV R5, R13 ;  /* 0x0000000d00057202 */ /* 0x008fc40000000f00 */
        /* <DEDUP_REMOVED lines=55> */
[----:B---3--:R-:W-:Y:S01]  /*a1db0*/  IADD3 R7, P1, R7, R173, RZ ;  /* 0x000000ad07077210 */ /* 0x008fe20007f3e0ff */
[----:B----4-:R-:W-:Y:S01]  /*a1dc0*/  IMAD.MOV.U32 R4, RZ, RZ, R6 ;  /* 0x000000ffff047224 */ /* 0x010fe200078e0006 */
[----:B------:R-:W-:-:S02]  /*a1dd0*/  MOV R5, R8 ;  /* 0x0000000800057202 */ /* 0x000fc40000000f00 */
[----:B------:R-:W-:Y:S01]  /*a1de0*/  IADD3 R18, P2, R18, R173, RZ ;  /* 0x000000ad12127210 */ /* 0x000fe20007f5e0ff */
[----:B------:R-:W3:Y:S01]  /*a1df0*/  LDL.LU R6, [R1+0x267c] ;  /* 0x00267c0001067983 */ /* 0x000ee20000300800 */
[----:B-1----:R-:W4:Y:S02]  /*a1e00*/  LDL.LU R8, [R1+0x26bc] ;  /* 0x0026bc0001087983 */ /* 0x002f240000300800 */
[----:B------:R1:W-:Y:S01]  /*a1e10*/  STL [R1+0x24fc], R7 ;  /* 0x0024fc0701007387 */ /* 0x0003e20000100800 */
[----:B------:R1:W-:Y:S01]  /*a1e20*/  LDGSTS.E [R3+0x9c00], [R4.64], P0 ;  /* 0x09c0000004037fae */ /* 0x0003e20008121844 */
[--C-:B------:R-:W-:Y:S02]  /*a1e30*/  IMAD.X R9, R9, 0x1, R2.reuse, P1 ;  /* 0x0000000109097824 */ /* 0x100fe400008e0602 */
        /* <DEDUP_REMOVED lines=15> */
[--C-:B------:R-:W-:Y:S02]  /*a1f30*/  IMAD.X R17, R17, 0x1, R2.reuse, P1 ;  /* 0x0000000111117824 */ /* 0x100fe400008e0602 */
[----:B------:R-:W-:Y:S01]  /*a1f40*/  IMAD.X R15, R15, 0x1, R2, P2 ;  /* 0x000000010f0f7824 */ /* 0x000fe200010e0602 */
[----:B-1----:R-:W-:Y:S02]  /*a1f50*/  MOV R4, R16 ;  /* 0x0000001000047202 */ /* 0x002fe40000000f00 */
        /* <DEDUP_REMOVED lines=34> */
[----:B-1----:R-:W-:Y:S01]  /*a2180*/  IMAD.MOV.U32 R4, RZ, RZ, R10 ;  /* 0x000000ffff047224 */ /* 0x002fe200078e000a */
[----:B------:R-:W-:-:S05]  /*a2190*/  MOV R5, R11 ;  /* 0x0000000b00057202 */ /* 0x000fca0000000f00 */
        /* <DEDUP_REMOVED lines=17> */
[----:B------:R-:W-:-:S03]  /*a22b0*/  IMAD.X R19, R19, 0x1, R2, P2 ;  /* 0x0000000113137824 */ /* 0x000fc600010e0602 */
[----:B------:R1:W-:Y:S01]  /*a22c0*/  STL [R1+0x26f8], R17 ;  /* 0x0026f81101007387 */ /* 0x0003e20000100800 */
[----:B------:R-:W-:Y:S01]  /*a22d0*/  STL [R1+0x273c], R18 ;  /* 0x00273c1201007387 */ /* 0x000fe20000100800 */
[----:B-1----:R-:W-:Y:S01]  /*a22e0*/  MOV R4, R16 ;  /* 0x0000001000047202 */ /* 0x002fe20000000f00 */
        /* <DEDUP_REMOVED lines=21> */
[----:B------:R1:W-:Y:S02]  /*a2440*/  STL [R1+0x27b8], R27 ;  /* 0x0027b81b01007387 */ /* 0x0003e40000100800 */
[----:B--2---:R-:W-:Y:S01]  /*a2450*/  IMAD.MOV.U32 R4, RZ, RZ, R26 ;  /* 0x000000ffff047224 */ /* 0x004fe200078e001a */
[----:B------:R-:W-:-:S02]  /*a2460*/  MOV R5, R27 ;  /* 0x0000001b00057202 */ /* 0x000fc40000000f00 */
        /* <DEDUP_REMOVED lines=40> */
[----:B------:R-:W-:Y:S02]  /*a26f0*/  IADD3.X R20, R23, R2, RZ, P1, !PT ;  /* 0x0000000217147210 */ /* 0x000fe40000ffe4ff */
        /* <DEDUP_REMOVED lines=94> */
[----:B------:R-:W-:Y:S02]  /*a2ce0*/  LOP3.LUT R24, R25, R24, RZ, 0x3c, !PT ;  /* 0x0000001819187212 */ /* 0x000fe400078e3cff */
[----:B------:R-:W-:Y:S02]  /*a2cf0*/  LOP3.LUT R137, R137, R136, RZ, 0x3c, !PT ;  /* 0x0000008889897212 */ /* 0x000fe400078e3cff */
[----:B------:R-:W-:Y:S01]  /*a2d00*/  LOP3.LUT R26, R27, R26, RZ, 0x3c, !PT ;  /* 0x0000001a1b1a7212 */ /* 0x000fe200078e3cff */
[----:B------:R-:W-:Y:S01]  /*a2d10*/  IMAD.X R168, R171, 0x1, R2, P1 ;  /* 0x00000001aba87824 */ /* 0x000fe200008e0602 */
[----:B------:R-:W-:-:S02]  /*a2d20*/  LOP3.LUT R132, R133, R132, RZ, 0x3c, !PT ;  /* 0x0000008485847212 */ /* 0x000fc400078e3cff */
[----:B------:R-:W-:Y:S02]  /*a2d30*/  LOP3.LUT R141, R141, R140, RZ, 0x3c, !PT ;  /* 0x0000008c8d8d7212 */ /* 0x000fe400078e3cff */
[----:B------:R-:W-:Y:S02]  /*a2d40*/  IADD3 R171, P1, R178, R173, RZ ;  /* 0x000000adb2ab7210 */ /* 0x000fe40007f3e0ff */
        /* <DEDUP_REMOVED lines=110> */
[----:B------:R1:W-:Y:S01]  /*a3430*/  LDGSTS.E [R3+0x1dc00], [R164.64], P0 ;  /* 0x1dc00000a4037fae */ /* 0x0003e20008121844 */
[----:B------:R-:W-:Y:S01]  /*a3440*/  LOP3.LUT R7, R252, 0x50, RZ, 0x3c, !PT ;  /* 0x00000050fc077812 */ /* 0x000fe200078e3cff */
[----:B------:R1:W-:Y:S01]  /*a3450*/  LDGSTS.E [R3+0x1e400], [R166.64], P0 ;  /* 0x1e400000a6037fae */ /* 0x0003e20008121844 */
[----:B------:R1:W-:Y:S01]  /*a3460*/  LDGSTS.E [R3+0x1ec00], [R168.64], P0 ;  /* 0x1ec00000a8037fae */ /* 0x0003e20008121844 */
[----:B------:R1:W-:Y:S02]  /*a3470*/  LDGSTS.E [R3+0x1f400], [R180.64], P0 ;  /* 0x1f400000b4037fae */ /* 0x0003e40008121844 */
        /* <DEDUP_REMOVED lines=132> */
[----:B------:R2:W-:Y:S02]  /*a3cc0*/  STL [R1+0x23c4], R9 ;  /* 0x0023c40901007387 */ /* 0x0005e40000100800 */
[----:B-1----:R-:W-:Y:S01]  /*a3cd0*/  IMAD.MOV.U32 R4, RZ, RZ, R7 ;  /* 0x000000ffff047224 */ /* 0x002fe200078e0007 */
[----:B------:R-:W-:Y:S01]  /*a3ce0*/  MOV R5, R16 ;  /* 0x0000001000057202 */ /* 0x000fe20000000f00 */
[----:B--2---:R-:W2:Y:S01]  /*a3cf0*/  LDL.LU R7, [R1+0x2504] ;  /* 0x0025040001077983 */ /* 0x004ea20000300800 */
[----:B------:R1:W-:Y:S02]  /*a3d00*/  STL [R1+0x23c0], R14 ;  /* 0x0023c00e01007387 */ /* 0x0003e40000100800 */
[----:B------:R-:W2:Y:S01]  /*a3d10*/  LDL.LU R18, [R1+0x2544] ;  /* 0x0025440001127983 */ /* 0x000ea20000300800 */
[----:B------:R1:W-:Y:S02]  /*a3d20*/  LDGSTS.E [R3+0x7500], [R4.64], P0 ;  /* 0x0750000004037fae */ /* 0x0003e40008121844 */
        /* <DEDUP_REMOVED lines=48> */
[----:B------:R1:W-:Y:S02]  /*a4030*/  STL [R1+0x2500], R9 ;  /* 0x0025000901007387 */ /* 0x0003e40000100800 */
[----:B-1----:R-:W-:Y:S02]  /*a4040*/  IMAD.MOV.U32 R4, RZ, RZ, R7 ;  /* 0x000000ffff047224 */ /* 0x002fe400078e0007 */
[----:B------:R-:W-:Y:S01]  /*a4050*/  STL [R1+0x2544], R18 ;  /* 0x0025441201007387 */ /* 0x000fe20000100800 */
[----:B------:R-:W4:Y:S01]  /*a4060*/  LDL.LU R7, [R1+0x2680] ;  /* 0x0026800001077983 */ /* 0x000f220000300800 */
[----:B------:R-:W-:Y:S02]  /*a4070*/  MOV R5, R9 ;  /* 0x0000000900057202 */ /* 0x000fe40000000f00 */
        /* <DEDUP_REMOVED lines=19> */
[-C--:B------:R-:W-:Y:S01]  /*a41b0*/  IADD3 R12, P1, R12, R173.reuse, RZ ;  /* 0x000000ad0c0c7210 */ /* 0x080fe20007f3e0ff */
[----:B------:R-:W4:Y:S01]  /*a41c0*/  LDL.LU R19, [R1+0x2740] ;  /* 0x0027400001137983 */ /* 0x000f220000300800 */
[----:B------:R-:W-:Y:S01]  /*a41d0*/  IADD3 R10, P2, R10, R173, RZ ;  /* 0x000000ad0a0a7210 */ /* 0x000fe20007f5e0ff */
[----:B------:R1:W-:Y:S04]  /*a41e0*/  LDGSTS.E [R3+0xb500], [R4.64], P0 ;  /* 0x0b50000004037fae */ /* 0x0003e80008121844 */
[----:B------:R-:W-:Y:S01]  /*a41f0*/  STL [R1+0x2604], R12 ;  /* 0x0026040c01007387 */ /* 0x000fe20000100800 */
[----:B---3--:R-:W-:-:S02]  /*a4200*/  IMAD.X R13, R13, 0x1, R2, P1 ;  /* 0x000000010d0d7824 */ /* 0x008fc400008e0602 */
        /* <DEDUP_REMOVED lines=8> */
[----:B-1----:R-:W-:Y:S01]  /*a4290*/  IMAD.MOV.U32 R4, RZ, RZ, R14 ;  /* 0x000000ffff047224 */ /* 0x002fe200078e000e */
[----:B------:R-:W-:-:S02]  /*a42a0*/  MOV R5, R15 ;  /* 0x0000000f00057202 */ /* 0x000fc40000000f00 */
[----:B--2---:R-:W-:-:S03]  /*a42b0*/  IADD3 R6, P1, R6, R173, RZ ;  /* 0x000000ad06067210 */ /* 0x004fc60007f3e0ff */
        /* <DEDUP_REMOVED lines=8> */
[----:B------:R-:W-:Y:S01]  /*a4340*/  STL [R1+0x26c4], R8 ;  /* 0x0026c40801007387 */ /* 0x000fe20000100800 */
[----:B------:R-:W-:Y:S01]  /*a4350*/  IADD3.X R9, R9, R2, RZ, P2, !PT ;  /* 0x0000000209097210 */ /* 0x000fe200017fe4ff */
[----:B-1----:R-:W-:Y:S02]  /*a4360*/  IMAD.MOV.U32 R4, RZ, RZ, R10 ;  /* 0x000000ffff047224 */ /* 0x002fe400078e000a */
[----:B------:R-:W-:-:S05]  /*a4370*/  IMAD.MOV.U32 R5, RZ, RZ, R11 ;  /* 0x000000ffff057224 */ /* 0x000fca00078e000b */
[----:B------:R1:W-:Y:S02]  /*a4380*/  LDGSTS.E [R3+0xcd00], [R4.64], P0 ;  /* 0x0cd0000004037fae */ /* 0x0003e40008121844 */
[----:B-1----:R-:W-:Y:S02]  /*a4390*/  IMAD.MOV.U32 R4, RZ, RZ, R6 ;  /* 0x000000ffff047224 */ /* 0x002fe400078e0006 */
[----:B------:R-:W-:Y:S02]  /*a43a0*/  IMAD.MOV.U32 R5, RZ, RZ, R7 ;  /* 0x000000ffff057224 */ /* 0x000fe400078e0007 */
[----:B--2---:R-:W2:Y:S04]  /*a43b0*/  LDL.LU.64 R6, [R1+0x1fa8] ;  /* 0x001fa80001067983 */ /* 0x004ea80000300a00 */
[----:B------:R1:W-:Y:S01]  /*a43c0*/  LDGSTS.E [R3+0xd500], [R4.64], P0 ;  /* 0x0d50000004037fae */ /* 0x0003e20008121844 */
[----:B------:R4:W-:Y:S02]  /*a43d0*/  STL [R1+0x26c0], R9 ;  /* 0x0026c00901007387 */ /* 0x0009e40000100800 */
[----:B-1----:R-:W-:-:S02]  /*a43e0*/  IMAD.MOV.U32 R4, RZ, RZ, R8 ;  /* 0x000000ffff047224 */ /* 0x002fc400078e0008 */
[----:B------:R-:W-:Y:S02]  /*a43f0*/  IMAD.MOV.U32 R5, RZ, RZ, R9 ;  /* 0x000000ffff057224 */ /* 0x000fe400078e0009 */
[----:B----4-:R-:W2:Y:S01]  /*a4400*/  LDL.LU.64 R8, [R1+0x1f68] ;  /* 0x001f680001087983 */ /* 0x010ea20000300a00 */
[----:B------:R-:W2:Y:S02]  /*a4410*/  LDL.LU.64 R10, [R1+0x1f28] ;  /* 0x001f2800010a7983 */ /* 0x000ea40000300a00 */
[----:B------:R-:W2:Y:S01]  /*a4420*/  LDL.LU.64 R12, [R1+0x1ee8] ;  /* 0x001ee800010c7983 */ /* 0x000ea20000300a00 */
[-C--:B------:R-:W-:Y:S01]  /*a4430*/  IADD3 R16, P1, R16, R173.reuse, RZ ;  /* 0x000000ad10107210 */ /* 0x080fe20007f3e0ff */
[----:B------:R-:W2:Y:S01]  /*a4440*/  LDL.LU.64 R14, [R1+0x1ea8] ;  /* 0x001ea800010e7983 */ /* 0x000ea20000300a00 */
[----:B------:R-:W-:-:S03]  /*a4450*/  IADD3 R18, P2, R18, R173, RZ ;  /* 0x000000ad12127210 */ /* 0x000fc60007f5e0ff */
[----:B------:R1:W-:Y:S01]  /*a4460*/  LDGSTS.E [R3+0xdd00], [R4.64], P0 ;  /* 0x0dd0000004037fae */ /* 0x0003e20008121844 */
[----:B------:R-:W-:-:S03]  /*a4470*/  IMAD.X R17, R17, 0x1, R2, P1 ;  /* 0x0000000111117824 */ /* 0x000fc600008e0602 */
[----:B------:R-:W-:Y:S01]  /*a4480*/  STL [R1+0x2704], R16 ;  /* 0x0027041001007387 */ /* 0x000fe20000100800 */
[----:B------:R-:W-:-:S03]  /*a4490*/  IMAD.X R19, R19, 0x1, R2, P2 ;  /* 0x0000000113137824 */ /* 0x000fc600010e0602 */
[----:B------:R1:W-:Y:S01]  /*a44a0*/  STL [R1+0x2700], R17 ;  /* 0x0027001101007387 */ /* 0x0003e20000100800 */
[----:B------:R-:W-:Y:S02]  /*a44b0*/  STL [R1+0x2744], R18 ;  /* 0x0027441201007387 */ /* 0x000fe40000100800 */
[----:B-1----:R-:W-:Y:S01]  /*a44c0*/  IMAD.MOV.U32 R4, RZ, RZ, R16 ;  /* 0x000000ffff047224 */ /* 0x002fe200078e0010 */
[----:B------:R-:W-:Y:S02]  /*a44d0*/  MOV R5, R17 ;  /* 0x0000001100057202 */ /* 0x000fe40000000f00 */
[----:B------:R-:W2:Y:S04]  /*a44e0*/  LDL.LU.64 R16, [R1+0x1e68] ;  /* 0x001e680001107983 */ /* 0x000ea80000300a00 */
[----:B------:R1:W-:Y:S01]  /*a44f0*/  LDGSTS.E [R3+0xe500], [R4.64], P0 ;  /* 0x0e50000004037fae */ /* 0x0003e20008121844 */
[----:B------:R1:W-:Y:S02]  /*a4500*/  STL [R1+0x2740], R19 ;  /* 0x0027401301007387 */ /* 0x0003e40000100800 */
[----:B-1----:R-:W-:-:S02]  /*a4510*/  IMAD.MOV.U32 R4, RZ, RZ, R18 ;  /* 0x000000ffff047224 */ /* 0x002fc400078e0012 */
[----:B------:R-:W-:Y:S02]  /*a4520*/  IMAD.MOV.U32 R5, RZ, RZ, R19 ;  /* 0x000000ffff057224 */ /* 0x000fe400078e0013 */
[----:B------:R-:W2:Y:S01]  /*a4530*/  LDL.LU.64 R18, [R1+0x1e28] ;  /* 0x001e280001127983 */ /* 0x000ea20000300a00 */
[----:B------:R-:W2:Y:S02]  /*a4540*/  LDL.LU.64 R20, [R1+0x1de8] ;  /* 0x001de80001147983 */ /* 0x000ea40000300a00 */
[----:B------:R-:W2:Y:S01]  /*a4550*/  LDL.LU.64 R22, [R1+0x1da8] ;  /* 0x001da80001167983 */ /* 0x000ea20000300a00 */
[----:B------:R1:W-:Y:S01]  /*a4560*/  LDGSTS.E [R3+0xed00], [R4.64], P0 ;  /* 0x0ed0000004037fae */ /* 0x0003e20008121844 */
[-C--:B---3--:R-:W-:Y:S02]  /*a4570*/  IADD3 R24, P1, R24, R173.reuse, RZ ;  /* 0x000000ad18187210 */ /* 0x088fe40007f3e0ff */
        /* <DEDUP_REMOVED lines=11> */
[----:B---3--:R-:W-:Y:S01]  /*a4630*/  IMAD.MOV.U32 R4, RZ, RZ, R26 ;  /* 0x000000ffff047224 */ /* 0x008fe200078e001a */
[----:B------:R-:W-:-:S02]  /*a4640*/  MOV R5, R27 ;  /* 0x0000001b00057202 */ /* 0x000fc40000000f00 */
        /* <DEDUP_REMOVED lines=202> */
[----:B------:R-:W-:Y:S02]  /*a52f0*/  LOP3.LUT R166, R167, R166, RZ, 0x3c, !PT ;  /* 0x000000a6a7a67212 */ /* 0x000fe400078e3cff */
[----:B------:R-:W-:Y:S01]  /*a5300*/  IADD3.X R170, R179, R2, RZ, P1, !PT ;  /* 0x00000002b3aa7210 */ /* 0x000fe20000ffe4ff */
[----:B------:R-:W-:Y:S01]  /*a5310*/  STL.64 [R1+0x1920], R150 ;  /* 0x0019209601007387 */ /* 0x000fe20000100a00 */
[----:B------:R-:W-:-:S02]  /*a5320*/  LOP3.LUT R161, R161, R160, RZ, 0x3c, !PT ;  /* 0x000000a0a1a17212 */ /* 0x000fc400078e3cff */
        /* <DEDUP_REMOVED lines=9> */
[----:B------:R-:W-:Y:S02]  /*a53c0*/  STL.64 [R1+0x18f8], R160 ;  /* 0x0018f8a001007387 */ /* 0x000fe40000100a00 */
[----:B------:R-:W-:-:S02]  /*a53d0*/  IMAD.MOV.U32 R178, RZ, RZ, R171 ;  /* 0x000000ffffb27224 */ /* 0x000fc400078e00ab */
[----:B------:R-:W-:Y:S01]  /*a53e0*/  IMAD.MOV.U32 R179, RZ, RZ, R170 ;  /* 0x000000ffffb37224 */ /* 0x000fe200078e00aa */
[----:B------:R-:W-:Y:S01]  /*a53f0*/  STL.64 [R1+0x18f0], R162 ;  /* 0x0018f0a201007387 */ /* 0x000fe20000100a00 */
[----:B------:R-:W-:Y:S02]  /*a5400*/  STL.64 [R1+0x18e8], R164 ;  /* 0x0018e8a401007387 */ /* 0x000fe40000100a00 */
[----:B------:R-:W-:Y:S02]  /*a5410*/  STL.64 [R1+0x18e0], R166 ;  /* 0x0018e0a601007387 */ /* 0x000fe40000100a00 */
[----:B------:R-:W-:Y:S01]  /*a5420*/  STL.64 [R1+0x18d8], R168 ;  /* 0x0018d8a801007387 */ /* 0x000fe20000100a00 */
[----:B------:R-:W-:Y:S01]  /*a5430*/  STL.64 [R1+0x18d0], R178 ;  /* 0x0018d0b201007387 */ /* 0x000fe20000100a00 */
[----:B-1----:R-:W3:Y:S02]  /*a5440*/  LDL.LU R4, [R1+0x200c] ;  /* 0x00200c0001047983 */ /* 0x002ee40000300800 */
[----:B--2---:R-:W2:Y:S02]  /*a5450*/  LDL.LU R9, [R1+0x204c] ;  /* 0x00204c0001097983 */ /* 0x004ea40000300800 */
[----:B------:R-:W4:Y:S01]  /*a5460*/  LDL.LU R5, [R1+0x2008] ;  /* 0x0020080001057983 */ /* 0x000f220000300800 */
[----:B------:R-:W4:Y:S01]  /*a5470*/  LDL.LU R13, [R1+0x2048] ;  /* 0x00204800010d7983 */ /* 0x000f220000300800 */
[----:B------:R-:W4:Y:S02]  /*a5480*/  LDL.LU R14, [R1+0x208c] ;  /* 0x00208c00010e7983 */ /* 0x000f240000300800 */
[----:B------:R-:W4:Y:S02]  /*a5490*/  LDL.LU R10, [R1+0x20cc] ;  /* 0x0020cc00010a7983 */ /* 0x000f240000300800 */
[----:B------:R-:W4:Y:S01]  /*a54a0*/  LDL.LU R16, [R1+0x2088] ;  /* 0x0020880001107983 */ /* 0x000f220000300800 */
[----:B------:R-:W4:Y:S04]  /*a54b0*/  LDL.LU R12, [R1+0x20c8] ;  /* 0x0020c800010c7983 */ /* 0x000f280000300800 */
[----:B------:R1:W-:Y:S01]  /*a54c0*/  LDGSTS.E [R3+0x14d00], [R22.64], P0 ;  /* 0x14d0000016037fae */ /* 0x0003e20008121844 */
[----:B------:R1:W-:Y:S02]  /*a54d0*/  LDGSTS.E [R3+0x15500], [R24.64], P0 ;  /* 0x1550000018037fae */ /* 0x0003e40008121844 */
[----:B------:R-:W4:Y:S02]  /*a54e0*/  LDL.LU R15, [R1+0x210c] ;  /* 0x00210c00010f7983 */ /* 0x000f240000300800 */
[----:B------:R1:W-:Y:S01]  /*a54f0*/  LDGSTS.E [R3+0x15d00], [R26.64], P0 ;  /* 0x15d000001a037fae */ /* 0x0003e20008121844 */
[----:B------:R1:W-:Y:S01]  /*a5500*/  LDGSTS.E [R3+0x16500], [R132.64], P0 ;  /* 0x1650000084037fae */ /* 0x0003e20008121844 */
[----:B------:R1:W-:Y:S02]  /*a5510*/  LDGSTS.E [R3+0x16d00], [R134.64], P0 ;  /* 0x16d0000086037fae */ /* 0x0003e40008121844 */
[----:B------:R1:W-:Y:S01]  /*a5520*/  LDGSTS.E [R3+0x17500], [R136.64], P0 ;  /* 0x1750000088037fae */ /* 0x0003e20008121844 */
        /* <DEDUP_REMOVED lines=38> */
[----:B------:R1:W-:Y:S01]  /*a5790*/  LDGSTS.E [R3+0xe00], [R4.64], P0 ;  /* 0x00e0000004037fae */ /* 0x0003e20008121844 */
[----:B------:R-:W-:-:S03]  /*a57a0*/  IADD3.X R16, R16, R2, RZ, P1, !PT ;  /* 0x0000000210107210 */ /* 0x000fc60000ffe4ff */
        /* <DEDUP_REMOVED lines=69> */
[----:B------:R-:W-:Y:S01]  /*a5c00*/  IADD3.X R15, R15, R2, RZ, P1, !PT ;  /* 0x000000020f0f7210 */ /* 0x000fe20000ffe4ff */
        /* <DEDUP_REMOVED lines=20> */
[----:B-1----:R-:W-:Y:S01]  /*a5d50*/  MOV R4, R6 ;  /* 0x0000000600047202 */ /* 0x002fe20000000f00 */
[----:B---3--:R-:W-:-:S04]  /*a5d60*/  IMAD.X R11, R11, 0x1, R2, P1 ;  /* 0x000000010b0b7824 */ /* 0x008fc800008e0602 */
        /* <DEDUP_REMOVED lines=22> */
[----:B--2---:R-:W2:Y:S01]  /*a5ed0*/  LDL.LU R7, [R1+0x250c] ;  /* 0x00250c0001077983 */ /* 0x004ea20000300800 */
[----:B------:R1:W-:Y:S03]  /*a5ee0*/  STL [R1+0x23c8], R14 ;  /* 0x0023c80e01007387 */ /* 0x0003e60000100800 */
[----:B------:R1:W-:Y:S01]  /*a5ef0*/  LDGSTS.E [R3+0x7600], [R4.64], P0 ;  /* 0x0760000004037fae */ /* 0x0003e20008121844 */
[----:B------:R-:W2:Y:S01]  /*a5f00*/  LDL.LU R18, [R1+0x254c] ;  /* 0x00254c0001127983 */ /* 0x000ea20000300800 */
[----:B-1----:R-:W-:-:S02]  /*a5f10*/  MOV R4, R9 ;  /* 0x0000000900047202 */ /* 0x002fc40000000f00 */
        /* <DEDUP_REMOVED lines=48> */
[----:B-1----:R-:W-:Y:S02]  /*a6220*/  MOV R4, R7 ;  /* 0x0000000700047202 */ /* 0x002fe40000000f00 */
        /* <DEDUP_REMOVED lines=27> */
[--C-:B---3--:R-:W-:Y:S02]  /*a63e0*/  IMAD.X R13, R13, 0x1, R2.reuse, P1 ;  /* 0x000000010d0d7824 */ /* 0x108fe400008e0602 */
[----:B------:R-:W-:-:S03]  /*a63f0*/  IMAD.X R11, R11, 0x1, R2, P2 ;  /* 0x000000010b0b7824 */ /* 0x000fc600010e0602 */
[----:B------:R-:W-:Y:S01]  /*a6400*/  STL [R1+0x2608], R13 ;  /* 0x0026080d01007387 */ /* 0x000fe20000100800 */
[----:B------:R-:W-:Y:S02]  /*a6410*/  STL [R1+0x264c], R10 ;  /* 0x00264c0a01007387 */ /* 0x000fe40000100800 */
[----:B------:R-:W3:Y:S02]  /*a6420*/  LDL.LU R24, [R1+0x278c] ;  /* 0x00278c0001187983 */ /* 0x000ee40000300800 */
[----:B------:R-:W-:Y:S01]  /*a6430*/  STL [R1+0x2648], R11 ;  /* 0x0026480b01007387 */ /* 0x000fe20000100800 */
[----:B------:R-:W3:Y:S01]  /*a6440*/  LDL.LU R26, [R1+0x27cc] ;  /* 0x0027cc00011a7983 */ /* 0x000ee20000300800 */
[----:B------:R-:W3:Y:S02]  /*a6450*/  LDL.LU R25, [R1+0x2788] ;  /* 0x0027880001197983 */ /* 0x000ee40000300800 */
[----:B------:R-:W3:Y:S01]  /*a6460*/  LDL.LU R27, [R1+0x27c8] ;  /* 0x0027c800011b7983 */ /* 0x000ee20000300800 */
[----:B-1----:R-:W-:Y:S01]  /*a6470*/  MOV R4, R14 ;  /* 0x0000000e00047202 */ /* 0x002fe20000000f00 */
[----:B------:R-:W-:Y:S01]  /*a6480*/  IMAD.MOV.U32 R5, RZ, RZ, R15 ;  /* 0x000000ffff057224 */ /* 0x000fe200078e000f */
[----:B--2---:R-:W-:-:S04]  /*a6490*/  IADD3 R6, P1, R6, R173, RZ ;  /* 0x000000ad06067210 */ /* 0x004fc80007f3e0ff */
[----:B------:R1:W-:Y:S01]  /*a64a0*/  LDGSTS.E [R3+0xbe00], [R4.64], P0 ;  /* 0x0be0000004037fae */ /* 0x0003e20008121844 */
[----:B----4-:R-:W-:-:S03]  /*a64b0*/  IADD3 R8, P2, R8, R173, RZ ;  /* 0x000000ad08087210 */ /* 0x010fc60007f5e0ff */
[----:B------:R-:W-:Y:S01]  /*a64c0*/  STL [R1+0x268c], R6 ;  /* 0x00268c0601007387 */ /* 0x000fe20000100800 */
[----:B-1----:R-:W-:Y:S02]  /*a64d0*/  IMAD.MOV.U32 R4, RZ, RZ, R12 ;  /* 0x000000ffff047224 */ /* 0x002fe400078e000c */
[----:B------:R-:W-:Y:S01]  /*a64e0*/  IMAD.MOV.U32 R5, RZ, RZ, R13 ;  /* 0x000000ffff057224 */ /* 0x000fe200078e000d */
[----:B------:R-:W-:-:S04]  /*a64f0*/  IADD3.X R7, R7, R2, RZ, P1, !PT ;  /* 0x0000000207077210 */ /* 0x000fc80000ffe4ff */
        /* <DEDUP_REMOVED lines=49> */
[----:B---3--:R-:W-:Y:S01]  /*a6810*/  MOV R4, R26 ;  /* 0x0000001a00047202 */ /* 0x008fe20000000f00 */
[----:B------:R-:W-:-:S02]  /*a6820*/  IMAD.MOV.U32 R5, RZ, RZ, R27 ;  /* 0x000000ffff057224 */ /* 0x000fc400078e001b */
        /* <DEDUP_REMOVED lines=155> */
[----:B------:R-:W-:Y:S01]  /*a71e0*/  IADD3 R169, P1, R170, R173, RZ ;  /* 0x000000adaaa97210 */ /* 0x000fe20007f3e0ff */
        /* <DEDUP_REMOVED lines=16> */
[----:B------:R-:W-:Y:S01]  /*a72f0*/  IADD3.X R168, R171, R2, RZ, P1, !PT ;  /* 0x00000002aba87210 */ /* 0x000fe20000ffe4ff */
        /* <DEDUP_REMOVED lines=149> */
[----:B---3--:R-:W3:Y:S01]  /*a7c50*/  LDL.LU R11, [R1+0x2310] ;  /* 0x00231000010b7983 */ /* 0x008ee20000300800 */
[----:B------:R-:W-:Y:S01]  /*a7c60*/  MOV R5, R13 ;  /* 0x0000000d00057202 */ /* 0x000fe20000000f00 */
        /* <DEDUP_REMOVED lines=25> */
[----:B-1----:R-:W-:Y:S01]  /*a7e00*/  IMAD.MOV.U32 R4, RZ, RZ, R18 ;  /* 0x000000ffff047224 */ /* 0x002fe200078e0012 */
[----:B------:R-:W-:Y:S01]  /*a7e10*/  MOV R5, R19 ;  /* 0x0000001300057202 */ /* 0x000fe20000000f00 */
        /* <DEDUP_REMOVED lines=66> */
[----:B------:R-:W-:Y:S01]  /*a8240*/  IMAD.MOV.U32 R4, RZ, RZ, R10 ;  /* 0x000000ffff047224 */ /* 0x000fe200078e000a */
[----:B------:R-:W-:-:S02]  /*a8250*/  MOV R5, R12 ;  /* 0x0000000c00057202 */ /* 0x000fc40000000f00 */
        /* <DEDUP_REMOVED lines=24> */
[----:B------:R-:W-:Y:S01]  /*a83e0*/  IMAD.X R9, R9, 0x1, R2, P1 ;  /* 0x0000000109097824 */ /* 0x000fe200008e0602 */
[----:B------:R-:W-:-:S04]  /*a83f0*/  IADD3.X R19, R19, R2, RZ, P2, !PT ;  /* 0x0000000213137210 */ /* 0x000fc800017fe4ff */
        /* <DEDUP_REMOVED lines=20> */
[----:B------:R-:W-:Y:S01]  /*a8540*/  STL [R1+0x25d0], R15 ;  /* 0x0025d00f01007387 */ /* 0x000fe20000100800 */
[----:B------:R-:W-:Y:S01]  /*a8550*/  MOV R5, R17 ;  /* 0x0000001100057202 */ /* 0x000fe20000000f00 */
        /* <DEDUP_REMOVED lines=67> */
[----:B------:R-:W-:Y:S01]  /*a8990*/  IMAD.X R27, R27, 0x1, R2, P2 ;  /* 0x000000011b1b7824 */ /* 0x000fe200010e0602 */
[----:B------:R1:W-:Y:S01]  /*a89a0*/  STL [R1+0x2790], R25 ;  /* 0x0027901901007387 */ /* 0x0003e20000100800 */
[----:B------:R-:W-:Y:S01]  /*a89b0*/  MOV R5, R25 ;  /* 0x0000001900057202 */ /* 0x000fe20000000f00 */
[----:B------:R-:W-:Y:S04]  /*a89c0*/  STL [R1+0x27d4], R26 ;  /* 0x0027d41a01007387 */ /* 0x000fe80000100800 */
        /* <DEDUP_REMOVED lines=70> */
[----:B------:R-:W-:-:S03]  /*a8e30*/  LOP3.LUT R15, R15, R14, RZ, 0x3c, !PT ;  /* 0x0000000e0f0f7212 */ /* 0x000fc600078e3cff */
[----:B------:R1:W-:Y:S01]  /*a8e40*/  LDGSTS.E [R3+0x10700], [R4.64], P0 ;  /* 0x1070000004037fae */ /* 0x0003e20008121844 */
[----:B------:R1:W-:Y:S01]  /*a8e50*/  STL.64 [R1+0x1f58], R6 ;  /* 0x001f580601007387 */ /* 0x0003e20000100a00 */
[----:B------:R-:W-:Y:S01]  /*a8e60*/  LOP3.LUT R17, R17, R16, RZ, 0x3c, !PT ;  /* 0x0000001011117212 */ /* 0x000fe200078e3cff */
[----:B------:R1:W-:Y:S01]  /*a8e70*/  LDGSTS.E [R3+0x10f00], [R6.64], P0 ;  /* 0x10f0000006037fae */ /* 0x0003e20008121844 */
[----:B------:R1:W-:Y:S01]  /*a8e80*/  STL.64 [R1+0x1f18], R8 ;  /* 0x001f180801007387 */ /* 0x0003e20000100a00 */
[----:B------:R-:W-:-:S03]  /*a8e90*/  LOP3.LUT R19, R19, R18, RZ, 0x3c, !PT ;  /* 0x0000001213137212 */ /* 0x000fc600078e3cff */
[----:B------:R1:W-:Y:S01]  /*a8ea0*/  LDGSTS.E [R3+0x11700], [R8.64], P0 ;  /* 0x1170000008037fae */ /* 0x0003e20008121844 */
[----:B------:R1:W-:Y:S01]  /*a8eb0*/  STL.64 [R1+0x1ed8], R10 ;  /* 0x001ed80a01007387 */ /* 0x0003e20000100a00 */
[----:B------:R-:W-:Y:S01]  /*a8ec0*/  LOP3.LUT R21, R21, R20, RZ, 0x3c, !PT ;  /* 0x0000001415157212 */ /* 0x000fe200078e3cff */
[----:B------:R1:W-:Y:S01]  /*a8ed0*/  LDGSTS.E [R3+0x11f00], [R10.64], P0 ;  /* 0x11f000000a037fae */ /* 0x0003e20008121844 */
[----:B------:R1:W-:Y:S04]  /*a8ee0*/  STL.64 [R1+0x1e98], R12 ;  /* 0x001e980c01007387 */ /* 0x0003e80000100a00 */
[----:B------:R1:W-:Y:S01]  /*a8ef0*/  LDGSTS.E [R3+0x12700], [R12.64], P0 ;  /* 0x127000000c037fae */ /* 0x0003e20008121844 */
[----:B------:R1:W-:Y:S02]  /*a8f00*/  STL.64 [R1+0x1e58], R14 ;  /* 0x001e580e01007387 */ /* 0x0003e40000100a00 */
[----:B------:R1:W-:Y:S02]  /*a8f10*/  LDGSTS.E [R3+0x12f00], [R14.64], P0 ;  /* 0x12f000000e037fae */ /* 0x0003e40008121844 */
[----:B------:R1:W-:Y:S01]  /*a8f20*/  STL.64 [R1+0x1e18], R16 ;  /* 0x001e181001007387 */ /* 0x0003e20000100a00 */
[----:B------:R1:W-:Y:S04]  /*a8f30*/  LDGSTS.E [R3+0x13700], [R16.64], P0 ;  /* 0x1370000010037fae */ /* 0x0003e80008121844 */
[----:B------:R1:W-:Y:S01]  /*a8f40*/  STL.64 [R1+0x1dd8], R18 ;  /* 0x001dd81201007387 */ /* 0x0003e20000100a00 */
[----:B------:R1:W-:Y:S02]  /*a8f50*/  LDGSTS.E [R3+0x13f00], [R18.64], P0 ;  /* 0x13f0000012037fae */ /* 0x0003e40008121844 */
[----:B------:R1:W-:Y:S02]  /*a8f60*/  STL.64 [R1+0x1d98], R20 ;  /* 0x001d981401007387 */ /* 0x0003e40000100a00 */
        /* <DEDUP_REMOVED lines=47> */
[----:B------:R-:W-:Y:S02]  /*a9260*/  LOP3.LUT R24, R25, R24, RZ, 0x3c, !PT ;  /* 0x0000001819187212 */ /* 0x000fe400078e3cff */
[----:B------:R-:W-:Y:S02]  /*a9270*/  LOP3.LUT R137, R137, R136, RZ, 0x3c, !PT ;  /* 0x0000008889897212 */ /* 0x000fe400078e3cff */
[----:B------:R-:W-:Y:S02]  /*a9280*/  IADD3 R167, P1, R168, R173, RZ ;  /* 0x000000ada8a77210 */ /* 0x000fe40007f3e0ff */
        /* <DEDUP_REMOVED lines=10> */
[----:B------:R-:W-:Y:S02]  /*a9330*/  IADD3.X R166, R169, R2, RZ, P1, !PT ;  /* 0x00000002a9a67210 */ /* 0x000fe40000ffe4ff */
[----:B------:R-:W-:Y:S02]  /*a9340*/  LOP3.LUT R27, R27, R26, RZ, 0x3c, !PT ;  /* 0x0000001a1b1b7212 */ /* 0x000fe400078e3cff */
[----:B------:R-:W-:-:S02]  /*a9350*/  LOP3.LUT R138, R139, R138, RZ, 0x3c, !PT ;  /* 0x0000008a8b8a7212 */ /* 0x000fc400078e3cff */
[----:B------:R-:W-:Y:S01]  /*a9360*/  LOP3.LUT R147, R147, R146, RZ, 0x3c, !PT ;  /* 0x0000009293937212 */ /* 0x000fe200078e3cff */
[----:B------:R-:W-:Y:S01]  /*a9370*/  IADD3 R169, P1, R170, R173, RZ ;  /* 0x000000adaaa97210 */ /* 0x000fe20007f3e0ff */
[----:B------:R-:W-:Y:S02]  /*a9380*/  LOP3.LUT R133, R133, R132, RZ, 0x3c, !PT ;  /* 0x0000008485857212 */ /* 0x000fe400078e3cff */
[----:B------:R-:W-:Y:S02]  /*a9390*/  LOP3.LUT R140, R141, R140, RZ, 0x3c, !PT ;  /* 0x0000008c8d8c7212 */ /* 0x000fe400078e3cff */
[----:B------:R-:W-:Y:S02]  /*a93a0*/  LOP3.LUT R149, R149, R148, RZ, 0x3c, !PT ;  /* 0x0000009495957212 */ /* 0x000fe400078e3cff */
[----:B------:R-:W-:Y:S02]  /*a93b0*/  LOP3.LUT R135, R135, R134, RZ, 0x3c, !PT ;  /* 0x0000008687877212 */ /* 0x000fe400078e3cff */
[----:B------:R-:W-:-:S02]  /*a93c0*/  LOP3.LUT R142, R143, R142, RZ, 0x3c, !PT ;  /* 0x0000008e8f8e7212 */ /* 0x000fc400078e3cff */
[----:B------:R-:W-:Y:S01]  /*a93d0*/  LOP3.LUT R151, R151, R150, RZ, 0x3c, !PT ;  /* 0x0000009697977212 */ /* 0x000fe200078e3cff */
[----:B------:R1:W-:Y:S01]  /*a93e0*/  STL.64 [R1+0x1d58], R22 ;  /* 0x001d581601007387 */ /* 0x0003e20000100a00 */
[----:B------:R-:W-:Y:S02]  /*a93f0*/  LOP3.LUT R137, R137, R136, RZ, 0x3c, !PT ;  /* 0x0000008889897212 */ /* 0x000fe400078e3cff */
[----:B------:R-:W-:Y:S02]  /*a9400*/  LOP3.LUT R144, R145, R144, RZ, 0x3c, !PT ;  /* 0x0000009091907212 */ /* 0x000fe400078e3cff */
[----:B------:R-:W-:Y:S01]  /*a9410*/  LOP3.LUT R153, R153, R152, RZ, 0x3c, !PT ;  /* 0x0000009899997212 */ /* 0x000fe200078e3cff */
[----:B------:R1:W-:Y:S04]  /*a9420*/  LDGSTS.E [R3+0x14f00], [R22.64], P0 ;  /* 0x14f0000016037fae */ /* 0x0003e80008121844 */
[----:B------:R1:W-:Y:S01]  /*a9430*/  STL.64 [R1+0x1a80], R24 ;  /* 0x001a801801007387 */ /* 0x0003e20000100a00 */
[----:B------:R-:W-:-:S02]  /*a9440*/  LOP3.LUT R139, R139, R138, RZ, 0x3c, !PT ;  /* 0x0000008a8b8b7212 */ /* 0x000fc400078e3cff */
[----:B------:R-:W-:Y:S02]  /*a9450*/  LOP3.LUT R146, R147, R146, RZ, 0x3c, !PT ;  /* 0x0000009293927212 */ /* 0x000fe400078e3cff */
[----:B------:R-:W-:Y:S01]  /*a9460*/  LOP3.LUT R155, R155, R154, RZ, 0x3c, !PT ;  /* 0x0000009a9b9b7212 */ /* 0x000fe200078e3cff */
[----:B------:R1:W-:Y:S04]  /*a9470*/  LDGSTS.E [R3+0x15700], [R24.64], P0 ;  /* 0x1570000018037fae */ /* 0x0003e80008121844 */
[----:B------:R1:W-:Y:S01]  /*a9480*/  STL.64 [R1+0x19c0], R26 ;  /* 0x0019c01a01007387 */ /* 0x0003e20000100a00 */
[----:B------:R-:W-:Y:S02]  /*a9490*/  LOP3.LUT R141, R141, R140, RZ, 0x3c, !PT ;  /* 0x0000008c8d8d7212 */ /* 0x000fe400078e3cff */
[----:B------:R-:W-:-:S02]  /*a94a0*/  LOP3.LUT R148, R149, R148, RZ, 0x3c, !PT ;  /* 0x0000009495947212 */ /* 0x000fc400078e3cff */
[----:B------:R-:W-:Y:S01]  /*a94b0*/  LOP3.LUT R157, R157, R156, RZ, 0x3c, !PT ;  /* 0x0000009c9d9d7212 */ /* 0x000fe200078e3cff */
[----:B------:R1:W-:Y:S01]  /*a94c0*/  LDGSTS.E [R3+0x15f00], [R26.64], P0 ;  /* 0x15f000001a037fae */ /* 0x0003e20008121844 */
[----:B------:R-:W-:-:S03]  /*a94d0*/  IMAD.X R168, R171, 0x1, R2, P1 ;  /* 0x00000001aba87824 */ /* 0x000fc600008e0602 */
        /* <DEDUP_REMOVED lines=14> */
[----:B------:R1:W-:Y:S04]  /*a95c0*/  LDGSTS.E [R3+0x17700], [R136.64], P0 ;  /* 0x1770000088037fae */ /* 0x0003e80008121844 */
        /* <DEDUP_REMOVED lines=9> */
[----:B------:R1:W-:Y:S01]  /*a9660*/  LDGSTS.E [R3+0x18700], [R140.64], P0 ;  /* 0x187000008c037fae */ /* 0x0003e20008121844 */
[----:B------:R-:W-:-:S03]  /*a9670*/  IADD3 R171, P1, R174, R173, RZ ;  /* 0x000000adaeab7210 */ /* 0x000fc60007f3e0ff */
[----:B------:R1:W-:Y:S01]  /*a9680*/  STL.64 [R1+0x18c0], R142 ;  /* 0x0018c08e01007387 */ /* 0x0003e20000100a00 */
[----:B------:R-:W-:Y:S02]  /*a9690*/  LOP3.LUT R153, R153, R152, RZ, 0x3c, !PT ;  /* 0x0000009899997212 */ /* 0x000fe400078e3cff */
[----:B------:R-:W-:Y:S02]  /*a96a0*/  LOP3.LUT R160, R161, R160, RZ, 0x3c, !PT ;  /* 0x000000a0a1a07212 */ /* 0x000fe400078e3cff */
[----:B------:R-:W-:Y:S01]  /*a96b0*/  LOP3.LUT R169, R169, R168, RZ, 0x3c, !PT ;  /* 0x000000a8a9a97212 */ /* 0x000fe200078e3cff */
[----:B------:R1:W-:Y:S04]  /*a96c0*/  LDGSTS.E [R3+0x18f00], [R142.64], P0 ;  /* 0x18f000008e037fae */ /* 0x0003e80008121844 */
[----:B------:R1:W-:Y:S01]  /*a96d0*/  STL.64 [R1+0x18b0], R144 ;  /* 0x0018b09001007387 */ /* 0x0003e20000100a00 */
[----:B------:R-:W-:-:S02]  /*a96e0*/  LOP3.LUT R155, R155, R154, RZ, 0x3c, !PT ;  /* 0x0000009a9b9b7212 */ /* 0x000fc400078e3cff */
[----:B------:R-:W-:Y:S01]  /*a96f0*/  LOP3.LUT R162, R163, R162, RZ, 0x3c, !PT ;  /* 0x000000a2a3a27212 */ /* 0x000fe200078e3cff */
[----:B------:R1:W-:Y:S01]  /*a9700*/  LDGSTS.E [R3+0x19700], [R144.64], P0 ;  /* 0x1970000090037fae */ /* 0x0003e20008121844 */
[----:B------:R1:W-:Y:S01]  /*a9710*/  STL.64 [R1+0x18a0], R146 ;  /* 0x0018a09201007387 */ /* 0x0003e20000100a00 */
[----:B------:R-:W-:Y:S02]  /*a9720*/  LOP3.LUT R157, R157, R156, RZ, 0x3c, !PT ;  /* 0x0000009c9d9d7212 */ /* 0x000fe400078e3cff */
[----:B------:R-:W-:Y:S01]  /*a9730*/  LOP3.LUT R164, R165, R164, RZ, 0x3c, !PT ;  /* 0x000000a4a5a47212 */ /* 0x000fe200078e3cff */
[----:B------:R1:W-:Y:S01]  /*a9740*/  LDGSTS.E [R3+0x19f00], [R146.64], P0 ;  /* 0x19f0000092037fae */ /* 0x0003e20008121844 */
[----:B------:R1:W-:Y:S01]  /*a9750*/  STL.64 [R1+0x1890], R148 ;  /* 0x0018909401007387 */ /* 0x0003e20000100a00 */
[----:B------:R-:W-:Y:S02]  /*a9760*/  LOP3.LUT R159, R159, R158, RZ, 0x3c, !PT ;  /* 0x0000009e9f9f7212 */ /* 0x000fe400078e3cff */
[----:B------:R-:W-:Y:S01]  /*a9770*/  LOP3.LUT R166, R167, R166, RZ, 0x3c, !PT ;  /* 0x000000a6a7a67212 */ /* 0x000fe200078e3cff */
[----:B------:R1:W-:Y:S04]  /*a9780*/  LDGSTS.E [R3+0x1a700], [R148.64], P0 ;  /* 0x1a70000094037fae */ /* 0x0003e80008121844 */
[----:B------:R1:W-:Y:S01]  /*a9790*/  STL.64 [R1+0x1880], R150 ;  /* 0x0018809601007387 */ /* 0x0003e20000100a00 */
[----:B------:R-:W-:-:S02]  /*a97a0*/  LOP3.LUT R161, R161, R160, RZ, 0x3c, !PT ;  /* 0x000000a0a1a17212 */ /* 0x000fc400078e3cff */
[----:B------:R-:W-:Y:S01]  /*a97b0*/  LOP3.LUT R168, R169, R168, RZ, 0x3c, !PT ;  /* 0x000000a8a9a87212 */ /* 0x000fe200078e3cff */
[----:B------:R1:W-:Y:S02]  /*a97c0*/  LDGSTS.E [R3+0x1af00], [R150.64], P0 ;  /* 0x1af0000096037fae */ /* 0x0003e40008121844 */
[----:B------:R-:W-:Y:S01]  /*a97d0*/  IMAD.X R170, R175, 0x1, R2, P1 ;  /* 0x00000001afaa7824 */ /* 0x000fe200008e0602 */
        /* <DEDUP_REMOVED lines=12> */
[----:B------:R1:W-:Y:S01]  /*a98a0*/  STL.64 [R1+0x1808], R160 ;  /* 0x001808a001007387 */ /* 0x0003e20000100a00 */
[----:B------:R-:W-:Y:S02]  /*a98b0*/  IMAD.MOV.U32 R174, RZ, RZ, R171 ;  /* 0x000000ffffae7224 */ /* 0x000fe400078e00ab */
[----:B------:R-:W-:Y:S01]  /*a98c0*/  IMAD.MOV.U32 R175, RZ, RZ, R170 ;  /* 0x000000ffffaf7224 */ /* 0x000fe200078e00aa */
        /* <DEDUP_REMOVED lines=9> */
[----:B------:R1:W-:Y:S04]  /*a9960*/  STL.64 [R1+0x17e0], R174 ;  /* 0x0017e0ae01007387 */ /* 0x0003e80000100a00 */
[----:B------:R1:W-:Y:S02]  /*a9970*/  LDGSTS.E [R3+0x1ff00], [R174.64], P0 ;  /* 0x1ff00000ae037fae */ /* 0x0003e40008121844 */
[----:B------:R-:W-:Y:S01]  /*a9980*/  IMAD.MOV.U32 R252, RZ, RZ, c[0x0][0x180] ;  /* 0x00006000fffc7624 */ /* 0x000fe200078e00ff */
[----:B------:R-:W-:Y:S01]  /*a9990*/  IADD3 R172, R172, 0x1, RZ ;  /* 0x00000001acac7810 */ /* 0x000fe20007ffe0ff */
[----:B------:R-:W0:Y:S03]  /*a99a0*/  LDGDEPBAR ;  /* 0x00000000000079af */ /* 0x000e260000000000 */
[----:B------:R-:W-:Y:S01]  /*a99b0*/  IADD3 R252, R252, 0x3f, RZ ;  /* 0x0000003ffcfc7810 */ /* 0x000fe20007ffe0ff */
[----:B------:R2:W-:Y:S03]  /*a99c0*/  STL [R1+0x17d0], R172 ;  /* 0x0017d0ac01007387 */ /* 0x0005e60000100800 */
[----:B-1----:R-:W-:-:S04]  /*a99d0*/  SHF.R.S32.HI R4, RZ, 0x1f, R252 ;  /* 0x0000001fff047819 */ /* 0x002fc800000114fc */
[----:B------:R-:W-:-:S04]  /*a99e0*/  LEA.HI R4, R4, R252, RZ, 0x6 ;  /* 0x000000fc04047211 */ /* 0x000fc800078f30ff */
[----:B------:R-:W-:-:S04]  /*a99f0*/  SHF.R.S32.HI R4, RZ, 0x6, R4 ;  /* 0x00000006ff047819 */ /* 0x000fc80000011404 */
[----:B------:R-:W-:-:S13]  /*a9a00*/  ISETP.NE.U32.AND P0, PT, R172, R4, PT ;  /* 0x00000004ac00720c */ /* 0x000fda0003f05070 */
[----:B--2---:R-:W-:Y:S01]  /*a9a10*/  @!P0 CALL.REL.NOINC `(.L_x_0) ;  /* 0x0000001000008944 */ /* 0x004fe20003c00000 */
[----:B------:R-:W-:Y:S05]  /*a9a20*/  BRA `(.L_x_1) ;  /* 0xfffa9d7000007947 */ /* 0x000fea000383ffff */
.L_x_0:
[----:B------:R-:W2:Y:S01]  /*a9a30*/  LDL.LU R8, [R1+0x2e48] ;  /* 0x002e480001087983 */ /* 0x000ea20000300800 */
[----:B------:R-:W-:-:S04]  /*a9a40*/  DEPBAR.LE SB0, 0x0 ;  /* 0x000080000000791a */ /* 0x000fc80000000000 */
[----:B------:R-:W3:Y:S04]  /*a9a50*/  LDL.LU R4, [R1+0x2e4c] ;  /* 0x002e4c0001047983 */ /* 0x000ee80000300800 */
[----:B------:R-:W4:Y:S04]  /*a9a60*/  LDL.LU R6, [R1+0x2e54] ;  /* 0x002e540001067983 */ /* 0x000f280000300800 */
[----:B------:R-:W4:Y:S04]  /*a9a70*/  LDL.LU R5, [R1+0x2e50] ;  /* 0x002e500001057983 */ /* 0x000f280000300800 */
[----:B------:R-:W4:Y:S04]  /*a9a80*/  LDL.LU R12, [R1+0x340] ;  /* 0x00034000010c7983 */ /* 0x000f280000300800 */
[----:B------:R-:W4:Y:S04]  /*a9a90*/  LDL.LU R13, [R1+0x344] ;  /* 0x00034400010d7983 */ /* 0x000f280000300800 */
[----:B------:R-:W4:Y:S04]  /*a9aa0*/  LDL.LU R14, [R1+0x300] ;  /* 0x00030000010e7983 */ /* 0x000f280000300800 */
[----:B------:R-:W4:Y:S04]  /*a9ab0*/  LDL.LU R15, [R1+0x304] ;  /* 0x00030400010f7983 */ /* 0x000f280000300800 */
[----:B------:R-:W1:Y:S02]  /*a9ac0*/  S2R R7, SR_TID.X ;  /* 0x0000000000077919 */ /* 0x000e640000002100 */
[C---:B-1----:R-:W-:Y:S01]  /*a9ad0*/  IMAD.SHL.U32 R0, R7.reuse, 0x100, RZ ;  /* 0x0000010007007824 */ /* 0x042fe200078e00ff */
[C---:B------:R-:W-:Y:S01]  /*a9ae0*/  SHF.L.U32 R2, R7.reuse, 0xa, RZ ;  /* 0x0000000a07027819 */ /* 0x040fe200000006ff */
[----:B------:R-:W-:-:S03]  /*a9af0*/  IMAD.SHL.U32 R3, R7, 0x20, RZ ;  /* 0x0000002007037824 */ /* 0x000fc600078e00ff */
[----:B------:R-:W-:Y:S02]  /*a9b00*/  LOP3.LUT R0, R0, 0x1800, RZ, 0xc0, !PT ;  /* 0x0000180000007812 */ /* 0x000fe400078ec0ff */
[----:B------:R-:W-:Y:S02]  /*a9b10*/  LOP3.LUT R2, R2, 0x1800, RZ, 0xc0, !PT ;  /* 0x0000180002027812 */ /* 0x000fe400078ec0ff */
[----:B------:R-:W-:Y:S01]  /*a9b20*/  LOP3.LUT R0, R0, 0x460, R3, 0xf8, !PT ;  /* 0x0000046000007812 */ /* 0x000fe200078ef803 */
[----:B------:R-:W-:-:S05]  /*a9b30*/  IMAD.SHL.U32 R3, R7, 0x4, RZ ;  /* 0x0000000407037824 */ /* 0x000fca00078e00ff */
[----:B------:R-:W-:Y:S01]  /*a9b40*/  LOP3.LUT R0, R0, 0x70, R3, 0x78, !PT ;  /* 0x0000007000007812 */ /* 0x000fe200078e7803 */
[----:B------:R-:W-:Y:S01]  /*a9b50*/  BAR.SYNC.DEFER_BLOCKING 0x0 ;  /* 0x0000000000007b1d */ /* 0x000fe20000010000 */
[----:B--2---:R-:W-:-:S05]  /*a9b60*/  ISETP.GE.AND P1, PT, R8, c[0x0][0x17c], PT ;  /* 0x00005f0008007a0c */ /* 0x004fca0003f26270 */
[----:B------:R-:W2:Y:S01]  /*a9b70*/  LDL.LU R8, [R1+0x348] ;  /* 0x0003480001087983 */ /* 0x000ea20000300800 */
[----:B---3--:R-:W-:-:S03]  /*a9b80*/  ISETP.GE.AND P0, PT, R4, c[0x0][0x17c], PT ;  /* 0x00005f0004007a0c */ /* 0x008fc60003f06270 */
[----:B------:R-:W2:Y:S01]  /*a9b90*/  LDL.LU R9, [R1+0x34c] ;  /* 0x00034c0001097983 */ /* 0x000ea20000300800 */
[----:B------:R-:W-:-:S03]  /*a9ba0*/  LOP3.LUT R4, R7, 0x3f, RZ, 0xc0, !PT ;  /* 0x0000003f07047812 */ /* 0x000fc600078ec0ff */
[----:B------:R-:W2:Y:S02]  /*a9bb0*/  LDL.LU R10, [R1+0x308] ;  /* 0x00030800010a7983 */ /* 0x000ea40000300800 */
[----:B------:R-:W-:Y:S01]  /*a9bc0*/  IMAD R2, R4, 0x10, R2 ;  /* 0x0000001004027824 */ /* 0x000fe200078e0202 */
[----:B----4-:R-:W-:Y:S01]  /*a9bd0*/  ISETP.GE.AND P2, PT, R5, c[0x0][0x17c], PT ;  /* 0x00005f0005007a0c */ /* 0x010fe20003f46270 */
[----:B------:R-:W2:Y:S01]  /*a9be0*/  LDL.LU R11, [R1+0x30c] ;  /* 0x00030c00010b7983 */ /* 0x000ea20000300800 */
[----:B------:R-:W-:-:S03]  /*a9bf0*/  ISETP.GE.AND P4, PT, R6, c[0x0][0x17c], PT ;  /* 0x00005f0006007a0c */ /* 0x000fc60003f86270 */
[----:B------:R-:W3:Y:S04]  /*a9c00*/  LDL.LU R4, [R1+0x200] ;  /* 0x0002000001047983 */ /* 0x000ee80000300800 */
[----:B------:R-:W3:Y:S04]  /*a9c10*/  LDL.LU R5, [R1+0x204] ;  /* 0x0002040001057983 */ /* 0x000ee80000300800 */
[----:B------:R-:W3:Y:S04]  /*a9c20*/  LDL.LU R6, [R1+0x1f0] ;  /* 0x0001f00001067983 */ /* 0x000ee80000300800 */
[----:B------:R-:W3:Y:S04]  /*a9c30*/  LDL.LU R7, [R1+0x1f4] ;  /* 0x0001f40001077983 */ /* 0x000ee80000300800 */
[----:B------:R1:W-:Y:S04]  /*a9c40*/  STS.128 [R0], R12 ;  /* 0x0000000c00007388 */ /* 0x0003e80000000c00 */
[----:B-1----:R-:W4:Y:S04]  /*a9c50*/  LDL.LU R12, [R1+0x208] ;  /* 0x00020800010c7983 */ /* 0x002f280000300800 */
[----:B------:R-:W4:Y:S04]  /*a9c60*/  LDL.LU R13, [R1+0x20c] ;  /* 0x00020c00010d7983 */ /* 0x000f280000300800 */
[----:B------:R-:W4:Y:S04]  /*a9c70*/  LDL.LU R14, [R1+0x1f8] ;  /* 0x0001f800010e7983 */ /* 0x000f280000300800 */
[----:B------:R-:W4:Y:S01]  /*a9c80*/  LDL.LU R15, [R1+0x1fc] ;  /* 0x0001fc00010f7983 */ /* 0x000f220000300800 */
[----:B-----5:R-:W-:-:S02]  /*a9c90*/  LOP3.LUT R188, R2, 0x20, RZ, 0x3c, !PT ;  /* 0x0000002002bc7812 */ /* 0x020fc400078e3cff */
[C---:B------:R-:W-:Y:S02]  /*a9ca0*/  LOP3.LUT R3, R2.reuse, 0x40, RZ, 0x3c, !PT ;  /* 0x0000004002037812 */ /* 0x040fe400078e3cff */
[----:B------:R-:W-:Y:S01]  /*a9cb0*/  LOP3.LUT R252, R2, 0x60, RZ, 0x3c, !PT ;  /* 0x0000006002fc7812 */ /* 0x000fe200078e3cff */
[----:B--2---:R1:W-:Y:S04]  /*a9cc0*/  STS.128 [R0+0x80], R8 ;  /* 0x0000800800007388 */ /* 0x0043e80000000c00 */
[----:B---3--:R2:W-:Y:S01]  /*a9cd0*/  STS.128 [R0+0x100], R4 ;  /* 0x0001000400007388 */ /* 0x0085e20000000c00 */
[----:B-1----:R-:W-:Y:S02]  /*a9ce0*/  IMAD.MOV.U32 R10, RZ, RZ, R112 ;  /* 0x000000ffff0a7224 */ /* 0x002fe400078e0070 */
[----:B------:R-:W-:Y:S01]  /*a9cf0*/  IMAD.MOV.U32 R11, RZ, RZ, R113 ;  /* 0x000000ffff0b7224 */ /* 0x000fe200078e0071 */
[----:B------:R-:W-:Y:S01]  /*a9d00*/  MOV R113, R119 ;  /* 0x0000007700717202 */ /* 0x000fe20000000f00 */
[----:B------:R-:W-:-:S02]  /*a9d10*/  IMAD.MOV.U32 R8, RZ, RZ, R116 ;  /* 0x000000ffff087224 */ /* 0x000fc400078e0074 */
[----:B------:R-:W-:Y:S02]  /*a9d20*/  IMAD.MOV.U32 R9, RZ, RZ, R117 ;  /* 0x000000ffff097224 */ /* 0x000fe400078e0075 */
[----:B------:R-:W-:Y:S02]  /*a9d30*/  IMAD.MOV.U32 R112, RZ, RZ, R118 ;  /* 0x000000ffff707224 */ /* 0x000fe400078e0076 */
[----:B--2---:R-:W-:Y:S02]  /*a9d40*/  IMAD.MOV.U32 R6, RZ, RZ, R100 ;  /* 0x000000ffff067224 */ /* 0x004fe400078e0064 */
[----:B------:R-:W-:Y:S02]  /*a9d50*/  IMAD.MOV.U32 R7, RZ, RZ, R101 ;  /* 0x000000ffff077224 */ /* 0x000fe400078e0065 */
[----:B------:R-:W-:Y:S02]  /*a9d60*/  IMAD.MOV.U32 R4, RZ, RZ, R104 ;  /* 0x000000ffff047224 */ /* 0x000fe400078e0068 */
[----:B------:R-:W-:-:S02]  /*a9d70*/  IMAD.MOV.U32 R5, RZ, RZ, R105 ;  /* 0x000000ffff057224 */ /* 0x000fc400078e0069 */
[----:B------:R-:W-:Y:S02]  /*a9d80*/  IMAD.MOV.U32 R100, RZ, RZ, R106 ;  /* 0x000000ffff647224 */ /* 0x000fe400078e006a */
[----:B------:R-:W-:Y:S01]  /*a9d90*/  IMAD.MOV.U32 R101, RZ, RZ, R107 ;  /* 0x000000ffff657224 */ /* 0x000fe200078e006b */
[----:B------:R-:W-:Y:S04]  /*a9da0*/  STS.128 [R0+0x200], R8 ;  /* 0x0002000800007388 */ /* 0x000fe80000000c00 */
[----:B------:R-:W-:Y:S04]  /*a9db0*/  STS.128 [R0+0x280], R112 ;  /* 0x0002807000007388 */ /* 0x000fe80000000c00 */
[----:B----4-:R-:W-:Y:S04]  /*a9dc0*/  STS.128 [R0+0x180], R12 ;  /* 0x0001800c00007388 */ /* 0x010fe80000000c00 */
[----:B------:R-:W-:Y:S04]  /*a9dd0*/  STS.128 [R0+0x300], R4 ;  /* 0x0003000400007388 */ /* 0x000fe80000000c00 */
[----:B------:R-:W-:Y:S04]  /*a9de0*/  STS.128 [R0+0x380], R100 ;  /* 0x0003806400007388 */ /* 0x000fe80000000c00 */
[----:B------:R-:W-:Y:S06]  /*a9df0*/  BAR.SYNC.DEFER_BLOCKING 0x0 ;  /* 0x0000000000007b1d */ /* 0x000fec0000010000 */
[----:B------:R-:W1:Y:S04]  /*a9e00*/  LDS.128 R16, [R2] ;  /* 0x0000000002107984 */ /* 0x000e680000000c00 */
[----:B------:R-:W2:Y:S04]  /*a9e10*/  LDS.128 R12, [R2+0x400] ;  /* 0x00040000020c7984 */ /* 0x000ea80000000c00 */
[----:B------:R-:W3:Y:S04]  /*a9e20*/  LDS.128 R20, [R188] ;  /* 0x00000000bc147984 */ /* 0x000ee80000000c00 */
[----:B-1----:R-:W-:Y:S04]  /*a9e30*/  STL.64 [R1+0x2b0], R16 ;  /* 0x0002b01001007387 */ /* 0x002fe80000100a00 */
[----:B------:R-:W-:Y:S04]  /*a9e40*/  STL.64 [R1+0x2b8], R18 ;  /* 0x0002b81201007387 */ /* 0x000fe80000100a00 */
[----:B------:R-:W1:Y:S04]  /*a9e50*/  LDS.128 R16, [R188+0x400] ;  /* 0x00040000bc107984 */ /* 0x000e680000000c00 */
[----:B--2---:R-:W-:Y:S04]  /*a9e60*/  STL.64 [R1+0x3e0], R12 ;  /* 0x0003e00c01007387 */ /* 0x004fe80000100a00 */
[----:B------:R-:W-:Y:S04]  /*a9e70*/  STL.64 [R1+0x3e8], R14 ;  /* 0x0003e80e01007387 */ /* 0x000fe80000100a00 */
[----:B------:R-:W2:Y:S04]  /*a9e80*/  LDS.128 R12, [R3] ;  /* 0x00000000030c7984 */ /* 0x000ea80000000c00 */
[----:B---3--:R-:W-:Y:S04]  /*a9e90*/  STL.64 [R1+0x300], R20 ;  /* 0x0003001401007387 */ /* 0x008fe80000100a00 */
[----:B------:R-:W-:Y:S04]  /*a9ea0*/  STL.64 [R1+0x308], R22 ;  /* 0x0003081601007387 */ /* 0x000fe80000100a00 */
[----:B------:R-:W3:Y:S04]  /*a9eb0*/  LDS.128 R20, [R3+0x400] ;  /* 0x0004000003147984 */ /* 0x000ee80000000c00 */
[----:B-1----:R-:W-:Y:S04]  /*a9ec0*/  STL.64 [R1+0x400], R16 ;  /* 0x0004001001007387 */ /* 0x002fe80000100a00 */
[----:B------:R-:W-:Y:S04]  /*a9ed0*/  STL.64 [R1+0x408], R18 ;  /* 0x0004081201007387 */ /* 0x000fe80000100a00 */
[----:B------:R-:W1:Y:S04]  /*a9ee0*/  LDS.128 R16, [R252] ;  /* 0x00000000fc107984 */ /* 0x000e680000000c00 */
[----:B--2---:R-:W-:Y:S04]  /*a9ef0*/  STL.64 [R1+0x340], R12 ;  /* 0x0003400c01007387 */ /* 0x004fe80000100a00 */
[----:B------:R-:W-:Y:S04]  /*a9f00*/  STL.64 [R1+0x348], R14 ;  /* 0x0003480e01007387 */ /* 0x000fe80000100a00 */
[----:B------:R-:W2:Y:S01]  /*a9f10*/  LDS.128 R12, [R252+0x400] ;  /* 0x00040000fc0c7984 */ /* 0x000ea20000000c00 */
[----:B------:R-:W-:Y:S01]  /*a9f20*/  IMAD.MOV.U32 R8, RZ, RZ, R92 ;  /* 0x000000ffff087224 */ /* 0x000fe200078e005c */
[----:B------:R-:W-:Y:S01]  /*a9f30*/  MOV R9, R93 ;  /* 0x0000005d00097202 */ /* 0x000fe20000000f00 */
[----:B------:R-:W-:-:S02]  /*a9f40*/  IMAD.MOV.U32 R10, RZ, RZ, R88 ;  /* 0x000000ffff0a7224 */ /* 0x000fc400078e0058 */
[----:B------:R-:W-:Y:S01]  /*a9f50*/  IMAD.MOV.U32 R11, RZ, RZ, R89 ;  /* 0x000000ffff0b7224 */ /* 0x000fe200078e0059 */
[----:B------:R-:W-:Y:S06]  /*a9f60*/  BAR.SYNC.DEFER_BLOCKING 0x0 ;  /* 0x0000000000007b1d */ /* 0x000fec0000010000 */
[----:B---3--:R-:W-:Y:S04]  /*a9f70*/  STL.64 [R1+0x410], R20 ;  /* 0x0004101401007387 */ /* 0x008fe80000100a00 */
[----:B------:R-:W-:Y:S04]  /*a9f80*/  STL.64 [R1+0x418], R22 ;  /* 0x0004181601007387 */ /* 0x000fe80000100a00 */
[----:B-1----:R-:W-:Y:S04]  /*a9f90*/  STL.64 [R1+0x3c0], R16 ;  /* 0x0003c01001007387 */ /* 0x002fe80000100a00 */
[----:B------:R-:W-:Y:S04]  /*a9fa0*/  STL.64 [R1+0x3c8], R18 ;  /* 0x0003c81201007387 */ /* 0x000fe80000100a00 */
[----:B------:R1:W-:Y:S04]  /*a9fb0*/  STS.128 [R0], R8 ;  /* 0x0000000800007388 */ /* 0x0003e80000000c00 */
[----:B--2---:R2:W-:Y:S04]  /*a9fc0*/  STL.64 [R1+0x420], R12 ;  /* 0x0004200c01007387 */ /* 0x0045e80000100a00 */
[----:B------:R3:W-:Y:S01]  /*a9fd0*/  STL.64 [R1+0x428], R14 ;  /* 0x0004280e01007387 */ /* 0x0007e20000100a00 */
[----:B-1----:R-:W-:-:S03]  /*a9fe0*/  IMAD.MOV.U32 R8, RZ, RZ, R36 ;  /* 0x000000ffff087224 */ /* 0x002fc600078e0024 */
[----:B--2---:R-:W2:Y:S01]  /*a9ff0*/  LDL.LU R12, [R1+0x2d0] ;  /* 0x0002d000010c7983 */ /* 0x004ea20000300800 */
[----:B------:R-:W-:Y:S02]  /*aa000*/  IMAD.MOV.U32 R9, RZ, RZ, R37 ;  /* 0x000000ffff097224 */ /* 0x000fe400078e0025 */
[----:B------:R-:W-:Y:S01]  /*aa010*/  IMAD.MOV.U32 R10, RZ, RZ, R32 ;  /* 0x000000ffff0a7224 */ /* 0x000fe200078e0020 */
[----:B------:R-:W2:Y:S01]  /*aa020*/  LDL.LU R13, [R1+0x2d4] ;  /* 0x0002d400010d7983 */ /* 0x000ea20000300800 */
[----:B------:R-:W-:-:S03]  /*aa030*/  IMAD.MOV.U32 R11, RZ, RZ, R33 ;  /* 0x000000ffff0b7224 */ /* 0x000fc600078e0021 */
[----:B---3--:R-:W2:Y:S04]  /*aa040*/  LDL.LU R14, [R1+0x790] ;  /* 0x00079000010e7983 */ /* 0x008ea80000300800 */
[----:B------:R1:W-:Y:S04]  /*aa050*/  STS.128 [R0+0x200], R8 ;  /* 0x0002000800007388 */ /* 0x0003e80000000c00 */
[----:B------:R-:W2:Y:S04]  /*aa060*/  LDL.LU R15, [R1+0x794] ;  /* 0x00079400010f7983 */ /* 0x000ea80000300800 */
[----:B-1----:R-:W3:Y:S04]  /*aa070*/  LDL.LU R8, [R1+0x2d8] ;  /* 0x0002d80001087983 */ /* 0x002ee80000300800 */
[----:B------:R-:W3:Y:S04]  /*aa080*/  LDL.LU R9, [R1+0x2dc] ;  /* 0x0002dc0001097983 */ /* 0x000ee80000300800 */
[----:B------:R-:W3:Y:S04]  /*aa090*/  LDL.LU R10, [R1+0x798] ;  /* 0x00079800010a7983 */ /* 0x000ee80000300800 */
[----:B------:R-:W3:Y:S01]  /*aa0a0*/  LDL.LU R11, [R1+0x79c] ;  /* 0x00079c00010b7983 */ /* 0x000ee20000300800 */
[----:B------:R-:W-:Y:S01]  /*aa0b0*/  IMAD.MOV.U32 R4, RZ, RZ, R80 ;  /* 0x000000ffff047224 */ /* 0x000fe200078e0050 */
[----:B------:R-:W-:Y:S01]  /*aa0c0*/  MOV R7, R77 ;  /* 0x0000004d00077202 */ /* 0x000fe20000000f00 */
[----:B------:R-:W-:-:S02]  /*aa0d0*/  IMAD.MOV.U32 R5, RZ, RZ, R81 ;  /* 0x000000ffff057224 */ /* 0x000fc400078e0051 */
[----:B------:R-:W-:Y:S01]  /*aa0e0*/  IMAD.MOV.U32 R6, RZ, RZ, R76 ;  /* 0x000000ffff067224 */ /* 0x000fe200078e004c */
[----:B------:R-:W-:Y:S01]  /*aa0f0*/  MOV R33, R39 ;  /* 0x0000002700217202 */ /* 0x000fe20000000f00 */
[----:B------:R-:W-:-:S03]  /*aa100*/  IMAD.MOV.U32 R88, RZ, RZ, R94 ;  /* 0x000000ffff587224 */ /* 0x000fc600078e005e */
[----:B------:R1:W-:Y:S01]  /*aa110*/  STS.128 [R0+0x100], R4 ;  /* 0x0001000400007388 */ /* 0x0003e20000000c00 */
[----:B------:R-:W-:Y:S02]  /*aa120*/  IMAD.MOV.U32 R89, RZ, RZ, R95 ;  /* 0x000000ffff597224 */ /* 0x000fe400078e005f */
[----:B------:R-:W-:Y:S02]  /*aa130*/  IMAD.MOV.U32 R76, RZ, RZ, R82 ;  /* 0x000000ffff4c7224 */ /* 0x000fe400078e0052 */
[----:B------:R-:W-:Y:S02]  /*aa140*/  IMAD.MOV.U32 R77, RZ, RZ, R83 ;  /* 0x000000ffff4d7224 */ /* 0x000fe400078e0053 */
[----:B------:R-:W-:Y:S01]  /*aa150*/  IMAD.MOV.U32 R32, RZ, RZ, R38 ;  /* 0x000000ffff207224 */ /* 0x000fe200078e0026 */
[----:B------:R-:W-:Y:S01]  /*aa160*/  STS.128 [R0+0x80], R88 ;  /* 0x0000805800007388 */ /* 0x000fe20000000c00 */
[----:B-1----:R-:W-:Y:S02]  /*aa170*/  IMAD.MOV.U32 R6, RZ, RZ, R124 ;  /* 0x000000ffff067224 */ /* 0x002fe400078e007c */
[----:B------:R-:W-:-:S02]  /*aa180*/  IMAD.MOV.U32 R7, RZ, RZ, R125 ;  /* 0x000000ffff077224 */ /* 0x000fc400078e007d */
[----:B------:R-:W-:Y:S02]  /*aa190*/  IMAD.MOV.U32 R4, RZ, RZ, R120 ;  /* 0x000000ffff047224 */ /* 0x000fe400078e0078 */
[----:B------:R-:W-:Y:S02]  /*aa1a0*/  IMAD.MOV.U32 R5, RZ, RZ, R121 ;  /* 0x000000ffff057224 */ /* 0x000fe400078e0079 */
[----:B------:R-:W-:Y:S02]  /*aa1b0*/  IMAD.MOV.U32 R124, RZ, RZ, R122 ;  /* 0x000000ffff7c7224 */ /* 0x000fe400078e007a */
[----:B------:R-:W-:Y:S01]  /*aa1c0*/  IMAD.MOV.U32 R125, RZ, RZ, R123 ;  /* 0x000000ffff7d7224 */ /* 0x000fe200078e007b */
[----:B------:R-:W-:Y:S04]  /*aa1d0*/  STS.128 [R0+0x180], R76 ;  /* 0x0001804c00007388 */ /* 0x000fe80000000c00 */
[----:B------:R-:W-:Y:S04]  /*aa1e0*/  STS.128 [R0+0x280], R32 ;  /* 0x0002802000007388 */ /* 0x000fe80000000c00 */
[----:B------:R1:W-:Y:S04]  /*aa1f0*/  STS.128 [R0+0x300], R4 ;  /* 0x0003000400007388 */ /* 0x0003e80000000c00 */
[----:B------:R-:W-:Y:S04]  /*aa200*/  STS.128 [R0+0x380], R124 ;  /* 0x0003807c00007388 */ /* 0x000fe80000000c00 */
[----:B------:R-:W-:Y:S06]  /*aa210*/  BAR.SYNC.DEFER_BLOCKING 0x0 ;  /* 0x0000000000007b1d */ /* 0x000fec0000010000 */
[----:B-1----:R-:W3:Y:S04]  /*aa220*/  LDL.LU R4, [R1+0x1e0] ;  /* 0x0001e00001047983 */ /* 0x002ee80000300800 */
[----:B------:R-:W3:Y:S04]  /*aa230*/  LDL.LU R5, [R1+0x1e4] ;  /* 0x0001e40001057983 */ /* 0x000ee80000300800 */
[----:B------:R-:W3:Y:S04]  /*aa240*/  LDL.LU R6, [R1+0x220] ;  /* 0x0002200001067983 */ /* 0x000ee80000300800 */
[----:B------:R-:W3:Y:S04]  /*aa250*/  LDL.LU R7, [R1+0x224] ;  /* 0x0002240001077983 */ /* 0x000ee80000300800 */
[----:B------:R-:W1:Y:S04]  /*aa260*/  LDS.128 R20, [R2] ;  /* 0x0000000002147984 */ /* 0x000e680000000c00 */
[----:B------:R-:W1:Y:S04]  /*aa270*/  LDS.128 R16, [R2+0x400] ;  /* 0x0004000002107984 */ /* 0x000e680000000c00 */
[----:B------:R-:W1:Y:S04]  /*aa280*/  LDS.128 R24, [R188] ;  /* 0x00000000bc187984 */ /* 0x000e680000000c00 */
[----:B-1----:R-:W-:Y:S04]  /*aa290*/  STL.64 [R1+0x1f0], R20 ;  /* 0x0001f01401007387 */ /* 0x002fe80000100a00 */
[----:B------:R-:W-:Y:S04]  /*aa2a0*/  STL.64 [R1+0x1f8], R22 ;  /* 0x0001f81601007387 */ /* 0x000fe80000100a00 */
[----:B------:R-:W1:Y:S04]  /*aa2b0*/  LDS.128 R20, [R188+0x400] ;  /* 0x00040000bc147984 */ /* 0x000e680000000c00 */
[----:B------:R-:W-:Y:S04]  /*aa2c0*/  STL.64 [R1+0x320], R16 ;  /* 0x0003201001007387 */ /* 0x000fe80000100a00 */
[----:B------:R-:W-:Y:S04]  /*aa2d0*/  STL.64 [R1+0x328], R18 ;  /* 0x0003281201007387 */ /* 0x000fe80000100a00 */
[----:B------:R-:W1:Y:S04]  /*aa2e0*/  LDS.128 R16, [R3] ;  /* 0x0000000003107984 */ /* 0x000e680000000c00 */
[----:B------:R-:W-:Y:S04]  /*aa2f0*/  STL.64 [R1+0x200], R24 ;  /* 0x0002001801007387 */ /* 0x000fe80000100a00 */
[----:B------:R-:W-:Y:S04]  /*aa300*/  STL.64 [R1+0x208], R26 ;  /* 0x0002081a01007387 */ /* 0x000fe80000100a00 */
[----:B------:R-:W1:Y:S04]  /*aa310*/  LDS.128 R24, [R3+0x400] ;  /* 0x0004000003187984 */ /* 0x000e680000000c00 */
[----:B-1----:R-:W-:Y:S04]  /*aa320*/  STL.64 [R1+0x360], R20 ;  /* 0x0003601401007387 */ /* 0x002fe80000100a00 */
[----:B------:R-:W-:Y:S04]  /*aa330*/  STL.64 [R1+0x368], R22 ;  /* 0x0003681601007387 */ /* 0x000fe80000100a00 */
[----:B------:R-:W1:Y:S04]  /*aa340*/  LDS.128 R20, [R252] ;  /* 0x00000000fc147984 */ /* 0x000e680000000c00 */
[----:B------:R-:W-:Y:S04]  /*aa350*/  STL.64 [R1+0x240], R16 ;  /* 0x0002401001007387 */ /* 0x000fe80000100a00 */
[----:B------:R-:W-:Y:S04]  /*aa360*/  STL.64 [R1+0x248], R18 ;  /* 0x0002481201007387 */ /* 0x000fe80000100a00 */
[----:B------:R-:W1:Y:S04]  /*aa370*/  LDS.128 R16, [R252+0x400] ;  /* 0x00040000fc107984 */ /* 0x000e680000000c00 */
[----:B------:R-:W-:Y:S06]  /*aa380*/  BAR.SYNC.DEFER_BLOCKING 0x0 ;  /* 0x0000000000007b1d */ /* 0x000fec0000010000 */
[----:B------:R-:W-:Y:S04]  /*aa390*/  STL.64 [R1+0x3d0], R24 ;  /* 0x0003d01801007387 */ /* 0x000fe80000100a00 */
[----:B------:R-:W-:Y:S04]  /*aa3a0*/  STL.64 [R1+0x3d8], R26 ;  /* 0x0003d81a01007387 */ /* 0x000fe80000100a00 */
[----:B-1----:R1:W-:Y:S04]  /*aa3b0*/  STL.64 [R1+0x2d0], R20 ;  /* 0x0002d01401007387 */ /* 0x0023e80000100a00 */
[----:B------:R1:W-:Y:S04]  /*aa3c0*/  STL.64 [R1+0x2d8], R22 ;  /* 0x0002d81601007387 */ /* 0x0003e80000100a00 */
[----:B------:R-:W-:Y:S04]  /*aa3d0*/  STL.64 [R1+0x3f0], R16 ;  /* 0x0003f01001007387 */ /* 0x000fe80000100a00 */
[----:B------:R1:W-:Y:S04]  /*aa3e0*/  STL.64 [R1+0x3f8], R18 ;  /* 0x0003f81201007387 */ /* 0x0003e80000100a00 */
[----:B-1----:R-:W4:Y:S04]  /*aa3f0*/  LDL.LU R20, [R1+0x1e8] ;  /* 0x0001e80001147983 */ /* 0x002f280000300800 */
[----:B------:R-:W4:Y:S04]  /*aa400*/  LDL.LU R21, [R1+0x1ec] ;  /* 0x0001ec0001157983 */ /* 0x000f280000300800 */
[----:B------:R-:W4:Y:S04]  /*aa410*/  LDL.LU R22, [R1+0x228] ;  /* 0x0002280001167983 */ /* 0x000f280000300800 */
[----:B------:R-:W4:Y:S04]  /*aa420*/  LDL.LU R23, [R1+0x22c] ;  /* 0x00022c0001177983 */ /* 0x000f280000300800 */
[----:B------:R-:W4:Y:S04]  /*aa430*/  LDL.LU R18, [R1+0x90] ;  /* 0x0000900001127983 */ /* 0x000f280000300800 */
[----:B------:R-:W4:Y:S04]  /*aa440*/  LDL.LU R19, [R1+0x94] ;  /* 0x0000940001137983 */ /* 0x000f280000300800 */
[----:B--2---:R1:W-:Y:S04]  /*aa450*/  STS.128 [R0], R12 ;  /* 0x0000000c00007388 */ /* 0x0043e80000000c00 */
[----:B-1----:R-:W2:Y:S04]  /*aa460*/  LDL.LU R14, [R1+0x98] ;  /* 0x00009800010e7983 */ /* 0x002ea80000300800 */
[----:B------:R-:W2:Y:S04]  /*aa470*/  LDL.LU R15, [R1+0x9c] ;  /* 0x00009c00010f7983 */ /* 0x000ea80000300800 */
[----:B---3--:R1:W-:Y:S04]  /*aa480*/  STS.128 [R0+0x80], R8 ;  /* 0x0000800800007388 */ /* 0x0083e80000000c00 */
[----:B-1----:R-:W3:Y:S04]  /*aa490*/  LDL.LU R10, [R1+0x50] ;  /* 0x00005000010a7983 */ /* 0x002ee80000300800 */
[----:B------:R-:W3:Y:S04]  /*aa4a0*/  LDL.LU R11, [R1+0x54] ;  /* 0x00005400010b7983 */ /* 0x000ee80000300800 */
[----:B------:R1:W-:Y:S04]  /*aa4b0*/  STS.128 [R0+0x100], R4 ;  /* 0x0001000400007388 */ /* 0x0003e80000000c00 */
[----:B-1----:R-:W4:Y:S04]  /*aa4c0*/  LDL.LU R6, [R1+0x58] ;  /* 0x0000580001067983 */ /* 0x002f280000300800 */
[----:B------:R-:W4:Y:S01]  /*aa4d0*/  LDL.LU R7, [R1+0x5c] ;  /* 0x00005c0001077983 */ /* 0x000f220000300800 */
        /* <DEDUP_REMOVED lines=8> */
[----:B--2---:R1:W-:Y:S04]  /*aa560*/  STS.128 [R0+0x280], R12 ;  /* 0x0002800c00007388 */ /* 0x0043e80000000c00 */
[----:B-1----:R-:W2:Y:S04]  /*aa570*/  LDL.LU R14, [R1+0x10] ;  /* 0x00001000010e7983 */ /* 0x002ea80000300800 */
[----:B------:R-:W2:Y:S04]  /*aa580*/  LDL.LU R15, [R1+0x14] ;  /* 0x00001400010f7983 */ /* 0x000ea80000300800 */
[----:B---3--:R1:W-:Y:S04]  /*aa590*/  STS.128 [R0+0x300], R8 ;  /* 0x0003000800007388 */ /* 0x0083e80000000c00 */
[----:B-1----:R-:W3:Y:S04]  /*aa5a0*/  LDL.LU R10, [R1+0x18] ;  /* 0x00001800010a7983 */ /* 0x002ee80000300800 */
[----:B------:R-:W3:Y:S04]  /*aa5b0*/  LDL.LU R11, [R1+0x1c] ;  /* 0x00001c00010b7983 */ /* 0x000ee80000300800 */
[----:B----4-:R-:W-:Y:S04]  /*aa5c0*/  STS.128 [R0+0x180], R20 ;  /* 0x0001801400007388 */ /* 0x010fe80000000c00 */
[----:B------:R-:W-:Y:S04]  /*aa5d0*/  STS.128 [R0+0x200], R16 ;  /* 0x0002001000007388 */ /* 0x000fe80000000c00 */
[----:B------:R-:W-:Y:S04]  /*aa5e0*/  STS.128 [R0+0x380], R4 ;  /* 0x0003800400007388 */ /* 0x000fe80000000c00 */
[----:B------:R-:W-:Y:S06]  /*aa5f0*/  BAR.SYNC.DEFER_BLOCKING 0x0 ;  /* 0x0000000000007b1d */ /* 0x000fec0000010000 */
[----:B------:R-:W1:Y:S04]  /*aa600*/  LDS.128 R20, [R2] ;  /* 0x0000000002147984 */ /* 0x000e680000000c00 */
[----:B------:R-:W4:Y:S04]  /*aa610*/  LDS.128 R16, [R2+0x400] ;  /* 0x0004000002107984 */ /* 0x000f280000000c00 */
[----:B------:R-:W4:Y:S04]  /*aa620*/  LDS.128 R24, [R188] ;  /* 0x00000000bc187984 */ /* 0x000f280000000c00 */
[----:B-1----:R-:W-:Y:S04]  /*aa630*/  STL.64 [R1+0x220], R20 ;  /* 0x0002201401007387 */ /* 0x002fe80000100a00 */
[----:B------:R-:W-:Y:S04]  /*aa640*/  STL.64 [R1+0x228], R22 ;  /* 0x0002281601007387 */ /* 0x000fe80000100a00 */
[----:B------:R-:W1:Y:S04]  /*aa650*/  LDS.128 R20, [R188+0x400] ;  /* 0x00040000bc147984 */ /* 0x000e680000000c00 */
[----:B----4-:R-:W-:Y:S04]  /*aa660*/  STL.64 [R1+0x4a0], R16 ;  /* 0x0004a01001007387 */ /* 0x010fe80000100a00 */
[----:B------:R-:W-:Y:S04]  /*aa670*/  STL.64 [R1+0x4a8], R18 ;  /* 0x0004a81201007387 */ /* 0x000fe80000100a00 */
[----:B------:R-:W4:Y:S04]  /*aa680*/  LDS.128 R16, [R3] ;  /* 0x0000000003107984 */ /* 0x000f280000000c00 */
[----:B------:R-:W-:Y:S04]  /*aa690*/  STL.64 [R1+0x440], R24 ;  /* 0x0004401801007387 */ /* 0x000fe80000100a00 */
[----:B------:R-:W-:Y:S04]  /*aa6a0*/  STL.64 [R1+0x448], R26 ;  /* 0x0004481a01007387 */ /* 0x000fe80000100a00 */
[----:B------:R-:W4:Y:S04]  /*aa6b0*/  LDS.128 R24, [R3+0x400] ;  /* 0x0004000003187984 */ /* 0x000f280000000c00 */
[----:B-1----:R-:W-:Y:S04]  /*aa6c0*/  STL.64 [R1+0x4c0], R20 ;  /* 0x0004c01401007387 */ /* 0x002fe80000100a00 */
[----:B------:R-:W-:Y:S04]  /*aa6d0*/  STL.64 [R1+0x4c8], R22 ;  /* 0x0004c81601007387 */ /* 0x000fe80000100a00 */
[----:B------:R-:W1:Y:S04]  /*aa6e0*/  LDS.128 R20, [R252] ;  /* 0x00000000fc147984 */ /* 0x000e680000000c00 */
[----:B----4-:R-:W-:Y:S04]  /*aa6f0*/  STL.64 [R1+0x460], R16 ;  /* 0x0004601001007387 */ /* 0x010fe80000100a00 */
[----:B------:R-:W-:Y:S04]  /*aa700*/  STL.64 [R1+0x468], R18 ;  /* 0x0004681201007387 */ /* 0x000fe80000100a00 */
[----:B------:R-:W4:Y:S01]  /*aa710*/  LDS.128 R16, [R252+0x400] ;  /* 0x00040000fc107984 */ /* 0x000f220000000c00 */
[----:B------:R-:W-:-:S02]  /*aa720*/  IMAD.MOV.U32 R8, RZ, RZ, R86 ;  /* 0x000000ffff087224 */ /* 0x000fc400078e0056 */
[----:B------:R-:W-:Y:S01]  /*aa730*/  IMAD.MOV.U32 R9, RZ, RZ, R87 ;  /* 0x000000ffff097224 */ /* 0x000fe200078e0057 */
[----:B------:R-:W-:Y:S01]  /*aa740*/  BAR.SYNC.DEFER_BLOCKING 0x0 ;  /* 0x0000000000007b1d */ /* 0x000fe20000010000 */
[----:B------:R-:W-:Y:S01]  /*aa750*/  IMAD.MOV.U32 R12, RZ, RZ, R84 ;  /* 0x000000ffff0c7224 */ /* 0x000fe200078e0054 */
[----:B------:R-:W-:-:S04]  /*aa760*/  MOV R13, R85 ;  /* 0x00000055000d7202 */ /* 0x000fc80000000f00 */
[----:B------:R-:W-:Y:S04]  /*aa770*/  STL.64 [R1+0x4d0], R24 ;  /* 0x0004d01801007387 */ /* 0x000fe80000100a00 */
[----:B------:R-:W-:Y:S04]  /*aa780*/  STL.64 [R1+0x4d8], R26 ;  /* 0x0004d81a01007387 */ /* 0x000fe80000100a00 */
[----:B-1----:R-:W-:Y:S04]  /*aa790*/  STL.64 [R1+0x480], R20 ;  /* 0x0004801401007387 */ /* 0x002fe80000100a00 */
[----:B------:R-:W-:Y:S04]  /*aa7a0*/  STL.64 [R1+0x488], R22 ;  /* 0x0004881601007387 */ /* 0x000fe80000100a00 */
[----:B----4-:R-:W-:Y:S04]  /*aa7b0*/  STL.64 [R1+0x4e0], R16 ;  /* 0x0004e01001007387 */ /* 0x010fe80000100a00 */
[----:B------:R-:W-:Y:S04]  /*aa7c0*/  STL.64 [R1+0x4e8], R18 ;  /* 0x0004e81201007387 */ /* 0x000fe80000100a00 */
[----:B--2---:R1:W-:Y:S04]  /*aa7d0*/  STS.128 [R0], R12 ;  /* 0x0000000c00007388 */ /* 0x0043e80000000c00 */
[----:B-1----:R-:W2:Y:S04]  /*aa7e0*/  LDL.LU R12, [R1+0x910] ;  /* 0x00091000010c7983 */ /* 0x002ea80000300800 */
[----:B------:R-:W2:Y:S04]  /*aa7f0*/  LDL.LU R13, [R1+0x914] ;  /* 0x00091400010d7983 */ /* 0x000ea80000300800 */
[----:B---3--:R1:W-:Y:S04]  /*aa800*/  STS.128 [R0+0x80], R8 ;  /* 0x0000800800007388 */ /* 0x0083e80000000c00 */
[----:B------:R-:W2:Y:S04]  /*aa810*/  LDL.LU R14, [R1+0x970] ;  /* 0x00097000010e7983 */ /* 0x000ea80000300800 */
[----:B------:R-:W2:Y:S01]  /*aa820*/  LDL.LU R15, [R1+0x974] ;  /* 0x00097400010f7983 */ /* 0x000ea20000300800 */
[----:B-1----:R-:W-:-:S02]  /*aa830*/  IMAD.MOV.U32 R8, RZ, RZ, R28 ;  /* 0x000000ffff087224 */ /* 0x002fc400078e001c */
[----:B------:R-:W-:Y:S02]  /*aa840*/  IMAD.MOV.U32 R9, RZ, RZ, R29 ;  /* 0x000000ffff097224 */ /* 0x000fe400078e001d */
[----:B------:R-:W-:Y:S02]  /*aa850*/  IMAD.MOV.U32 R10, RZ, RZ, R220 ;  /* 0x000000ffff0a7224 */ /* 0x000fe400078e00dc */
[----:B------:R-:W-:-:S05]  /*aa860*/  IMAD.MOV.U32 R11, RZ, RZ, R221 ;  /* 0x000000ffff0b7224 */ /* 0x000fca00078e00dd */
[----:B------:R1:W-:Y:S04]  /*aa870*/  STS.128 [R0+0x200], R8 ;  /* 0x0002000800007388 */ /* 0x0003e80000000c00 */
[----:B-1----:R-:W3:Y:S04]  /*aa880*/  LDL.LU R8, [R1+0x918] ;  /* 0x0009180001087983 */ /* 0x002ee80000300800 */
[----:B------:R-:W3:Y:S04]  /*aa890*/  LDL.LU R9, [R1+0x91c] ;  /* 0x00091c0001097983 */ /* 0x000ee80000300800 */
[----:B------:R-:W3:Y:S04]  /*aa8a0*/  LDL.LU R10, [R1+0x978] ;  /* 0x00097800010a7983 */ /* 0x000ee80000300800 */
[----:B------:R-:W3:Y:S01]  /*aa8b0*/  LDL.LU R11, [R1+0x97c] ;  /* 0x00097c00010b7983 */ /* 0x000ee20000300800 */
[----:B------:R-:W-:-:S02]  /*aa8c0*/  IMAD.MOV.U32 R4, RZ, RZ, R40 ;  /* 0x000000ffff047224 */ /* 0x000fc400078e0028 */
[----:B------:R-:W-:Y:S02]  /*aa8d0*/  IMAD.MOV.U32 R5, RZ, RZ, R41 ;  /* 0x000000ffff057224 */ /* 0x000fe400078e0029 */
[----:B------:R-:W-:Y:S02]  /*aa8e0*/  IMAD.MOV.U32 R6, RZ, RZ, R236 ;  /* 0x000000ffff067224 */ /* 0x000fe400078e00ec */
[----:B------:R-:W-:Y:S01]  /*aa8f0*/  IMAD.MOV.U32 R7, RZ, RZ, R237 ;  /* 0x000000ffff077224 */ /* 0x000fe200078e00ed */
[----:B------:R-:W-:Y:S01]  /*aa900*/  MOV R237, R43 ;  /* 0x0000002b00ed7202 */ /* 0x000fe20000000f00 */
[----:B------:R-:W-:-:S03]  /*aa910*/  IMAD.MOV.U32 R236, RZ, RZ, R42 ;  /* 0x000000ffffec7224 */ /* 0x000fc600078e002a */
[----:B------:R1:W-:Y:S01]  /*aa920*/  STS.128 [R0+0x100], R4 ;  /* 0x0001000400007388 */ /* 0x0003e20000000c00 */
[----:B------:R-:W-:Y:S02]  /*aa930*/  IMAD.MOV.U32 R220, RZ, RZ, R30 ;  /* 0x000000ffffdc7224 */ /* 0x000fe400078e001e */
[----:B------:R-:W-:Y:S01]  /*aa940*/  IMAD.MOV.U32 R221, RZ, RZ, R31 ;  /* 0x000000ffffdd7224 */ /* 0x000fe200078e001f */
[----:B------:R-:W-:Y:S04]  /*aa950*/  STS.128 [R0+0x180], R236 ;  /* 0x000180ec00007388 */ /* 0x000fe80000000c00 */
[----:B------:R-:W-:Y:S01]  /*aa960*/  STS.128 [R0+0x280], R220 ;  /* 0x000280dc00007388 */ /* 0x000fe20000000c00 */
[----:B-1----:R-:W-:Y:S01]  /*aa970*/  IMAD.MOV.U32 R6, RZ, RZ, R56 ;  /* 0x000000ffff067224 */ /* 0x002fe200078e0038 */
[----:B------:R-:W-:Y:S01]  /*aa980*/  MOV R5, R129 ;  /* 0x0000008100057202 */ /* 0x000fe20000000f00 */
[----:B------:R-:W-:-:S02]  /*aa990*/  IMAD.MOV.U32 R7, RZ, RZ, R57 ;  /* 0x000000ffff077224 */ /* 0x000fc400078e0039 */
[----:B------:R-:W-:Y:S02]  /*aa9a0*/  IMAD.MOV.U32 R4, RZ, RZ, R128 ;  /* 0x000000ffff047224 */ /* 0x000fe400078e0080 */
[----:B------:R-:W-:Y:S02]  /*aa9b0*/  IMAD.MOV.U32 R56, RZ, RZ, R130 ;  /* 0x000000ffff387224 */ /* 0x000fe400078e0082 */
[----:B------:R-:W-:Y:S01]  /*aa9c0*/  IMAD.MOV.U32 R57, RZ, RZ, R131 ;  /* 0x000000ffff397224 */ /* 0x000fe200078e0083 */
        /* <DEDUP_REMOVED lines=30> */
[----:B------:R1:W-:Y:S04]  /*aabb0*/  STL.64 [R1+0x4b0], R16 ;  /* 0x0004b01001007387 */ /* 0x0003e80000100a00 */
[----:B------:R1:W-:Y:S04]  /*aabc0*/  STL.64 [R1+0x4b8], R18 ;  /* 0x0004b81201007387 */ /* 0x0003e80000100a00 */
[----:B-1----:R-:W4:Y:S04]  /*aabd0*/  LDL.LU R20, [R1+0x218] ;  /* 0x0002180001147983 */ /* 0x002f280000300800 */
[----:B------:R-:W4:Y:S04]  /*aabe0*/  LDL.LU R21, [R1+0x21c] ;  /* 0x00021c0001157983 */ /* 0x000f280000300800 */
[----:B------:R-:W4:Y:S04]  /*aabf0*/  LDL.LU R22, [R1+0x238] ;  /* 0x0002380001167983 */ /* 0x000f280000300800 */
[----:B------:R-:W4:Y:S04]  /*aac00*/  LDL.LU R23, [R1+0x23c] ;  /* 0x00023c0001177983 */ /* 0x000f280000300800 */
[----:B------:R-:W4:Y:S04]  /*aac10*/  LDL.LU R16, [R1+0x80] ;  /* 0x0000800001107983 */ /* 0x000f280000300800 */
[----:B------:R-:W4:Y:S04]  /*aac20*/  LDL.LU R17, [R1+0x84] ;  /* 0x0000840001117983 */ /* 0x000f280000300800 */
[----:B------:R-:W4:Y:S04]  /*aac30*/  LDL.LU R18, [R1+0x70] ;  /* 0x0000700001127983 */ /* 0x000f280000300800 */
[----:B--2---:R1:W-:Y:S04]  /*aac40*/  STS.128 [R0], R12 ;  /* 0x0000000c00007388 */ /* 0x0043e80000000c00 */
[----:B------:R-:W2:Y:S04]  /*aac50*/  LDL.LU R19, [R1+0x74] ;  /* 0x0000740001137983 */ /* 0x000ea80000300800 */
[----:B-1----:R-:W2:Y:S04]  /*aac60*/  LDL.LU R12, [R1+0x88] ;  /* 0x00008800010c7983 */ /* 0x002ea80000300800 */
[----:B------:R-:W2:Y:S04]  /*aac70*/  LDL.LU R13, [R1+0x8c] ;  /* 0x00008c00010d7983 */ /* 0x000ea80000300800 */
[----:B------:R-:W2:Y:S04]  /*aac80*/  LDL.LU R14, [R1+0x78] ;  /* 0x00007800010e7983 */ /* 0x000ea80000300800 */
[----:B------:R-:W2:Y:S04]  /*aac90*/  LDL.LU R15, [R1+0x7c] ;  /* 0x00007c00010f7983 */ /* 0x000ea80000300800 */
[----:B---3--:R1:W-:Y:S04]  /*aaca0*/  STS.128 [R0+0x80], R8 ;  /* 0x0000800800007388 */ /* 0x0083e80000000c00 */
[----:B-1----:R-:W3:Y:S04]  /*aacb0*/  LDL.LU R8, [R1+0x40] ;  /* 0x0000400001087983 */ /* 0x002ee80000300800 */
[----:B------:R-:W3:Y:S04]  /*aacc0*/  LDL.LU R9, [R1+0x44] ;  /* 0x0000440001097983 */ /* 0x000ee80000300800 */
[----:B------:R-:W3:Y:S04]  /*aacd0*/  LDL.LU R10, [R1+0x30] ;  /* 0x00003000010a7983 */ /* 0x000ee80000300800 */
[----:B------:R-:W3:Y:S04]  /*aace0*/  LDL.LU R11, [R1+0x34] ;  /* 0x00003400010b7983 */ /* 0x000ee80000300800 */
[----:B------:R1:W-:Y:S04]  /*aacf0*/  STS.128 [R0+0x100], R4 ;  /* 0x0001000400007388 */ /* 0x0003e80000000c00 */
[----:B-1----:R-:W2:Y:S04]  /*aad00*/  LDL.LU R4, [R1+0x48] ;  /* 0x0000480001047983 */ /* 0x002ea80000300800 */
[----:B------:R-:W2:Y:S04]  /*aad10*/  LDL.LU R5, [R1+0x4c] ;  /* 0x00004c0001057983 */ /* 0x000ea80000300800 */
[----:B------:R-:W2:Y:S04]  /*aad20*/  LDL.LU R6, [R1+0x38] ;  /* 0x0000380001067983 */ /* 0x000ea80000300800 */
[----:B------:R-:W2:Y:S04]  /*aad30*/  LDL.LU R7, [R1+0x3c] ;  /* 0x00003c0001077983 */ /* 0x000ea80000300800 */
[----:B---3--:R1:W-:Y:S04]  /*aad40*/  STS.128 [R0+0x300], R8 ;  /* 0x0003000800007388 */ /* 0x0083e80000000c00 */
[----:B-1----:R-:W3:Y:S04]  /*aad50*/  LDL.LU R8, [R1] ;  /* 0x0000000001087983 */ /* 0x002ee80000300800 */
[----:B------:R-:W3:Y:S01]  /*aad60*/  LDL.LU R9, [R1+0x4] ;  /* 0x0000040001097983 */ /* 0x000ee20000300800 */
[----:B------:R-:W-:-:S02]  /*aad70*/  IMAD.MOV.U32 R10, RZ, RZ, R248 ;  /* 0x000000ffff0a7224 */ /* 0x000fc400078e00f8 */
[----:B------:R-:W-:Y:S01]  /*aad80*/  IMAD.MOV.U32 R11, RZ, RZ, R249 ;  /* 0x000000ffff0b7224 */ /* 0x000fe200078e00f9 */
[----:B------:R-:W3:Y:S04]  /*aad90*/  LDL.LU R248, [R1+0x8] ;  /* 0x0000080001f87983 */ /* 0x000ee80000300800 */
[----:B------:R-:W3:Y:S04]  /*aada0*/  LDL.LU R249, [R1+0xc] ;  /* 0x00000c0001f97983 */ /* 0x000ee80000300800 */
[----:B----4-:R-:W-:Y:S04]  /*aadb0*/  STS.128 [R0+0x180], R20 ;  /* 0x0001801400007388 */ /* 0x010fe80000000c00 */
[----:B--2---:R-:W-:Y:S04]  /*aadc0*/  STS.128 [R0+0x200], R16 ;  /* 0x0002001000007388 */ /* 0x004fe80000000c00 */
[----:B------:R-:W-:Y:S04]  /*aadd0*/  STS.128 [R0+0x280], R12 ;  /* 0x0002800c00007388 */ /* 0x000fe80000000c00 */
[----:B------:R-:W-:Y:S04]  /*aade0*/  STS.128 [R0+0x380], R4 ;  /* 0x0003800400007388 */ /* 0x000fe80000000c00 */
[----:B------:R-:W-:Y:S06]  /*aadf0*/  BAR.SYNC.DEFER_BLOCKING 0x0 ;  /* 0x0000000000007b1d */ /* 0x000fec0000010000 */
[----:B------:R-:W1:Y:S04]  /*aae00*/  LDS.128 R16, [R2] ;  /* 0x0000000002107984 */ /* 0x000e680000000c00 */
[----:B------:R-:W2:Y:S04]  /*aae10*/  LDS.128 R12, [R2+0x400] ;  /* 0x00040000020c7984 */ /* 0x000ea80000000c00 */
[----:B------:R-:W4:Y:S04]  /*aae20*/  LDS.128 R20, [R188] ;  /* 0x00000000bc147984 */ /* 0x000f280000000c00 */
[----:B-1----:R-:W-:Y:S04]  /*aae30*/  STL.64 [R1+0x80], R16 ;  /* 0x0000801001007387 */ /* 0x002fe80000100a00 */
[----:B------:R-:W-:Y:S04]  /*aae40*/  STL.64 [R1+0x88], R18 ;  /* 0x0000881201007387 */ /* 0x000fe80000100a00 */
[----:B------:R-:W1:Y:S04]  /*aae50*/  LDS.128 R16, [R188+0x400] ;  /* 0x00040000bc107984 */ /* 0x000e680000000c00 */
[----:B--2---:R-:W-:Y:S04]  /*aae60*/  STL.64 [R1+0x540], R12 ;  /* 0x0005400c01007387 */ /* 0x004fe80000100a00 */
[----:B------:R-:W-:Y:S04]  /*aae70*/  STL.64 [R1+0x548], R14 ;  /* 0x0005480e01007387 */ /* 0x000fe80000100a00 */
[----:B------:R-:W2:Y:S04]  /*aae80*/  LDS.128 R12, [R3] ;  /* 0x00000000030c7984 */ /* 0x000ea80000000c00 */
[----:B----4-:R-:W-:Y:S04]  /*aae90*/  STL.64 [R1+0x230], R20 ;  /* 0x0002301401007387 */ /* 0x010fe80000100a00 */
[----:B------:R-:W-:Y:S04]  /*aaea0*/  STL.64 [R1+0x238], R22 ;  /* 0x0002381601007387 */ /* 0x000fe80000100a00 */
[----:B------:R-:W4:Y:S04]  /*aaeb0*/  LDS.128 R20, [R3+0x400] ;  /* 0x0004000003147984 */ /* 0x000f280000000c00 */
[----:B-1----:R-:W-:Y:S04]  /*aaec0*/  STL.64 [R1+0x560], R16 ;  /* 0x0005601001007387 */ /* 0x002fe80000100a00 */
[----:B------:R-:W-:Y:S04]  /*aaed0*/  STL.64 [R1+0x568], R18 ;  /* 0x0005681201007387 */ /* 0x000fe80000100a00 */
[----:B------:R-:W1:Y:S04]  /*aaee0*/  LDS.128 R16, [R252] ;  /* 0x00000000fc107984 */ /* 0x000e680000000c00 */
[----:B--2---:R-:W-:Y:S04]  /*aaef0*/  STL.64 [R1+0x500], R12 ;  /* 0x0005000c01007387 */ /* 0x004fe80000100a00 */
[----:B------:R-:W-:Y:S04]  /*aaf00*/  STL.64 [R1+0x508], R14 ;  /* 0x0005080e01007387 */ /* 0x000fe80000100a00 */
[----:B------:R-:W2:Y:S04]  /*aaf10*/  LDS.128 R12, [R252+0x400] ;  /* 0x00040000fc0c7984 */ /* 0x000ea80000000c00 */
[----:B------:R-:W-:Y:S06]  /*aaf20*/  BAR.SYNC.DEFER_BLOCKING 0x0 ;  /* 0x0000000000007b1d */ /* 0x000fec0000010000 */
[----:B----4-:R-:W-:Y:S04]  /*aaf30*/  STL.64 [R1+0x570], R20 ;  /* 0x0005701401007387 */ /* 0x010fe80000100a00 */
[----:B------:R-:W-:Y:S04]  /*aaf40*/  STL.64 [R1+0x578], R22 ;  /* 0x0005781601007387 */ /* 0x000fe80000100a00 */
[----:B-1----:R-:W-:Y:S04]  /*aaf50*/  STL.64 [R1+0x520], R16 ;  /* 0x0005201001007387 */ /* 0x002fe80000100a00 */
[----:B------:R-:W-:Y:S04]  /*aaf60*/  STL.64 [R1+0x528], R18 ;  /* 0x0005281201007387 */ /* 0x000fe80000100a00 */
[----:B--2---:R1:W-:Y:S04]  /*aaf70*/  STL.64 [R1+0x580], R12 ;  /* 0x0005800c01007387 */ /* 0x0043e80000100a00 */
[----:B------:R2:W-:Y:S04]  /*aaf80*/  STL.64 [R1+0x588], R14 ;  /* 0x0005880e01007387 */ /* 0x0005e80000100a00 */
[----:B-1----:R-:W4:Y:S04]  /*aaf90*/  LDL.LU R12, [R1+0xed0] ;  /* 0x000ed000010c7983 */ /* 0x002f280000300800 */
[----:B------:R-:W4:Y:S04]  /*aafa0*/  LDL.LU R13, [R1+0xed4] ;  /* 0x000ed400010d7983 */ /* 0x000f280000300800 */
[----:B--2---:R-:W4:Y:S04]  /*aafb0*/  LDL.LU R14, [R1+0xee0] ;  /* 0x000ee000010e7983 */ /* 0x004f280000300800 */
[----:B------:R-:W4:Y:S04]  /*aafc0*/  LDL.LU R15, [R1+0xee4] ;  /* 0x000ee400010f7983 */ /* 0x000f280000300800 */
[----:B---3--:R1:W-:Y:S02]  /*aafd0*/  STS.128 [R0], R8 ;  /* 0x0000000800007388 */ /* 0x0083e40000000c00 */
[----:B-1----:R-:W-:Y:S01]  /*aafe0*/  IMAD.MOV.U32 R8, RZ, RZ, R216 ;  /* 0x000000ffff087224 */ /* 0x002fe200078e00d8 */
[----:B------:R-:W-:Y:S01]  /*aaff0*/  MOV R11, R213 ;  /* 0x000000d5000b7202 */ /* 0x000fe20000000f00 */
[----:B------:R-:W-:-:S02]  /*ab000*/  IMAD.MOV.U32 R9, RZ, RZ, R217 ;  /* 0x000000ffff097224 */ /* 0x000fc400078e00d9 */
[----:B------:R-:W-:-:S05]  /*ab010*/  IMAD.MOV.U32 R10, RZ, RZ, R212 ;  /* 0x000000ffff0a7224 */ /* 0x000fca00078e00d4 */
[----:B------:R1:W-:Y:S04]  /*ab020*/  STS.128 [R0+0x200], R8 ;  /* 0x0002000800007388 */ /* 0x0003e80000000c00 */
        /* <DEDUP_REMOVED lines=8> */
[----:B------:R-:W-:-:S03]  /*ab0b0*/  IMAD.MOV.U32 R228, RZ, RZ, R234 ;  /* 0x000000ffffe47224 */ /* 0x000fc600078e00ea */
[----:B------:R1:W-:Y:S01]  /*ab0c0*/  STS.128 [R0+0x100], R4 ;  /* 0x0001000400007388 */ /* 0x0003e20000000c00 */
[----:B------:R-:W-:Y:S02]  /*ab0d0*/  IMAD.MOV.U32 R229, RZ, RZ, R235 ;  /* 0x000000ffffe57224 */ /* 0x000fe400078e00eb */
[----:B------:R-:W-:Y:S02]  /*ab0e0*/  IMAD.MOV.U32 R212, RZ, RZ, R218 ;  /* 0x000000ffffd47224 */ /* 0x000fe400078e00da */
[----:B------:R-:W-:Y:S01]  /*ab0f0*/  IMAD.MOV.U32 R213, RZ, RZ, R219 ;  /* 0x000000ffffd57224 */ /* 0x000fe200078e00db */
[----:B------:R-:W-:Y:S04]  /*ab100*/  STS.128 [R0+0x80], R248 ;  /* 0x000080f800007388 */ /* 0x000fe80000000c00 */
[----:B------:R-:W-:Y:S01]  /*ab110*/  STS.128 [R0+0x180], R228 ;  /* 0x000180e400007388 */ /* 0x000fe20000000c00 */
[----:B-1----:R-:W-:-:S02]  /*ab120*/  IMAD.MOV.U32 R6, RZ, RZ, R48 ;  /* 0x000000ffff067224 */ /* 0x002fc400078e0030 */
[----:B------:R-:W-:Y:S01]  /*ab130*/  IMAD.MOV.U32 R7, RZ, RZ, R49 ;  /* 0x000000ffff077224 */ /* 0x000fe200078e0031 */
[----:B------:R-:W-:Y:S01]  /*ab140*/  MOV R49, R55 ;  /* 0x0000003700317202 */ /* 0x000fe20000000f00 */
[----:B------:R-:W-:Y:S02]  /*ab150*/  IMAD.MOV.U32 R4, RZ, RZ, R52 ;  /* 0x000000ffff047224 */ /* 0x000fe400078e0034 */
[----:B------:R-:W-:Y:S02]  /*ab160*/  IMAD.MOV.U32 R5, RZ, RZ, R53 ;  /* 0x000000ffff057224 */ /* 0x000fe400078e0035 */
[----:B------:R-:W-:Y:S01]  /*ab170*/  IMAD.MOV.U32 R48, RZ, RZ, R54 ;  /* 0x000000ffff307224 */ /* 0x000fe200078e0036 */
[----:B------:R-:W-:Y:S04]  /*ab180*/  STS.128 [R0+0x280], R212 ;  /* 0x000280d400007388 */ /* 0x000fe80000000c00 */
[----:B------:R1:W-:Y:S04]  /*ab190*/  STS.128 [R0+0x300], R4 ;  /* 0x0003000400007388 */ /* 0x0003e80000000c00 */
[----:B------:R-:W-:Y:S04]  /*ab1a0*/  STS.128 [R0+0x380], R48 ;  /* 0x0003803000007388 */ /* 0x000fe80000000c00 */
[----:B------:R-:W-:Y:S06]  /*ab1b0*/  BAR.SYNC.DEFER_BLOCKING 0x0 ;  /* 0x0000000000007b1d */ /* 0x000fec0000010000 */
[----:B-1----:R-:W2:Y:S04]  /*ab1c0*/  LDL.LU R4, [R1+0x250] ;  /* 0x0002500001047983 */ /* 0x002ea80000300800 */
[----:B------:R-:W2:Y:S04]  /*ab1d0*/  LDL.LU R5, [R1+0x254] ;  /* 0x0002540001057983 */ /* 0x000ea80000300800 */
[----:B------:R-:W2:Y:S04]  /*ab1e0*/  LDL.LU R6, [R1+0x260] ;  /* 0x0002600001067983 */ /* 0x000ea80000300800 */
[----:B------:R-:W2:Y:S04]  /*ab1f0*/  LDL.LU R7, [R1+0x264] ;  /* 0x0002640001077983 */ /* 0x000ea80000300800 */
        /* <DEDUP_REMOVED lines=11> */
[----:B------:R-:W4:Y:S04]  /*ab2b0*/  LDS.128 R24, [R3+0x400] ;  /* 0x0004000003187984 */ /* 0x000f280000000c00 */
[----:B-1----:R-:W-:Y:S04]  /*ab2c0*/  STL.64 [R1+0x510], R20 ;  /* 0x0005101401007387 */ /* 0x002fe80000100a00 */
[----:B------:R-:W-:Y:S04]  /*ab2d0*/  STL.64 [R1+0x518], R22 ;  /* 0x0005181601007387 */ /* 0x000fe80000100a00 */
[----:B------:R-:W1:Y:S04]  /*ab2e0*/  LDS.128 R20, [R252] ;  /* 0x00000000fc147984 */ /* 0x000e680000000c00 */
[----:B------:R-:W-:Y:S04]  /*ab2f0*/  STL.64 [R1+0x70], R16 ;  /* 0x0000701001007387 */ /* 0x000fe80000100a00 */
[----:B------:R-:W-:Y:S04]  /*ab300*/  STL.64 [R1+0x78], R18 ;  /* 0x0000781201007387 */ /* 0x000fe80000100a00 */
[----:B------:R-:W1:Y:S04]  /*ab310*/  LDS.128 R16, [R252+0x400] ;  /* 0x00040000fc107984 */ /* 0x000e680000000c00 */
[----:B------:R-:W-:Y:S06]  /*ab320*/  BAR.SYNC.DEFER_BLOCKING 0x0 ;  /* 0x0000000000007b1d */ /* 0x000fec0000010000 */
[----:B----4-:R-:W-:Y:S04]  /*ab330*/  STL.64 [R1+0x530], R24 ;  /* 0x0005301801007387 */ /* 0x010fe80000100a00 */
[----:B------:R-:W-:Y:S04]  /*ab340*/  STL.64 [R1+0x538], R26 ;  /* 0x0005381a01007387 */ /* 0x000fe80000100a00 */
[----:B-1----:R1:W-:Y:S04]  /*ab350*/  STL.64 [R1+0x210], R20 ;  /* 0x0002101401007387 */ /* 0x0023e80000100a00 */
[----:B------:R4:W-:Y:S04]  /*ab360*/  STL.64 [R1+0x218], R22 ;  /* 0x0002181601007387 */ /* 0x0009e80000100a00 */
[----:B------:R4:W-:Y:S04]  /*ab370*/  STL.64 [R1+0x550], R16 ;  /* 0x0005501001007387 */ /* 0x0009e80000100a00 */
[----:B------:R4:W-:Y:S04]  /*ab380*/  STL.64 [R1+0x558], R18 ;  /* 0x0005581201007387 */ /* 0x0009e80000100a00 */
[----:B-1----:R-:W3:Y:S04]  /*ab390*/  LDL.LU R20, [R1+0x258] ;  /* 0x0002580001147983 */ /* 0x002ee80000300800 */
[----:B------:R-:W3:Y:S04]  /*ab3a0*/  LDL.LU R21, [R1+0x25c] ;  /* 0x00025c0001157983 */ /* 0x000ee80000300800 */
[----:B----4-:R-:W3:Y:S04]  /*ab3b0*/  LDL.LU R22, [R1+0x268] ;  /* 0x0002680001167983 */ /* 0x010ee80000300800 */
[----:B------:R-:W3:Y:S04]  /*ab3c0*/  LDL.LU R23, [R1+0x26c] ;  /* 0x00026c0001177983 */ /* 0x000ee80000300800 */
[----:B------:R-:W4:Y:S04]  /*ab3d0*/  LDL.LU R16, [R1+0x60] ;  /* 0x0000600001107983 */ /* 0x000f280000300800 */
[----:B------:R-:W4:Y:S04]  /*ab3e0*/  LDL.LU R17, [R1+0x64] ;  /* 0x0000640001117983 */ /* 0x000f280000300800 */
[----:B------:R-:W4:Y:S04]  /*ab3f0*/  LDL.LU R18, [R1+0x190] ;  /* 0x0001900001127983 */ /* 0x000f280000300800 */
[----:B------:R1:W-:Y:S04]  /*ab400*/  STS.128 [R0], R12 ;  /* 0x0000000c00007388 */ /* 0x0003e80000000c00 */
[----:B------:R-:W4:Y:S04]  /*ab410*/  LDL.LU R19, [R1+0x194] ;  /* 0x0001940001137983 */ /* 0x000f280000300800 */
[----:B-1----:R-:W3:Y:S04]  /*ab420*/  LDL.LU R12, [R1+0x68] ;  /* 0x00006800010c7983 */ /* 0x002ee80000300800 */
[----:B------:R-:W3:Y:S04]  /*ab430*/  LDL.LU R13, [R1+0x6c] ;  /* 0x00006c00010d7983 */ /* 0x000ee80000300800 */
[----:B------:R-:W3:Y:S04]  /*ab440*/  LDL.LU R14, [R1+0x198] ;  /* 0x00019800010e7983 */ /* 0x000ee80000300800 */
[----:B------:R-:W3:Y:S04]  /*ab450*/  LDL.LU R15, [R1+0x19c] ;  /* 0x00019c00010f7983 */ /* 0x000ee80000300800 */
[----:B--2---:R1:W-:Y:S04]  /*ab460*/  STS.128 [R0+0x80], R8 ;  /* 0x0000800800007388 */ /* 0x0043e80000000c00 */
[----:B-1----:R-:W2:Y:S04]  /*ab470*/  LDL.LU R8, [R1+0x20] ;  /* 0x0000200001087983 */ /* 0x002ea80000300800 */
[----:B------:R-:W2:Y:S04]  /*ab480*/  LDL.LU R9, [R1+0x24] ;  /* 0x0000240001097983 */ /* 0x000ea80000300800 */
[----:B------:R-:W2:Y:S04]  /*ab490*/  LDL.LU R10, [R1+0x160] ;  /* 0x00016000010a7983 */ /* 0x000ea80000300800 */
[----:B------:R-:W2:Y:S04]  /*ab4a0*/  LDL.LU R11, [R1+0x164] ;  /* 0x00016400010b7983 */ /* 0x000ea80000300800 */
[----:B------:R1:W-:Y:S04]  /*ab4b0*/  STS.128 [R0+0x100], R4 ;  /* 0x0001000400007388 */ /* 0x0003e80000000c00 */
[----:B-1----:R-:W4:Y:S04]  /*ab4c0*/  LDL.LU R4, [R1+0x28] ;  /* 0x0000280001047983 */ /* 0x002f280000300800 */
[----:B------:R-:W4:Y:S04]  /*ab4d0*/  LDL.LU R5, [R1+0x2c] ;  /* 0x00002c0001057983 */ /* 0x000f280000300800 */
[----:B------:R-:W4:Y:S04]  /*ab4e0*/  LDL.LU R6, [R1+0x168] ;  /* 0x0001680001067983 */ /* 0x000f280000300800 */
[----:B------:R-:W4:Y:S04]  /*ab4f0*/  LDL.LU R7, [R1+0x16c] ;  /* 0x00016c0001077983 */ /* 0x000f280000300800 */
[----:B---3--:R1:W-:Y:S04]  /*ab500*/  STS.128 [R0+0x280], R12 ;  /* 0x0002800c00007388 */ /* 0x0083e80000000c00 */
[----:B-1----:R-:W3:Y:S04]  /*ab510*/  LDL.LU R14, [R1+0x130] ;  /* 0x00013000010e7983 */ /* 0x002ee80000300800 */
[----:B------:R-:W3:Y:S04]  /*ab520*/  LDL.LU R15, [R1+0x134] ;  /* 0x00013400010f7983 */ /* 0x000ee80000300800 */
[----:B--2---:R1:W-:Y:S04]  /*ab530*/  STS.128 [R0+0x300], R8 ;  /* 0x0003000800007388 */ /* 0x0043e80000000c00 */
[----:B-1----:R-:W2:Y:S04]  /*ab540*/  LDL.LU R10, [R1+0x138] ;  /* 0x00013800010a7983 */ /* 0x002ea80000300800 */
[----:B------:R-:W2:Y:S04]  /*ab550*/  LDL.LU R11, [R1+0x13c] ;  /* 0x00013c00010b7983 */ /* 0x000ea80000300800 */
[----:B------:R-:W-:Y:S04]  /*ab560*/  STS.128 [R0+0x180], R20 ;  /* 0x0001801400007388 */ /* 0x000fe80000000c00 */
[----:B----4-:R-:W-:Y:S04]  /*ab570*/  STS.128 [R0+0x200], R16 ;  /* 0x0002001000007388 */ /* 0x010fe80000000c00 */
[----:B------:R1:W-:Y:S04]  /*ab580*/  STS.128 [R0+0x380], R4 ;  /* 0x0003800400007388 */ /* 0x0003e80000000c00 */
[----:B------:R-:W-:Y:S06]  /*ab590*/  BAR.SYNC.DEFER_BLOCKING 0x0 ;  /* 0x0000000000007b1d */ /* 0x000fec0000010000 */
[----:B-1----:R-:W2:Y:S04]  /*ab5a0*/  LDL.LU R6, [R1+0x100] ;  /* 0x0001000001067983 */ /* 0x002ea80000300800 */
        /* <DEDUP_REMOVED lines=18> */
[----:B------:R-:W1:Y:S01]  /*ab6d0*/  LDS.128 R16, [R252+0x400] ;  /* 0x00040000fc107984 */ /* 0x000e620000000c00 */
[----:B------:R-:W-:-:S03]  /*ab6e0*/  IMAD.MOV.U32 R12, RZ, RZ, R244 ;  /* 0x000000ffff0c7224 */ /* 0x000fc600078e00f4 */
[----:B------:R-:W-:Y:S01]  /*ab6f0*/  STL.64 [R1+0x5e0], R24 ;  /* 0x0005e01801007387 */ /* 0x000fe20000100a00 */
[----:B------:R-:W-:-:S03]  /*ab700*/  IMAD.MOV.U32 R13, RZ, RZ, R245 ;  /* 0x000000ffff0d7224 */ /* 0x000fc600078e00f5 */
[----:B------:R-:W-:Y:S06]  /*ab710*/  BAR.SYNC.DEFER_BLOCKING 0x0 ;  /* 0x0000000000007b1d */ /* 0x000fec0000010000 */
[----:B------:R-:W-:Y:S01]  /*ab720*/  STL.64 [R1+0x5e8], R26 ;  /* 0x0005e81a01007387 */ /* 0x000fe20000100a00 */
[----:B------:R-:W-:Y:S02]  /*ab730*/  IMAD.MOV.U32 R8, RZ, RZ, R246 ;  /* 0x000000ffff087224 */ /* 0x000fe400078e00f6 */
[----:B------:R-:W-:Y:S01]  /*ab740*/  IMAD.MOV.U32 R9, RZ, RZ, R247 ;  /* 0x000000ffff097224 */ /* 0x000fe200078e00f7 */
[----:B-1----:R-:W-:Y:S04]  /*ab750*/  STL.64 [R1+0x590], R20 ;  /* 0x0005901401007387 */ /* 0x002fe80000100a00 */
[----:B------:R-:W-:Y:S04]  /*ab760*/  STL.64 [R1+0x598], R22 ;  /* 0x0005981601007387 */ /* 0x000fe80000100a00 */
[----:B------:R-:W-:Y:S04]  /*ab770*/  STL.64 [R1+0x5f0], R16 ;  /* 0x0005f01001007387 */ /* 0x000fe80000100a00 */
[----:B------:R1:W-:Y:S04]  /*ab780*/  STL.64 [R1+0x5f8], R18 ;  /* 0x0005f81201007387 */ /* 0x0003e80000100a00 */
[----:B-1----:R-:W4:Y:S04]  /*ab790*/  LDL.LU R18, [R1+0x108] ;  /* 0x0001080001127983 */ /* 0x002f280000300800 */
[----:B------:R-:W4:Y:S04]  /*ab7a0*/  LDL.LU R19, [R1+0x10c] ;  /* 0x00010c0001137983 */ /* 0x000f280000300800 */
[----:B---3--:R1:W-:Y:S04]  /*ab7b0*/  STS.128 [R0], R12 ;  /* 0x0000000c00007388 */ /* 0x0083e80000000c00 */
[----:B-1----:R-:W3:Y:S04]  /*ab7c0*/  LDL.LU R14, [R1+0xd0] ;  /* 0x0000d000010e7983 */ /* 0x002ee80000300800 */
[----:B------:R-:W3:Y:S04]  /*ab7d0*/  LDL.LU R15, [R1+0xd4] ;  /* 0x0000d400010f7983 */ /* 0x000ee80000300800 */
[----:B--2---:R1:W-:Y:S04]  /*ab7e0*/  STS.128 [R0+0x80], R8 ;  /* 0x0000800800007388 */ /* 0x0043e80000000c00 */
[----:B-1----:R-:W2:Y:S04]  /*ab7f0*/  LDL.LU R10, [R1+0xd8] ;  /* 0x0000d800010a7983 */ /* 0x002ea80000300800 */
[----:B------:R-:W2:Y:S01]  /*ab800*/  LDL.LU R11, [R1+0xdc] ;  /* 0x0000dc00010b7983 */ /* 0x000ea20000300800 */
[----:B------:R-:W-:-:S02]  /*ab810*/  IMAD.MOV.U32 R12, RZ, RZ, R204 ;  /* 0x000000ffff0c7224 */ /* 0x000fc400078e00cc */
[----:B------:R-:W-:Y:S02]  /*ab820*/  IMAD.MOV.U32 R13, RZ, RZ, R205 ;  /* 0x000000ffff0d7224 */ /* 0x000fe400078e00cd */
[----:B------:R-:W-:Y:S02]  /*ab830*/  IMAD.MOV.U32 R8, RZ, RZ, R206 ;  /* 0x000000ffff087224 */ /* 0x000fe400078e00ce */
[----:B------:R-:W-:Y:S02]  /*ab840*/  IMAD.MOV.U32 R9, RZ, RZ, R207 ;  /* 0x000000ffff097224 */ /* 0x000fe400078e00cf */
[----:B------:R-:W-:Y:S02]  /*ab850*/  IMAD.MOV.U32 R4, RZ, RZ, R224 ;  /* 0x000000ffff047224 */ /* 0x000fe400078e00e0 */
[----:B------:R-:W-:Y:S01]  /*ab860*/  IMAD.MOV.U32 R5, RZ, RZ, R225 ;  /* 0x000000ffff057224 */ /* 0x000fe200078e00e1 */
[----:B------:R-:W-:Y:S01]  /*ab870*/  MOV R17, R227 ;  /* 0x000000e300117202 */ /* 0x000fe20000000f00 */
[----:B------:R-:W-:-:S03]  /*ab880*/  IMAD.MOV.U32 R16, RZ, RZ, R226 ;  /* 0x000000ffff107224 */ /* 0x000fc600078e00e2 */
[----:B------:R1:W-:Y:S02]  /*ab890*/  STS.128 [R0+0x100], R4 ;  /* 0x0001000400007388 */ /* 0x0003e40000000c00 */
[----:B-1----:R-:W-:Y:S01]  /*ab8a0*/  IMAD.MOV.U32 R6, RZ, RZ, R72 ;  /* 0x000000ffff067224 */ /* 0x002fe200078e0048 */
[----:B------:R-:W-:Y:S01]  /*ab8b0*/  MOV R7, R73 ;  /* 0x0000004900077202 */ /* 0x000fe20000000f00 */
[----:B------:R-:W-:Y:S02]  /*ab8c0*/  IMAD.MOV.U32 R4, RZ, RZ, R44 ;  /* 0x000000ffff047224 */ /* 0x000fe400078e002c */
[----:B------:R-:W-:Y:S02]  /*ab8d0*/  IMAD.MOV.U32 R5, RZ, RZ, R45 ;  /* 0x000000ffff057224 */ /* 0x000fe400078e002d */
[----:B------:R-:W-:Y:S02]  /*ab8e0*/  IMAD.MOV.U32 R72, RZ, RZ, R46 ;  /* 0x000000ffff487224 */ /* 0x000fe400078e002e */
[----:B------:R-:W-:Y:S01]  /*ab8f0*/  IMAD.MOV.U32 R73, RZ, RZ, R47 ;  /* 0x000000ffff497224 */ /* 0x000fe200078e002f */
[----:B------:R-:W-:Y:S04]  /*ab900*/  STS.128 [R0+0x300], R4 ;  /* 0x0003000400007388 */ /* 0x000fe80000000c00 */
[----:B------:R-:W-:Y:S04]  /*ab910*/  STS.128 [R0+0x380], R72 ;  /* 0x0003804800007388 */ /* 0x000fe80000000c00 */
[----:B---3--:R1:W-:Y:S04]  /*ab920*/  STS.128 [R0+0x200], R12 ;  /* 0x0002000c00007388 */ /* 0x0083e80000000c00 */
        /* <DEDUP_REMOVED lines=9> */
[----:B----4-:R-:W-:Y:S04]  /*ab9c0*/  STS.128 [R0+0x180], R16 ;  /* 0x0001801000007388 */ /* 0x010fe80000000c00 */
[----:B------:R-:W-:Y:S06]  /*ab9d0*/  BAR.SYNC.DEFER_BLOCKING 0x0 ;  /* 0x0000000000007b1d */ /* 0x000fec0000010000 */
[----:B------:R-:W2:Y:S04]  /*ab9e0*/  LDL.LU R4, [R1+0x270] ;  /* 0x0002700001047983 */ /* 0x000ea80000300800 */
        /* <DEDUP_REMOVED lines=36> */
[----:B---3--:R1:W-:Y:S04]  /*abc30*/  STS.128 [R0], R12 ;  /* 0x0000000c00007388 */ /* 0x0083e80000000c00 */
        /* <DEDUP_REMOVED lines=25> */
[----:B------:R-:W-:Y:S04]  /*abdd0*/  STS.128 [R0+0x200], R16 ;  /* 0x0002001000007388 */ /* 0x000fe80000000c00 */
[----:B------:R1:W-:Y:S04]  /*abde0*/  STS.128 [R0+0x380], R4 ;  /* 0x0003800400007388 */ /* 0x0003e80000000c00 */
[----:B------:R-:W-:Y:S06]  /*abdf0*/  BAR.SYNC.DEFER_BLOCKING 0x0 ;  /* 0x0000000000007b1d */ /* 0x000fec0000010000 */
[----:B-1----:R-:W2:Y:S04]  /*abe00*/  LDL.LU R4, [R1+0xf0] ;  /* 0x0000f00001047983 */ /* 0x002ea80000300800 */
[----:B------:R-:W2:Y:S04]  /*abe10*/  LDL.LU R5, [R1+0xf4] ;  /* 0x0000f40001057983 */ /* 0x000ea80000300800 */
[----:B------:R-:W2:Y:S04]  /*abe20*/  LDL.LU R6, [R1+0xe0] ;  /* 0x0000e00001067983 */ /* 0x000ea80000300800 */
[----:B------:R-:W1:Y:S04]  /*abe30*/  LDS.128 R20, [R2] ;  /* 0x0000000002147984 */ /* 0x000e680000000c00 */
[----:B------:R-:W1:Y:S04]  /*abe40*/  LDS.128 R16, [R2+0x400] ;  /* 0x0004000002107984 */ /* 0x000e680000000c00 */
[----:B------:R-:W2:Y:S04]  /*abe50*/  LDL.LU R7, [R1+0xe4] ;  /* 0x0000e40001077983 */ /* 0x000ea80000300800 */
        /* <DEDUP_REMOVED lines=19> */
[----:B-1----:R-:W-:Y:S04]  /*abf90*/  STL.64 [R1+0x180], R20 ;  /* 0x0001801401007387 */ /* 0x002fe80000100a00 */
[----:B------:R-:W-:Y:S04]  /*abfa0*/  STL.64 [R1+0x188], R22 ;  /* 0x0001881601007387 */ /* 0x000fe80000100a00 */
[----:B------:R1:W-:Y:S04]  /*abfb0*/  STL.64 [R1+0x630], R16 ;  /* 0x0006301001007387 */ /* 0x0003e80000100a00 */
[----:B------:R1:W-:Y:S04]  /*abfc0*/  STL.64 [R1+0x638], R18 ;  /* 0x0006381201007387 */ /* 0x0003e80000100a00 */
[----:B-1----:R-:W4:Y:S04]  /*abfd0*/  LDL.LU R16, [R1+0xf8] ;  /* 0x0000f80001107983 */ /* 0x002f280000300800 */
        /* <DEDUP_REMOVED lines=13> */
[----:B------:R1:W-:Y:S02]  /*ac0b0*/  STS.128 [R0+0x100], R4 ;  /* 0x0001000400007388 */ /* 0x0003e40000000c00 */
[----:B-1----:R-:W-:-:S02]  /*ac0c0*/  IMAD.MOV.U32 R4, RZ, RZ, R68 ;  /* 0x000000ffff047224 */ /* 0x002fc400078e0044 */
[----:B------:R-:W-:Y:S02]  /*ac0d0*/  IMAD.MOV.U32 R5, RZ, RZ, R69 ;  /* 0x000000ffff057224 */ /* 0x000fe400078e0045 */
[----:B------:R-:W-:Y:S02]  /*ac0e0*/  IMAD.MOV.U32 R6, RZ, RZ, R64 ;  /* 0x000000ffff067224 */ /* 0x000fe400078e0040 */
[----:B------:R-:W-:-:S05]  /*ac0f0*/  IMAD.MOV.U32 R7, RZ, RZ, R65 ;  /* 0x000000ffff077224 */ /* 0x000fca00078e0041 */
[----:B------:R-:W-:Y:S01]  /*ac100*/  STS.128 [R0+0x300], R4 ;  /* 0x0003000400007388 */ /* 0x000fe20000000c00 */
[----:B------:R-:W-:Y:S01]  /*ac110*/  IMAD.MOV.U32 R64, RZ, RZ, R70 ;  /* 0x000000ffff407224 */ /* 0x000fe200078e0046 */
[----:B------:R-:W-:-:S05]  /*ac120*/  MOV R65, R71 ;  /* 0x0000004700417202 */ /* 0x000fca0000000f00 */
[----:B------:R-:W-:Y:S04]  /*ac130*/  STS.128 [R0+0x380], R64 ;  /* 0x0003804000007388 */ /* 0x000fe80000000c00 */
[----:B---3--:R1:W-:Y:S04]  /*ac140*/  STS.128 [R0+0x200], R12 ;  /* 0x0002000c00007388 */ /* 0x0083e80000000c00 */
[----:B-1----:R-:W3:Y:S04]  /*ac150*/  LDL.LU R12, [R1+0x1060] ;  /* 0x00106000010c7983 */ /* 0x002ee80000300800 */
[----:B------:R-:W3:Y:S04]  /*ac160*/  LDL.LU R13, [R1+0x1064] ;  /* 0x00106400010d7983 */ /* 0x000ee80000300800 */
[----:B------:R-:W3:Y:S04]  /*ac170*/  LDL.LU R14, [R1+0x1450] ;  /* 0x00145000010e7983 */ /* 0x000ee80000300800 */
[----:B------:R-:W3:Y:S04]  /*ac180*/  LDL.LU R15, [R1+0x1454] ;  /* 0x00145400010f7983 */ /* 0x000ee80000300800 */
[----:B--2---:R1:W-:Y:S04]  /*ac190*/  STS.128 [R0+0x280], R8 ;  /* 0x0002800800007388 */ /* 0x0043e80000000c00 */
        /* <DEDUP_REMOVED lines=8> */
[----:B----4-:R-:W-:Y:S04]  /*ac220*/  STS.128 [R0+0x180], R16 ;  /* 0x0001801000007388 */ /* 0x010fe80000000c00 */
        /* <DEDUP_REMOVED lines=18> */
[----:B------:R-:W4:Y:S04]  /*ac350*/  LDS.128 R16, [R252+0x400] ;  /* 0x00040000fc107984 */ /* 0x000f280000000c00 */
[----:B------:R-:W-:Y:S06]  /*ac360*/  BAR.SYNC.DEFER_BLOCKING 0x0 ;  /* 0x0000000000007b1d */ /* 0x000fec0000010000 */
[----:B------:R-:W-:Y:S04]  /*ac370*/  STL.64 [R1+0x270], R24 ;  /* 0x0002701801007387 */ /* 0x000fe80000100a00 */
[----:B------:R-:W-:Y:S04]  /*ac380*/  STL.64 [R1+0x278], R26 ;  /* 0x0002781a01007387 */ /* 0x000fe80000100a00 */
[----:B-1----:R1:W-:Y:S04]  /*ac390*/  STL.64 [R1+0xf0], R20 ;  /* 0x0000f01401007387 */ /* 0x0023e80000100a00 */
[----:B------:R1:W-:Y:S04]  /*ac3a0*/  STL.64 [R1+0xf8], R22 ;  /* 0x0000f81601007387 */ /* 0x0003e80000100a00 */
[----:B----4-:R4:W-:Y:S04]  /*ac3b0*/  STL.64 [R1+0x600], R16 ;  /* 0x0006001001007387 */ /* 0x0109e80000100a00 */
[----:B------:R4:W-:Y:S04]  /*ac3c0*/  STL.64 [R1+0x608], R18 ;  /* 0x0006081201007387 */ /* 0x0009e80000100a00 */
[----:B-1----:R-:W2:Y:S04]  /*ac3d0*/  LDL.LU R20, [R1+0x2e8] ;  /* 0x0002e80001147983 */ /* 0x002ea80000300800 */
[----:B------:R-:W2:Y:S04]  /*ac3e0*/  LDL.LU R21, [R1+0x2ec] ;  /* 0x0002ec0001157983 */ /* 0x000ea80000300800 */
[----:B------:R-:W2:Y:S04]  /*ac3f0*/  LDL.LU R22, [R1+0x1308] ;  /* 0x0013080001167983 */ /* 0x000ea80000300800 */
[----:B------:R-:W2:Y:S04]  /*ac400*/  LDL.LU R23, [R1+0x130c] ;  /* 0x00130c0001177983 */ /* 0x000ea80000300800 */
[----:B----4-:R-:W4:Y:S04]  /*ac410*/  LDL.LU R16, [R1+0x1d0] ;  /* 0x0001d00001107983 */ /* 0x010f280000300800 */
        /* <DEDUP_REMOVED lines=12> */
[----:B------:R1:W-:Y:S04]  /*ac4e0*/  STS.128 [R0+0x100], R4 ;  /* 0x0001000400007388 */ /* 0x0003e80000000c00 */
[----:B------:R-:W2:Y:S04]  /*ac4f0*/  LDL.LU R11, [R1+0x1034] ;  /* 0x00103400010b7983 */ /* 0x000ea80000300800 */
        /* <DEDUP_REMOVED lines=13> */
[----:B----4-:R1:W-:Y:S04]  /*ac5d0*/  STS.128 [R0+0x380], R4 ;  /* 0x0003800400007388 */ /* 0x0103e80000000c00 */
[----:B------:R-:W2:Y:S04]  /*ac5e0*/  LDL.LU R11, [R1+0xe6c] ;  /* 0x000e6c00010b7983 */ /* 0x000ea80000300800 */
[----:B-1----:R-:W2:Y:S04]  /*ac5f0*/  LDL.LU R4, [R1+0x1a0] ;  /* 0x0001a00001047983 */ /* 0x002ea80000300800 */
[----:B------:R-:W2:Y:S04]  /*ac600*/  LDL.LU R5, [R1+0x1a4] ;  /* 0x0001a40001057983 */ /* 0x000ea80000300800 */
[----:B------:R-:W2:Y:S04]  /*ac610*/  LDL.LU R6, [R1+0xcd0] ;  /* 0x000cd00001067983 */ /* 0x000ea80000300800 */
[----:B------:R-:W2:Y:S04]  /*ac620*/  LDL.LU R7, [R1+0xcd4] ;  /* 0x000cd40001077983 */ /* 0x000ea80000300800 */
[----:B------:R-:W-:Y:S04]  /*ac630*/  STS.128 [R0+0x180], R20 ;  /* 0x0001801400007388 */ /* 0x000fe80000000c00 */
[----:B------:R-:W-:Y:S04]  /*ac640*/  STS.128 [R0+0x200], R16 ;  /* 0x0002001000007388 */ /* 0x000fe80000000c00 */
[----:B------:R-:W-:Y:S06]  /*ac650*/  BAR.SYNC.DEFER_BLOCKING 0x0 ;  /* 0x0000000000007b1d */ /* 0x000fec0000010000 */
        /* <DEDUP_REMOVED lines=41> */
[----:B------:R1:W-:Y:S04]  /*ac8f0*/  STS.128 [R0+0x100], R4 ;  /* 0x0001000400007388 */ /* 0x0003e80000000c00 */
[----:B-1----:R-:W4:Y:S04]  /*ac900*/  LDL.LU R6, [R1+0x2a8] ;  /* 0x0002a80001067983 */ /* 0x002f280000300800 */
[----:B------:R-:W4:Y:S01]  /*ac910*/  LDL.LU R7, [R1+0x2ac] ;  /* 0x0002ac0001077983 */ /* 0x000f220000300800 */
[----:B------:R-:W-:-:S02]  /*ac920*/  IMAD.MOV.U32 R8, RZ, RZ, R60 ;  /* 0x000000ffff087224 */ /* 0x000fc400078e003c */
[----:B------:R-:W-:Y:S02]  /*ac930*/  IMAD.MOV.U32 R9, RZ, RZ, R61 ;  /* 0x000000ffff097224 */ /* 0x000fe400078e003d */
[----:B------:R-:W-:Y:S02]  /*ac940*/  IMAD.MOV.U32 R4, RZ, RZ, R62 ;  /* 0x000000ffff047224 */ /* 0x000fe400078e003e */
[----:B------:R-:W-:Y:S01]  /*ac950*/  IMAD.MOV.U32 R5, RZ, RZ, R63 ;  /* 0x000000ffff057224 */ /* 0x000fe200078e003f */
        /* <DEDUP_REMOVED lines=116> */
[----:B---3--:R1:W-:Y:S04]  /*ad0a0*/  STS.128 [R0], R12 ;  /* 0x0000000c00007388 */ /* 0x0083e80000000c00 */
[----:B------:R-:W3:Y:S04]  /*ad0b0*/  LDL.LU R19, [R1+0x384] ;  /* 0x0003840001137983 */ /* 0x000ee80000300800 */
        /* <DEDUP_REMOVED lines=63> */
[----:B---3--:R-:W3:Y:S04]  /*ad4b0*/  LDL.LU R18, [R1+0x1170] ;  /* 0x0011700001127983 */ /* 0x008ee80000300800 */
[----:B------:R1:W-:Y:S04]  /*ad4c0*/  STS.128 [R0], R12 ;  /* 0x0000000c00007388 */ /* 0x0003e80000000c00 */
        /* <DEDUP_REMOVED lines=615> */
[----:B-1----:R-:W4:Y:S04]  /*afb40*/  LDL.LU R8, [R1+0x1388] ;  /* 0x0013880001087983 */ /* 0x002f280000300800 */
[----:B------:R-:W4:Y:S04]  /*afb50*/  LDL.LU R9, [R1+0x138c] ;  /* 0x00138c0001097983 */ /* 0x000f280000300800 */
[----:B------:R-:W4:Y:S04]  /*afb60*/  LDL.LU R10, [R1+0x1378] ;  /* 0x00137800010a7983 */ /* 0x000f280000300800 */
[----:B----4-:R1:W-:Y:S04]  /*afb70*/  STS.128 [R0+0x380], R4 ;  /* 0x0003800400007388 */ /* 0x0103e80000000c00 */
[----:B------:R-:W4:Y:S04]  /*afb80*/  LDL.LU R11, [R1+0x137c] ;  /* 0x00137c00010b7983 */ /* 0x000f280000300800 */
[----:B-1----:R-:W4:Y:S04]  /*afb90*/  LDL.LU R4, [R1+0x1230] ;  /* 0x0012300001047983 */ /* 0x002f280000300800 */
[----:B------:R-:W4:Y:S04]  /*afba0*/  LDL.LU R5, [R1+0x1234] ;  /* 0x0012340001057983 */ /* 0x000f280000300800 */
[----:B------:R-:W4:Y:S04]  /*afbb0*/  LDL.LU R6, [R1+0x1220] ;  /* 0x0012200001067983 */ /* 0x000f280000300800 */
[----:B------:R-:W4:Y:S04]  /*afbc0*/  LDL.LU R7, [R1+0x1224] ;  /* 0x0012240001077983 */ /* 0x000f280000300800 */
[----:B------:R-:W-:Y:S04]  /*afbd0*/  STS.128 [R0+0x180], R20 ;  /* 0x0001801400007388 */ /* 0x000fe80000000c00 */
[----:B------:R-:W-:Y:S04]  /*afbe0*/  STS.128 [R0+0x200], R16 ;  /* 0x0002001000007388 */ /* 0x000fe80000000c00 */
[----:B------:R-:W-:Y:S06]  /*afbf0*/  BAR.SYNC.DEFER_BLOCKING 0x0 ;  /* 0x0000000000007b1d */ /* 0x000fec0000010000 */
[----:B------:R-:W1:Y:S04]  /*afc00*/  LDS.128 R16, [R2] ;  /* 0x0000000002107984 */ /* 0x000e680000000c00 */
[----:B------:R-:W1:Y:S04]  /*afc10*/  LDS.128 R24, [R2+0x400] ;  /* 0x0004000002187984 */ /* 0x000e680000000c00 */
[----:B------:R-:W1:Y:S04]  /*afc20*/  LDS.128 R20, [R188] ;  /* 0x00000000bc147984 */ /* 0x000e680000000c00 */
[----:B------:R-:W-:Y:S04]  /*afc30*/  LDS.128 R248, [R252+0x400] ;  /* 0x00040000fcf87984 */ /* 0x000fe80000000c00 */
        /* <DEDUP_REMOVED lines=12> */
[----:B------:R-:W-:Y:S06]  /*afd00*/  BAR.SYNC.DEFER_BLOCKING 0x0 ;  /* 0x0000000000007b1d */ /* 0x000fec0000010000 */
[----:B------:R-:W-:Y:S04]  /*afd10*/  STL.64 [R1+0x920], R24 ;  /* 0x0009201801007387 */ /* 0x000fe80000100a00 */
[----:B------:R-:W-:Y:S04]  /*afd20*/  STL.64 [R1+0x928], R26 ;  /* 0x0009281a01007387 */ /* 0x000fe80000100a00 */
[----:B------:R1:W-:Y:S04]  /*afd30*/  STL.64 [R1+0x10], R20 ;  /* 0x0000101401007387 */ /* 0x0003e80000100a00 */
[----:B------:R1:W-:Y:S04]  /*afd40*/  STL.64 [R1+0x18], R22 ;  /* 0x0000181601007387 */ /* 0x0003e80000100a00 */
[----:B-1----:R-:W-:Y:S04]  /*afd50*/  STL.64 [R1], R16 ;  /* 0x0000001001007387 */ /* 0x002fe80000100a00 */
[----:B------:R-:W-:Y:S04]  /*afd60*/  STL.64 [R1+0x8], R18 ;  /* 0x0000081201007387 */ /* 0x000fe80000100a00 */
[----:B------:R-:W2:Y:S04]  /*afd70*/  LDL.LU R20, [R1+0x1238] ;  /* 0x0012380001147983 */ /* 0x000ea80000300800 */
[----:B------:R-:W2:Y:S04]  /*afd80*/  LDL.LU R21, [R1+0x123c] ;  /* 0x00123c0001157983 */ /* 0x000ea80000300800 */
[----:B------:R-:W2:Y:S04]  /*afd90*/  LDL.LU R22, [R1+0x1228] ;  /* 0x0012280001167983 */ /* 0x000ea80000300800 */
[----:B------:R-:W2:Y:S04]  /*afda0*/  LDL.LU R23, [R1+0x122c] ;  /* 0x00122c0001177983 */ /* 0x000ea80000300800 */
[----:B---3--:R1:W-:Y:S04]  /*afdb0*/  STS.128 [R0], R12 ;  /* 0x0000000c00007388 */ /* 0x0083e80000000c00 */
[----:B-1----:R-:W3:Y:S04]  /*afdc0*/  LDL.LU R12, [R1+0x10e0] ;  /* 0x0010e000010c7983 */ /* 0x002ee80000300800 */
[----:B------:R-:W3:Y:S04]  /*afdd0*/  LDL.LU R13, [R1+0x10e4] ;  /* 0x0010e400010d7983 */ /* 0x000ee80000300800 */
[----:B------:R-:W3:Y:S04]  /*afde0*/  LDL.LU R14, [R1+0x10d0] ;  /* 0x0010d000010e7983 */ /* 0x000ee80000300800 */
[----:B------:R-:W3:Y:S04]  /*afdf0*/  LDL.LU R15, [R1+0x10d4] ;  /* 0x0010d400010f7983 */ /* 0x000ee80000300800 */
[----:B----4-:R1:W-:Y:S04]  /*afe00*/  STS.128 [R0+0x100], R4 ;  /* 0x0001000400007388 */ /* 0x0103e80000000c00 */
[----:B-1----:R-:W4:Y:S04]  /*afe10*/  LDL.LU R4, [R1+0x10e8] ;  /* 0x0010e80001047983 */ /* 0x002f280000300800 */
[----:B------:R-:W4:Y:S04]  /*afe20*/  LDL.LU R5, [R1+0x10ec] ;  /* 0x0010ec0001057983 */ /* 0x000f280000300800 */
[----:B------:R-:W4:Y:S04]  /*afe30*/  LDL.LU R6, [R1+0x10d8] ;  /* 0x0010d80001067983 */ /* 0x000f280000300800 */
[----:B------:R-:W4:Y:S04]  /*afe40*/  LDL.LU R7, [R1+0x10dc] ;  /* 0x0010dc0001077983 */ /* 0x000f280000300800 */
[----:B------:R1:W-:Y:S04]  /*afe50*/  STS.128 [R0+0x80], R8 ;  /* 0x0000800800007388 */ /* 0x0003e80000000c00 */
        /* <DEDUP_REMOVED lines=13> */
[----:B--2---:R1:W-:Y:S04]  /*aff30*/  STS.128 [R0+0x300], R8 ;  /* 0x0003000800007388 */ /* 0x0043e80000000c00 */
[----:B------:R-:W-:Y:S04]  /*aff40*/  STS.128 [R0+0x180], R20 ;  /* 0x0001801400007388 */ /* 0x000fe80000000c00 */
[----:B---3--:R2:W-:Y:S04]  /*aff50*/  STS.128 [R0+0x200], R12 ;  /* 0x0002000c00007388 */ /* 0x0085e80000000c00 */
[----:B-1----:R-:W3:Y:S04]  /*aff60*/  LDL.LU R8, [R1+0xd88] ;  /* 0x000d880001087983 */ /* 0x002ee80000300800 */
[----:B------:R-:W3:Y:S04]  /*aff70*/  LDL.LU R9, [R1+0xd8c] ;  /* 0x000d8c0001097983 */ /* 0x000ee80000300800 */
[----:B------:R-:W3:Y:S04]  /*aff80*/  LDL.LU R10, [R1+0xd78] ;  /* 0x000d7800010a7983 */ /* 0x000ee80000300800 */
[----:B------:R1:W-:Y:S04]  /*aff90*/  STS.128 [R0+0x380], R16 ;  /* 0x0003801000007388 */ /* 0x0003e80000000c00 */
[----:B------:R-:W3:Y:S04]  /*affa0*/  LDL.LU R11, [R1+0xd7c] ;  /* 0x000d7c00010b7983 */ /* 0x000ee80000300800 */
[----:B--2---:R-:W2:Y:S04]  /*affb0*/  LDL.LU R12, [R1+0xc00] ;  /* 0x000c0000010c7983 */ /* 0x004ea80000300800 */
[----:B------:R-:W-:Y:S06]  /*affc0*/  BAR.SYNC.DEFER_BLOCKING 0x0 ;  /* 0x0000000000007b1d */ /* 0x000fec0000010000 */
[----:B------:R-:W2:Y:S04]  /*affd0*/  LDL.LU R13, [R1+0xc04] ;  /* 0x000c0400010d7983 */ /* 0x000ea80000300800 */
[----:B------:R-:W2:Y:S04]  /*affe0*/  LDL.LU R14, [R1+0xbf0] ;  /* 0x000bf000010e7983 */ /* 0x000ea80000300800 */
[----:B------:R-:W2:Y:S04]  /*afff0*/  LDL.LU R15, [R1+0xbf4] ;  /* 0x000bf400010f7983 */ /* 0x000ea80000300800 */
[----:B------:R-:W2:Y:S04]  /*b0000*/  LDL.LU R20, [R1+0xc08] ;  /* 0x000c080001147983 */ /* 0x000ea80000300800 */
[----:B------:R-:W2:Y:S04]  /*b0010*/  LDL.LU R21, [R1+0xc0c] ;  /* 0x000c0c0001157983 */ /* 0x000ea80000300800 */
[----:B------:R-:W1:Y:S04]  /*b0020*/  LDS.128 R244, [R2] ;  /* 0x0000000002f47984 */ /* 0x000e680000000c00 */
[----:B------:R-:W1:Y:S04]  /*b0030*/  LDS.128 R240, [R2+0x400] ;  /* 0x0004000002f07984 */ /* 0x000e680000000c00 */
[----:B------:R-:W2:Y:S04]  /*b0040*/  LDS.128 R236, [R188] ;  /* 0x00000000bcec7984 */ /* 0x000ea80000000c00 */
[----:B------:R-:W2:Y:S04]  /*b0050*/  LDS.128 R232, [R188+0x400] ;  /* 0x00040000bce87984 */ /* 0x000ea80000000c00 */
[----:B------:R-:W2:Y:S04]  /*b0060*/  LDS.128 R228, [R3] ;  /* 0x0000000003e47984 */ /* 0x000ea80000000c00 */
[----:B------:R-:W2:Y:S04]  /*b0070*/  LDS.128 R224, [R3+0x400] ;  /* 0x0004000003e07984 */ /* 0x000ea80000000c00 */
[----:B------:R-:W2:Y:S04]  /*b0080*/  LDS.128 R208, [R252] ;  /* 0x00000000fcd07984 */ /* 0x000ea80000000c00 */
[----:B------:R-:W2:Y:S04]  /*b0090*/  LDS.128 R176, [R252+0x400] ;  /* 0x00040000fcb07984 */ /* 0x000ea80000000c00 */
[----:B------:R-:W-:Y:S06]  /*b00a0*/  BAR.SYNC.DEFER_BLOCKING 0x0 ;  /* 0x0000000000007b1d */ /* 0x000fec0000010000 */
[----:B------:R-:W2:Y:S04]  /*b00b0*/  LDL.LU R22, [R1+0xbf8] ;  /* 0x000bf80001167983 */ /* 0x000ea80000300800 */
[----:B------:R-:W2:Y:S04]  /*b00c0*/  LDL.LU R23, [R1+0xbfc] ;  /* 0x000bfc0001177983 */ /* 0x000ea80000300800 */
[----:B-1----:R-:W2:Y:S04]  /*b00d0*/  LDL.LU R16, [R1+0xb20] ;  /* 0x000b200001107983 */ /* 0x002ea80000300800 */
[----:B------:R-:W2:Y:S04]  /*b00e0*/  LDL.LU R17, [R1+0xb24] ;  /* 0x000b240001117983 */ /* 0x000ea80000300800 */
[----:B------:R-:W2:Y:S04]  /*b00f0*/  LDL.LU R18, [R1+0xb10] ;  /* 0x000b100001127983 */ /* 0x000ea80000300800 */
[----:B------:R-:W2:Y:S04]  /*b0100*/  LDL.LU R19, [R1+0xb14] ;  /* 0x000b140001137983 */ /* 0x000ea80000300800 */
[----:B----4-:R1:W-:Y:S04]  /*b0110*/  STS.128 [R0], R4 ;  /* 0x0000000400007388 */ /* 0x0103e80000000c00 */
        /* <DEDUP_REMOVED lines=8> */
[----:B--2---:R1:W-:Y:S04]  /*b01a0*/  STS.128 [R0+0x100], R12 ;  /* 0x0001000c00007388 */ /* 0x0043e80000000c00 */
[----:B------:R-:W3:Y:S04]  /*b01b0*/  LDL.LU R11, [R1+0x8d4] ;  /* 0x0008d400010b7983 */ /* 0x000ee80000300800 */
[----:B-1----:R-:W2:Y:S04]  /*b01c0*/  LDL.LU R12, [R1+0x8f8] ;  /* 0x0008f800010c7983 */ /* 0x002ea80000300800 */
[----:B------:R-:W2:Y:S04]  /*b01d0*/  LDL.LU R13, [R1+0x8fc] ;  /* 0x0008fc00010d7983 */ /* 0x000ea80000300800 */
[----:B------:R-:W2:Y:S04]  /*b01e0*/  LDL.LU R14, [R1+0x8d8] ;  /* 0x0008d800010e7983 */ /* 0x000ea80000300800 */
[----:B------:R-:W2:Y:S04]  /*b01f0*/  LDL.LU R15, [R1+0x8dc] ;  /* 0x0008dc00010f7983 */ /* 0x000ea80000300800 */
[----:B----4-:R1:W-:Y:S04]  /*b0200*/  STS.128 [R0+0x280], R4 ;  /* 0x0002800400007388 */ /* 0x0103e80000000c00 */
[----:B-1----:R-:W4:Y:S04]  /*b0210*/  LDL.LU R4, [R1+0x1360] ;  /* 0x0013600001047983 */ /* 0x002f280000300800 */
[----:B------:R-:W4:Y:S04]  /*b0220*/  LDL.LU R5, [R1+0x1364] ;  /* 0x0013640001057983 */ /* 0x000f280000300800 */
[----:B------:R-:W4:Y:S04]  /*b0230*/  LDL.LU R6, [R1+0x1350] ;  /* 0x0013500001067983 */ /* 0x000f280000300800 */
[----:B------:R-:W4:Y:S04]  /*b0240*/  LDL.LU R7, [R1+0x1354] ;  /* 0x0013540001077983 */ /* 0x000f280000300800 */
[----:B------:R-:W4:Y:S04]  /*b0250*/  LDL.LU R40, [R1+0x1368] ;  /* 0x0013680001287983 */ /* 0x000f280000300800 */
[----:B------:R-:W4:Y:S04]  /*b0260*/  LDL.LU R41, [R1+0x136c] ;  /* 0x00136c0001297983 */ /* 0x000f280000300800 */
[----:B------:R-:W4:Y:S04]  /*b0270*/  LDL.LU R42, [R1+0x1358] ;  /* 0x00135800012a7983 */ /* 0x000f280000300800 */
[----:B------:R-:W-:Y:S04]  /*b0280*/  STS.128 [R0+0x180], R20 ;  /* 0x0001801400007388 */ /* 0x000fe80000000c00 */
[----:B------:R-:W-:Y:S04]  /*b0290*/  STS.128 [R0+0x200], R16 ;  /* 0x0002001000007388 */ /* 0x000fe80000000c00 */
[----:B---3--:R-:W-:Y:S04]  /*b02a0*/  STS.128 [R0+0x300], R8 ;  /* 0x0003000800007388 */ /* 0x008fe80000000c00 */
[----:B------:R-:W3:Y:S04]  /*b02b0*/  LDL.LU R43, [R1+0x135c] ;  /* 0x00135c00012b7983 */ /* 0x000ee80000300800 */
[----:B------:R-:W3:Y:S04]  /*b02c0*/  LDL.LU R44, [R1+0x1210] ;  /* 0x00121000012c7983 */ /* 0x000ee80000300800 */
[----:B--2---:R-:W-:Y:S04]  /*b02d0*/  STS.128 [R0+0x380], R12 ;  /* 0x0003800c00007388 */ /* 0x004fe80000000c00 */
        /* <DEDUP_REMOVED lines=8> */
[----:B------:R-:W1:Y:S04]  /*b0360*/  LDS.128 R16, [R188] ;  /* 0x00000000bc107984 */ /* 0x000e680000000c00 */
[----:B------:R-:W1:Y:S04]  /*b0370*/  LDS.128 R20, [R188+0x400] ;  /* 0x00040000bc147984 */ /* 0x000e680000000c00 */
[----:B------:R-:W1:Y:S04]  /*b0380*/  LDS.128 R24, [R3] ;  /* 0x0000000003187984 */ /* 0x000e680000000c00 */
[----:B------:R-:W1:Y:S04]  /*b0390*/  LDS.128 R28, [R3+0x400] ;  /* 0x00040000031c7984 */ /* 0x000e680000000c00 */
[----:B------:R-:W1:Y:S04]  /*b03a0*/  LDS.128 R32, [R252] ;  /* 0x00000000fc207984 */ /* 0x000e680000000c00 */
[----:B------:R-:W1:Y:S04]  /*b03b0*/  LDS.128 R36, [R252+0x400] ;  /* 0x00040000fc247984 */ /* 0x000e680000000c00 */
[----:B------:R-:W-:Y:S06]  /*b03c0*/  BAR.SYNC.DEFER_BLOCKING 0x0 ;  /* 0x0000000000007b1d */ /* 0x000fec0000010000 */
[----:B------:R-:W2:Y:S04]  /*b03d0*/  LDL.LU R54, [R1+0x1208] ;  /* 0x0012080001367983 */ /* 0x000ea80000300800 */
[----:B------:R-:W2:Y:S04]  /*b03e0*/  LDL.LU R55, [R1+0x120c] ;  /* 0x00120c0001377983 */ /* 0x000ea80000300800 */
[----:B------:R-:W2:Y:S04]  /*b03f0*/  LDL.LU R48, [R1+0x10c0] ;  /* 0x0010c00001307983 */ /* 0x000ea80000300800 */
[----:B------:R-:W2:Y:S04]  /*b0400*/  LDL.LU R49, [R1+0x10c4] ;  /* 0x0010c40001317983 */ /* 0x000ea80000300800 */
[----:B------:R-:W2:Y:S04]  /*b0410*/  LDL.LU R50, [R1+0x10b0] ;  /* 0x0010b00001327983 */ /* 0x000ea80000300800 */
[----:B------:R-:W2:Y:S04]  /*b0420*/  LDL.LU R51, [R1+0x10b4] ;  /* 0x0010b40001337983 */ /* 0x000ea80000300800 */
[----:B----4-:R4:W-:Y:S04]  /*b0430*/  STS.128 [R0], R4 ;  /* 0x0000000400007388 */ /* 0x0109e80000000c00 */
[----:B----4-:R-:W4:Y:S04]  /*b0440*/  LDL.LU R4, [R1+0x10c8] ;  /* 0x0010c80001047983 */ /* 0x010f280000300800 */
[----:B------:R-:W4:Y:S04]  /*b0450*/  LDL.LU R5, [R1+0x10cc] ;  /* 0x0010cc0001057983 */ /* 0x000f280000300800 */
[----:B------:R-:W4:Y:S04]  /*b0460*/  LDL.LU R6, [R1+0x10b8] ;  /* 0x0010b80001067983 */ /* 0x000f280000300800 */
[----:B------:R-:W4:Y:S04]  /*b0470*/  LDL.LU R7, [R1+0x10bc] ;  /* 0x0010bc0001077983 */ /* 0x000f280000300800 */
[----:B---3--:R3:W-:Y:S04]  /*b0480*/  STS.128 [R0+0x80], R40 ;  /* 0x0000802800007388 */ /* 0x0087e80000000c00 */
[----:B---3--:R-:W3:Y:S04]  /*b0490*/  LDL.LU R40, [R1+0xf40] ;  /* 0x000f400001287983 */ /* 0x008ee80000300800 */
[----:B------:R-:W3:Y:S04]  /*b04a0*/  LDL.LU R41, [R1+0xf44] ;  /* 0x000f440001297983 */ /* 0x000ee80000300800 */
[----:B------:R-:W3:Y:S04]  /*b04b0*/  LDL.LU R42, [R1+0xf30] ;  /* 0x000f3000012a7983 */ /* 0x000ee80000300800 */
[----:B--2---:R2:W-:Y:S04]  /*b04c0*/  STS.128 [R0+0x100], R44 ;  /* 0x0001002c00007388 */ /* 0x0045e80000000c00 */
[----:B------:R-:W3:Y:S04]  /*b04d0*/  LDL.LU R43, [R1+0xf34] ;  /* 0x000f3400012b7983 */ /* 0x000ee80000300800 */
[----:B--2---:R-:W2:Y:S04]  /*b04e0*/  LDL.LU R44, [R1+0xf48] ;  /* 0x000f4800012c7983 */ /* 0x004ea80000300800 */
[----:B------:R-:W2:Y:S04]  /*b04f0*/  LDL.LU R45, [R1+0xf4c] ;  /* 0x000f4c00012d7983 */ /* 0x000ea80000300800 */
[----:B------:R-:W2:Y:S04]  /*b0500*/  LDL.LU R46, [R1+0xf38] ;  /* 0x000f3800012e7983 */ /* 0x000ea80000300800 */
[----:B------:R-:W2:Y:S04]  /*b0510*/  LDL.LU R47, [R1+0xf3c] ;  /* 0x000f3c00012f7983 */ /* 0x000ea80000300800 */
[----:B----4-:R4:W-:Y:S04]  /*b0520*/  STS.128 [R0+0x280], R4 ;  /* 0x0002800400007388 */ /* 0x0109e80000000c00 */
[----:B----4-:R-:W4:Y:S04]  /*b0530*/  LDL.LU R4, [R1+0xd60] ;  /* 0x000d600001047983 */ /* 0x010f280000300800 */
        /* <DEDUP_REMOVED lines=10> */
[----:B--2---:R-:W-:Y:S04]  /*b05e0*/  STS.128 [R0+0x380], R44 ;  /* 0x0003802c00007388 */ /* 0x004fe80000000c00 */
[----:B------:R-:W2:Y:S04]  /*b05f0*/  LDL.LU R76, [R1+0xbe0] ;  /* 0x000be000014c7983 */ /* 0x000ea80000300800 */
        /* <DEDUP_REMOVED lines=148> */
[----:B--2---:R-:W-:Y:S04]  /*b0f40*/  STS.128 [R0+0x380], R140 ;  /* 0x0003808c00007388 */ /* 0x004fe80000000c00 */
[----:B------:R-:W-:Y:S06]  /*b0f50*/  BAR.SYNC.DEFER_BLOCKING 0x0 ;  /* 0x0000000000007b1d */ /* 0x000fec0000010000 */
[----:B------:R-:W2:Y:S04]  /*b0f60*/  LDL.LU R172, [R1+0x11d0] ;  /* 0x0011d00001ac7983 */ /* 0x000ea80000300800 */
[----:B------:R-:W2:Y:S04]  /*b0f70*/  LDL.LU R173, [R1+0x11d4] ;  /* 0x0011d40001ad7983 */ /* 0x000ea80000300800 */
[----:B------:R-:W2:Y:S04]  /*b0f80*/  LDL.LU R174, [R1+0x11c0] ;  /* 0x0011c00001ae7983 */ /* 0x000ea80000300800 */
[----:B------:R-:W2:Y:S04]  /*b0f90*/  LDL.LU R175, [R1+0x11c4] ;  /* 0x0011c40001af7983 */ /* 0x000ea80000300800 */
[----:B------:R-:W3:Y:S04]  /*b0fa0*/  LDL.LU R185, [R1+0x11dc] ;  /* 0x0011dc0001b97983 */ /* 0x000ee80000300800 */
        /* <DEDUP_REMOVED lines=9> */
[----:B------:R-:W3:Y:S04]  /*b1040*/  LDL.LU R186, [R1+0x11c8] ;  /* 0x0011c80001ba7983 */ /* 0x000ee80000300800 */
[----:B------:R-:W3:Y:S04]  /*b1050*/  LDL.LU R187, [R1+0x11cc] ;  /* 0x0011cc0001bb7983 */ /* 0x000ee80000300800 */
[----:B------:R-:W3:Y:S04]  /*b1060*/  LDL.LU R180, [R1+0x1080] ;  /* 0x0010800001b47983 */ /* 0x000ee80000300800 */
[----:B------:R-:W3:Y:S04]  /*b1070*/  LDL.LU R181, [R1+0x1084] ;  /* 0x0010840001b57983 */ /* 0x000ee80000300800 */
[----:B------:R-:W3:Y:S04]  /*b1080*/  LDL.LU R182, [R1+0x1070] ;  /* 0x0010700001b67983 */ /* 0x000ee80000300800 */
[----:B------:R-:W3:Y:S04]  /*b1090*/  LDL.LU R183, [R1+0x1074] ;  /* 0x0010740001b77983 */ /* 0x000ee80000300800 */
[----:B----4-:R4:W-:Y:S04]  /*b10a0*/  STS.128 [R0], R4 ;  /* 0x0000000400007388 */ /* 0x0109e80000000c00 */
[----:B----4-:R-:W4:Y:S04]  /*b10b0*/  LDL.LU R4, [R1+0x1088] ;  /* 0x0010880001047983 */ /* 0x010f280000300800 */
[----:B------:R-:W4:Y:S04]  /*b10c0*/  LDL.LU R5, [R1+0x108c] ;  /* 0x00108c0001057983 */ /* 0x000f280000300800 */
[----:B------:R-:W4:Y:S04]  /*b10d0*/  LDL.LU R6, [R1+0x1078] ;  /* 0x0010780001067983 */ /* 0x000f280000300800 */
[----:B------:R1:W-:Y:S04]  /*b10e0*/  STS.128 [R0+0x80], R168 ;  /* 0x000080a800007388 */ /* 0x0003e80000000c00 */
        /* <DEDUP_REMOVED lines=10> */
[----:B------:R-:W2:Y:S04]  /*b1190*/  LDL.LU R184, [R1+0x11d8] ;  /* 0x0011d80001b87983 */ /* 0x000ea80000300800 */
[----:B----4-:R1:W-:Y:S04]  /*b11a0*/  STS.128 [R0+0x280], R4 ;  /* 0x0002800400007388 */ /* 0x0103e80000000c00 */
[----:B-1----:R1:W5:Y:S04]  /*b11b0*/  LDL.LU R4, [R1+0xd20] ;  /* 0x000d200001047983 */ /* 0x0023680000300800 */
[----:B------:R1:W5:Y:S04]  /*b11c0*/  LDL.LU R5, [R1+0xd24] ;  /* 0x000d240001057983 */ /* 0x0003680000300800 */
[----:B------:R1:W5:Y:S04]  /*b11d0*/  LDL.LU R6, [R1+0xd10] ;  /* 0x000d100001067983 */ /* 0x0003680000300800 */
[----:B---3--:R3:W-:Y:S04]  /*b11e0*/  STS.128 [R0+0x300], R168 ;  /* 0x000300a800007388 */ /* 0x0087e80000000c00 */
[----:B------:R1:W5:Y:S04]  /*b11f0*/  LDL.LU R7, [R1+0xd14] ;  /* 0x000d140001077983 */ /* 0x0003680000300800 */
[----:B---3--:R1:W5:Y:S04]  /*b1200*/  LDL.LU R168, [R1+0xd28] ;  /* 0x000d280001a87983 */ /* 0x0083680000300800 */
[----:B------:R1:W5:Y:S04]  /*b1210*/  LDL.LU R169, [R1+0xd2c] ;  /* 0x000d2c0001a97983 */ /* 0x0003680000300800 */
[----:B------:R1:W5:Y:S04]  /*b1220*/  LDL.LU R170, [R1+0xd18] ;  /* 0x000d180001aa7983 */ /* 0x0003680000300800 */
[----:B------:R1:W5:Y:S04]  /*b1230*/  LDL.LU R171, [R1+0xd1c] ;  /* 0x000d1c0001ab7983 */ /* 0x0003680000300800 */
[----:B------:R1:W-:Y:S04]  /*b1240*/  STS.128 [R0+0x200], R180 ;  /* 0x000200b400007388 */ /* 0x0003e80000000c00 */
[----:B--2---:R1:W-:Y:S04]  /*b1250*/  STS.128 [R0+0x380], R172 ;  /* 0x000380ac00007388 */ /* 0x0043e80000000c00 */
[----:B------:R1:W-:Y:S02]  /*b1260*/  STS.128 [R0+0x180], R184 ;  /* 0x000180b800007388 */ /* 0x0003e40000000c00 */
[----:B------:R-:W-:Y:S06]  /*b1270*/  BAR.SYNC.DEFER_BLOCKING 0x0 ;  /* 0x0000000000007b1d */ /* 0x000fec0000010000 */
[----:B-1----:R-:W-:Y:S04]  /*b1280*/  LDS.128 R184, [R188] ;  /* 0x00000000bcb87984 */ /* 0x002fe80000000c00 */
[----:B------:R-:W1:Y:S04]  /*b1290*/  LDS.128 R172, [R2] ;  /* 0x0000000002ac7984 */ /* 0x000e680000000c00 */
[----:B------:R-:W-:Y:S04]  /*b12a0*/  LDS.128 R180, [R2+0x400] ;  /* 0x0004000002b47984 */ /* 0x000fe80000000c00 */
[----:B------:R-:W-:Y:S04]  /*b12b0*/  LDS.128 R188, [R188+0x400] ;  /* 0x00040000bcbc7984 */ /* 0x000fe80000000c00 */
[----:B------:R-:W-:Y:S04]  /*b12c0*/  LDS.128 R192, [R3] ;  /* 0x0000000003c07984 */ /* 0x000fe80000000c00 */
[----:B------:R-:W-:Y:S04]  /*b12d0*/  LDS.128 R196, [R3+0x400] ;  /* 0x0004000003c47984 */ /* 0x000fe80000000c00 */
[----:B------:R-:W-:Y:S04]  /*b12e0*/  LDS.128 R200, [R252] ;  /* 0x00000000fcc87984 */ /* 0x000fe80000000c00 */
[----:B------:R-:W-:Y:S04]  /*b12f0*/  LDS.128 R204, [R252+0x400] ;  /* 0x00040000fccc7984 */ /* 0x000fe80000000c00 */
[----:B------:R-:W-:Y:S06]  /*b1300*/  BAR.SYNC.DEFER_BLOCKING 0x0 ;  /* 0x0000000000007b1d */ /* 0x000fec0000010000 */
[----:B-----5:R2:W-:Y:S04]  /*b1310*/  STS.128 [R0], R4 ;  /* 0x0000000400007388 */ /* 0x0205e80000000c00 */
[----:B------:R3:W-:Y:S04]  /*b1320*/  STS.128 [R0+0x80], R168 ;  /* 0x000080a800007388 */ /* 0x0007e80000000c00 */
[----:B--2---:R-:W2:Y:S04]  /*b1330*/  LDL.LU R4, [R1+0xba0] ;  /* 0x000ba00001047983 */ /* 0x004ea80000300800 */
[----:B------:R-:W2:Y:S04]  /*b1340*/  LDL.LU R5, [R1+0xba4] ;  /* 0x000ba40001057983 */ /* 0x000ea80000300800 */
[----:B------:R-:W2:Y:S04]  /*b1350*/  LDL.LU R6, [R1+0x3b0] ;  /* 0x0003b00001067983 */ /* 0x000ea80000300800 */
[----:B------:R-:W2:Y:S04]  /*b1360*/  LDL.LU R7, [R1+0x3b4] ;  /* 0x0003b40001077983 */ /* 0x000ea80000300800 */
[----:B------:R-:W4:Y:S04]  /*b1370*/  LDL.LU R212, [R1+0xba8] ;  /* 0x000ba80001d47983 */ /* 0x000f280000300800 */
[----:B------:R-:W4:Y:S04]  /*b1380*/  LDL.LU R213, [R1+0xbac] ;  /* 0x000bac0001d57983 */ /* 0x000f280000300800 */
[----:B------:R-:W4:Y:S04]  /*b1390*/  LDL.LU R214, [R1+0x3b8] ;  /* 0x0003b80001d67983 */ /* 0x000f280000300800 */
        /* <DEDUP_REMOVED lines=13> */
[----:B--2---:R-:W-:Y:S04]  /*b1470*/  STS.128 [R0+0x100], R4 ;  /* 0x0001000400007388 */ /* 0x004fe80000000c00 */
[----:B----4-:R2:W-:Y:S04]  /*b1480*/  STS.128 [R0+0x180], R212 ;  /* 0x000180d400007388 */ /* 0x0105e80000000c00 */
[----:B--2---:R-:W2:Y:S04]  /*b1490*/  LDL.LU R212, [R1+0x17bc] ;  /* 0x0017bc0001d47983 */ /* 0x004ea80000300800 */
[----:B------:R-:W4:Y:S04]  /*b14a0*/  LDL.LU R213, [R1+0x2b0] ;  /* 0x0002b00001d57983 */ /* 0x000f280000300800 */
[----:B------:R-:W2:Y:S04]  /*b14b0*/  LDL.LU R214, [R1+0x17b8] ;  /* 0x0017b80001d67983 */ /* 0x000ea80000300800 */
[----:B------:R-:W4:Y:S04]  /*b14c0*/  LDL.LU R215, [R1+0x17c0] ;  /* 0x0017c00001d77983 */ /* 0x000f280000300800 */
[----:B------:R-:W4:Y:S04]  /*b14d0*/  LDL.LU R4, [R1+0x7a8] ;  /* 0x0007a80001047983 */ /* 0x000f280000300800 */
[----:B------:R-:W4:Y:S04]  /*b14e0*/  LDL.LU R5, [R1+0x7ac] ;  /* 0x0007ac0001057983 */ /* 0x000f280000300800 */
[----:B---3--:R-:W-:Y:S04]  /*b14f0*/  STS.128 [R0+0x280], R216 ;  /* 0x000280d800007388 */ /* 0x008fe80000000c00 */
[----:B------:R-:W-:Y:S04]  /*b1500*/  STS.128 [R0+0x200], R168 ;  /* 0x000200a800007388 */ /* 0x000fe80000000c00 */
[----:B------:R3:W-:Y:S04]  /*b1510*/  STS.128 [R0+0x300], R220 ;  /* 0x000300dc00007388 */ /* 0x0007e80000000c00 */
[----:B---3--:R-:W3:Y:S04]  /*b1520*/  LDL.LU R222, [R1+0x1f0] ;  /* 0x0001f00001de7983 */ /* 0x008ee80000300800 */
[----:B------:R-:W3:Y:S04]  /*b1530*/  LDL.LU R6, [R1+0x748] ;  /* 0x0007480001067983 */ /* 0x000ee80000300800 */
[----:B------:R-:W3:Y:S04]  /*b1540*/  LDL.LU R7, [R1+0x74c] ;  /* 0x00074c0001077983 */ /* 0x000ee80000300800 */
[----:B------:R-:W3:Y:S04]  /*b1550*/  LDL.LU R216, [R1+0x2b4] ;  /* 0x0002b40001d87983 */ /* 0x000ee80000300800 */
[----:B------:R-:W3:Y:S01]  /*b1560*/  LDL.LU R217, [R1+0x1f4] ;  /* 0x0001f40001d97983 */ /* 0x000ee20000300800 */
[----:B------:R-:W-:-:S03]  /*b1570*/  IMAD.MOV.U32 R170, RZ, RZ, c[0x0][0x194] ;  /* 0x00006500ffaa7624 */ /* 0x000fc600078e00ff */
[----:B------:R-:W3:Y:S04]  /*b1580*/  LDL.LU R220, [R1+0x2e58] ;  /* 0x002e580001dc7983 */ /* 0x000ee80000300800 */
[----:B------:R-:W3:Y:S04]  /*b1590*/  LDL.LU R219, [R1+0x2e5c] ;  /* 0x002e5c0001db7983 */ /* 0x000ee80000300800 */
[----:B------:R-:W3:Y:S04]  /*b15a0*/  LDL.LU R223, [R1+0x304] ;  /* 0x0003040001df7983 */ /* 0x000ee80000300800 */
[----:B------:R-:W3:Y:S04]  /*b15b0*/  LDL.LU R218, [R1+0x204] ;  /* 0x0002040001da7983 */ /* 0x000ee80000300800 */
[----:B------:R-:W3:Y:S01]  /*b15c0*/  LDL.LU R221, [R1+0x340] ;  /* 0x0003400001dd7983 */ /* 0x000ee20000300800 */
[C---:B--2---:R-:W-:Y:S01]  /*b15d0*/  IMAD R3, R214.reuse, c[0x0][0x194], RZ ;  /* 0x00006500d6037a24 */ /* 0x044fe200078e02ff */
[----:B------:R-:W-:-:S03]  /*b15e0*/  ISETP.GE.AND P6, PT, R214, c[0x0][0x178], PT ;  /* 0x00005e00d6007a0c */ /* 0x000fc60003fc6270 */
[----:B------:R-:W-:Y:S01]  /*b15f0*/  IMAD R170, R170, 0x40, R3 ;  /* 0x00000040aaaa7824 */ /* 0x000fe200078e0203 */
[C---:B------:R-:W-:Y:S02]  /*b1600*/  LEA R168, P5, R3.reuse, c[0x0][0x170], 0x2 ;  /* 0x00005c0003a87a11 */ /* 0x040fe400078a10ff */
[C---:B------:R-:W-:Y:S02]  /*b1610*/  ISETP.LT.AND P6, PT, R212.reuse, c[0x0][0x17c], !P6 ;  /* 0x00005f00d4007a0c */ /* 0x040fe400077c1270 */
[----:B------:R-:W-:Y:S02]  /*b1620*/  LEA.HI.X.SX32 R169, R3, c[0x0][0x174], 0x2, P5 ;  /* 0x00005d0003a97a11 */ /* 0x000fe400028f16ff */
[C---:B------:R-:W-:Y:S01]  /*b1630*/  ISETP.GE.AND P3, PT, R212.reuse, c[0x0][0x17c], PT ;  /* 0x00005f00d4007a0c */ /* 0x040fe20003f66270 */
[----:B------:R-:W-:-:S03]  /*b1640*/  IMAD R3, R212, c[0x0][0x198], RZ ;  /* 0x00006600d4037a24 */ /* 0x000fc600078e02ff */
[----:B----4-:R-:W-:Y:S01]  /*b1650*/  ISETP.LT.AND P3, PT, R215, c[0x0][0x178], !P3 ;  /* 0x00005e00d7007a0c */ /* 0x010fe20005f61270 */
[----:B---3--:R2:W-:Y:S04]  /*b1660*/  STS.128 [R0+0x380], R4 ;  /* 0x0003800400007388 */ /* 0x0085e80000000c00 */
[----:B------:R-:W-:Y:S01]  /*b1670*/  BAR.SYNC.DEFER_BLOCKING 0x0 ;  /* 0x0000000000007b1d */ /* 0x000fe20000010000 */
[----:B--2---:R-:W-:Y:S01]  /*b1680*/  LEA R4, P5, R170, c[0x0][0x170], 0x2 ;  /* 0x00005c00aa047a11 */ /* 0x004fe200078a10ff */
[----:B------:R-:W-:-:S03]  /*b1690*/  IMAD.WIDE R6, R3, 0x4, R168 ;  /* 0x0000000403067825 */ /* 0x000fc600078e02a8 */
[----:B------:R-:W-:Y:S02]  /*b16a0*/  LEA.HI.X.SX32 R5, R170, c[0x0][0x174], 0x2, P5 ;  /* 0x00005d00aa057a11 */ /* 0x000fe400028f16ff */
[----:B------:R-:W-:Y:S02]  /*b16b0*/  ISETP.LT.AND P5, PT, R215, c[0x0][0x178], !P0 ;  /* 0x00005e00d7007a0c */ /* 0x000fe400047a1270 */
[----:B------:R-:W-:Y:S02]  /*b16c0*/  ISETP.LT.AND P0, PT, R214, c[0x0][0x178], !P0 ;  /* 0x00005e00d6007a0c */ /* 0x000fe40004701270 */
[----:B------:R-:W-:Y:S01]  /*b16d0*/  IADD3 R0, R3, c[0x0][0x198], RZ ;  /* 0x0000660003007a10 */ /* 0x000fe20007ffe0ff */
[----:B------:R2:W-:Y:S04]  /*b16e0*/  @P6 STG.E [R6.64], R213 ;  /* 0x000000d506006986 */ /* 0x0005e8000c101904 */
[----:B------:R-:W-:-:S04]  /*b16f0*/  IMAD.WIDE R170, R0, 0x4, R168 ;  /* 0x0000000400aa7825 */ /* 0x000fc800078e02a8 */
[----:B--2---:R-:W-:-:S04]  /*b1700*/  IMAD.WIDE R6, R3, 0x4, R4 ;  /* 0x0000000403067825 */ /* 0x004fc800078e0204 */
[----:B------:R-:W-:Y:S01]  /*b1710*/  IMAD.WIDE R212, R0, 0x4, R4 ;  /* 0x0000000400d47825 */ /* 0x000fe200078e0204 */
[----:B------:R2:W-:Y:S04]  /*b1720*/  @P3 STG.E [R6.64], R222 ;  /* 0x000000de06003986 */ /* 0x0005e8000c101904 */
[----:B------:R-:W-:Y:S04]  /*b1730*/  @P0 STG.E [R170.64], R216 ;  /* 0x000000d8aa000986 */ /* 0x000fe8000c101904 */
[----:B------:R3:W-:Y:S04]  /*b1740*/  @P5 STG.E [R212.64], R217 ;  /* 0x000000d9d4005986 */ /* 0x0007e8000c101904 */
[----:B--2---:R-:W2:Y:S04]  /*b1750*/  LDL.LU R222, [R1+0x240] ;  /* 0x0002400001de7983 */ /* 0x004ea80000300800 */
[----:B---3--:R-:W3:Y:S04]  /*b1760*/  LDL.LU R212, [R1+0x300] ;  /* 0x0003000001d47983 */ /* 0x008ee80000300800 */
[----:B------:R-:W4:Y:S01]  /*b1770*/  LDL.LU R213, [R1+0x200] ;  /* 0x0002000001d57983 */ /* 0x000f220000300800 */
[----:B------:R-:W-:-:S02]  /*b1780*/  ISETP.LT.AND P6, PT, R215, c[0x0][0x178], !P4 ;  /* 0x00005e00d7007a0c */ /* 0x000fc400067c1270 */
[----:B------:R-:W-:Y:S02]  /*b1790*/  ISETP.LT.AND P4, PT, R214, c[0x0][0x178], !P4 ;  /* 0x00005e00d6007a0c */ /* 0x000fe40006781270 */
[----:B------:R-:W-:Y:S02]  /*b17a0*/  IADD3 R0, R0, c[0x0][0x198], RZ ;  /* 0x0000660000007a10 */ /* 0x000fe40007ffe0ff */
[----:B------:R-:W-:Y:S02]  /*b17b0*/  ISETP.GE.AND P3, PT, R220, c[0x0][0x17c], PT ;  /* 0x00005f00dc007a0c */ /* 0x000fe40003f66270 */
[----:B------:R-:W2:Y:S01]  /*b17c0*/  LDL.LU R220, [R1+0x2e60] ;  /* 0x002e600001dc7983 */ /* 0x000ea20000300800 */
[----:B------:R-:W-:-:S03]  /*b17d0*/  ISETP.LT.AND P5, PT, R214, c[0x0][0x178], !P2 ;  /* 0x00005e00d6007a0c */ /* 0x000fc600057a1270 */
[----:B------:R-:W2:Y:S01]  /*b17e0*/  LDL.LU R216, [R1+0x2e64] ;  /* 0x002e640001d87983 */ /* 0x000ea20000300800 */
[C---:B------:R-:W-:Y:S01]  /*b17f0*/  IMAD.WIDE R6, R0.reuse, 0x4, R168 ;  /* 0x0000000400067825 */ /* 0x040fe200078e02a8 */
[----:B------:R-:W-:Y:S02]  /*b1800*/  ISETP.LT.AND P2, PT, R215, c[0x0][0x178], !P2 ;  /* 0x00005e00d7007a0c */ /* 0x000fe40005741270 */
[----:B------:R-:W2:Y:S01]  /*b1810*/  LDL.LU R217, [R1+0x344] ;  /* 0x0003440001d97983 */ /* 0x000ea20000300800 */
[C-C-:B------:R-:W-:Y:S01]  /*b1820*/  IMAD.WIDE R170, R0.reuse, 0x4, R4.reuse ;  /* 0x0000000400aa7825 */ /* 0x140fe200078e0204 */
[----:B------:R-:W-:Y:S02]  /*b1830*/  IADD3 R3, R0, c[0x0][0x198], RZ ;  /* 0x0000660000037a10 */ /* 0x000fe40007ffe0ff */
[----:B------:R-:W-:Y:S02]  /*b1840*/  ISETP.GE.AND P0, PT, R219, c[0x0][0x17c], PT ;  /* 0x00005f00db007a0c */ /* 0x000fe40003f06270 */
[----:B------:R-:W2:Y:S04]  /*b1850*/  LDL.LU R219, [R1+0x244] ;  /* 0x0002440001db7983 */ /* 0x000ea80000300800 */
[----:B---3--:R3:W-:Y:S04]  /*b1860*/  @P4 STG.E [R6.64], R212 ;  /* 0x000000d406004986 */ /* 0x0087e8000c101904 */
[----:B----4-:R4:W-:Y:S01]  /*b1870*/  @P6 STG.E [R170.64], R213 ;  /* 0x000000d5aa006986 */ /* 0x0109e2000c101904 */
[----:B---3--:R-:W-:-:S03]  /*b1880*/  IMAD.WIDE R6, R3, 0x4, R4 ;  /* 0x0000000403067825 */ /* 0x008fc600078e0204 */
[----:B------:R-:W3:Y:S01]  /*b1890*/  LDL.LU R212, [R1+0x2e68] ;  /* 0x002e680001d47983 */ /* 0x000ee20000300800 */
[----:B----4-:R-:W-:-:S05]  /*b18a0*/  IMAD.WIDE R170, R3, 0x4, R168 ;  /* 0x0000000403aa7825 */ /* 0x010fca00078e02a8 */
[----:B------:R-:W-:Y:S04]  /*b18b0*/  @P5 STG.E [R170.64], R223 ;  /* 0x000000dfaa005986 */ /* 0x000fe8000c101904 */
[----:B------:R4:W-:Y:S04]  /*b18c0*/  @P2 STG.E [R6.64], R218 ;  /* 0x000000da06002986 */ /* 0x0009e8000c101904 */
[----:B----4-:R-:W4:Y:S01]  /*b18d0*/  LDL.LU R218, [R1+0x2e6c] ;  /* 0x002e6c0001da7983 */ /* 0x010f220000300800 */
[----:B------:R-:W-:Y:S02]  /*b18e0*/  ISETP.LT.AND P6, PT, R214, c[0x0][0x178], !P3 ;  /* 0x00005e00d6007a0c */ /* 0x000fe40005fc1270 */
[----:B------:R-:W-:Y:S01]  /*b18f0*/  ISETP.LT.AND P3, PT, R215, c[0x0][0x178], !P3 ;  /* 0x00005e00d7007a0c */ /* 0x000fe20005f61270 */
[----:B------:R-:W3:Y:S01]  /*b1900*/  LDL.LU R223, [R1+0x3c4] ;  /* 0x0003c40001df7983 */ /* 0x000ee20000300800 */
[----:B------:R-:W-:-:S02]  /*b1910*/  IADD3 R0, R3, c[0x0][0x198], RZ ;  /* 0x0000660003007a10 */ /* 0x000fc40007ffe0ff */
[----:B------:R-:W-:-:S03]  /*b1920*/  ISETP.LT.AND P5, PT, R214, c[0x0][0x178], !P0 ;  /* 0x00005e00d6007a0c */ /* 0x000fc600047a1270 */
[C---:B------:R-:W-:Y:S01]  /*b1930*/  IMAD.WIDE R170, R0.reuse, 0x4, R168 ;  /* 0x0000000400aa7825 */ /* 0x040fe200078e02a8 */
[----:B------:R-:W-:-:S03]  /*b1940*/  IADD3 R3, R0, c[0x0][0x198], RZ ;  /* 0x0000660000037a10 */ /* 0x000fc60007ffe0ff */
[----:B------:R-:W-:Y:S01]  /*b1950*/  IMAD.WIDE R6, R0, 0x4, R4 ;  /* 0x0000000400067825 */ /* 0x000fe200078e0204 */
[----:B------:R1:W-:Y:S01]  /*b1960*/  @P6 STG.E [R170.64], R221 ;  /* 0x000000ddaa006986 */ /* 0x0003e2000c101904 */
[----:B------:R-:W-:-:S03]  /*b1970*/  ISETP.LT.AND P0, PT, R215, c[0x0][0x178], !P0 ;  /* 0x00005e00d7007a0c */ /* 0x000fc60004701270 */
[----:B--2---:R2:W-:Y:S01]  /*b1980*/  @P3 STG.E [R6.64], R222 ;  /* 0x000000de06003986 */ /* 0x0045e2000c101904 */
[----:B------:R-:W-:Y:S02]  /*b1990*/  ISETP.GE.AND P2, PT, R216, c[0x0][0x17c], PT ;  /* 0x00005f00d8007a0c */ /* 0x000fe40003f46270 */
[----:B------:R-:W-:Y:S01]  /*b19a0*/  ISETP.GE.AND P4, PT, R220, c[0x0][0x17c], PT ;  /* 0x00005f00dc007a0c */ /* 0x000fe20003f86270 */
[----:B------:R-:W3:Y:S01]  /*b19b0*/  LDL.LU R216, [R1+0x2d4] ;  /* 0x0002d40001d87983 */ /* 0x000ee20000300800 */
[----:B------:R-:W-:-:S03]  /*b19c0*/  IADD3 R0, R3, c[0x0][0x198], RZ ;  /* 0x0000660003007a10 */ /* 0x000fc60007ffe0ff */
[----:B-1----:R-:W3:Y:S01]  /*b19d0*/  LDL.LU R221, [R1+0x2e70] ;  /* 0x002e700001dd7983 */ /* 0x002ee20000300800 */
[----:B--2---:R-:W-:-:S03]  /*b19e0*/  IMAD.WIDE R6, R3, 0x4, R168 ;  /* 0x0000000403067825 */ /* 0x004fc600078e02a8 */
[----:B------:R-:W2:Y:S04]  /*b19f0*/  LDL.LU R220, [R1+0x3e0] ;  /* 0x0003e00001dc7983 */ /* 0x000ea80000300800 */
[----:B------:R1:W-:Y:S04]  /*b1a00*/  @P5 STG.E [R6.64], R217 ;  /* 0x000000d906005986 */ /* 0x0003e8000c101904 */
[----:B------:R-:W2:Y:S01]  /*b1a10*/  LDL.LU R222, [R1+0x320] ;  /* 0x0003200001de7983 */ /* 0x000ea20000300800 */
[----:B-1----:R-:W-:-:S03]  /*b1a20*/  IMAD.WIDE R6, R3, 0x4, R4 ;  /* 0x0000000403067825 */ /* 0x002fc600078e0204 */
[----:B------:R-:W2:Y:S04]  /*b1a30*/  LDL.LU R3, [R1+0x2d0] ;  /* 0x0002d00001037983 */ /* 0x000ea80000300800 */
[----:B------:R1:W-:Y:S04]  /*b1a40*/  @P0 STG.E [R6.64], R219 ;  /* 0x000000db06000986 */ /* 0x0003e8000c101904 */
[----:B-1----:R-:W2:Y:S04]  /*b1a50*/  LDL.LU R7, [R1+0x3c0] ;  /* 0x0003c00001077983 */ /* 0x002ea80000300800 */
[----:B------:R-:W2:Y:S01]  /*b1a60*/  LDL.LU R217, [R1+0x3e4] ;  /* 0x0003e40001d97983 */ /* 0x000ea20000300800 */
[----:B----4-:R-:W-:-:S03]  /*b1a70*/  ISETP.GE.AND P0, PT, R218, c[0x0][0x17c], PT ;  /* 0x00005f00da007a0c */ /* 0x010fc60003f06270 */
[----:B------:R-:W4:Y:S01]  /*b1a80*/  LDL.LU R218, [R1+0x2e74] ;  /* 0x002e740001da7983 */ /* 0x000f220000300800 */
[----:B------:R-:W-:Y:S02]  /*b1a90*/  ISETP.LT.AND P6, PT, R214, c[0x0][0x178], !P4 ;  /* 0x00005e00d6007a0c */ /* 0x000fe400067c1270 */
[C---:B------:R-:W-:Y:S01]  /*b1aa0*/  ISETP.LT.AND P4, PT, R215.reuse, c[0x0][0x178], !P4 ;  /* 0x00005e00d7007a0c */ /* 0x040fe20006781270 */
[----:B------:R-:W-:Y:S01]  /*b1ab0*/  IMAD.WIDE R170, R0, 0x4, R168 ;  /* 0x0000000400aa7825 */ /* 0x000fe200078e02a8 */
[----:B------:R-:W-:Y:S01]  /*b1ac0*/  ISETP.LT.AND P5, PT, R215, c[0x0][0x178], !P2 ;  /* 0x00005e00d7007a0c */ /* 0x000fe200057a1270 */
[----:B------:R-:W4:Y:S01]  /*b1ad0*/  LDL.LU R219, [R1+0x324] ;  /* 0x0003240001db7983 */ /* 0x000f220000300800 */
[----:B---3--:R-:W-:Y:S01]  /*b1ae0*/  ISETP.GE.AND P3, PT, R212, c[0x0][0x17c], PT ;  /* 0x00005f00d4007a0c */ /* 0x008fe20003f66270 */
[----:B------:R-:W-:Y:S01]  /*b1af0*/  IMAD.WIDE R212, R0, 0x4, R4 ;  /* 0x0000000400d47825 */ /* 0x000fe200078e0204 */
[----:B------:R-:W-:Y:S02]  /*b1b00*/  ISETP.LT.AND P2, PT, R214, c[0x0][0x178], !P2 ;  /* 0x00005e00d6007a0c */ /* 0x000fe40005741270 */
[----:B------:R-:W-:-:S03]  /*b1b10*/  IADD3 R0, R0, c[0x0][0x198], RZ ;  /* 0x0000660000007a10 */ /* 0x000fc60007ffe0ff */
[----:B--2---:R1:W-:Y:S04]  /*b1b20*/  @P6 STG.E [R170.64], R7 ;  /* 0x00000007aa006986 */ /* 0x0043e8000c101904 */
[----:B------:R2:W-:Y:S01]  /*b1b30*/  @P4 STG.E [R212.64], R3 ;  /* 0x00000003d4004986 */ /* 0x0005e2000c101904 */
[----:B------:R-:W-:-:S03]  /*b1b40*/  ISETP.GE.AND P4, PT, R221, c[0x0][0x17c], PT ;  /* 0x00005f00dd007a0c */ /* 0x000fc60003f86270 */
[----:B------:R-:W3:Y:S01]  /*b1b50*/  LDL.LU R221, [R1+0x400] ;  /* 0x0004000001dd7983 */ /* 0x000ee20000300800 */
[----:B-1----:R-:W-:-:S04]  /*b1b60*/  IMAD.WIDE R6, R0, 0x4, R168 ;  /* 0x0000000400067825 */ /* 0x002fc800078e02a8 */
[----:B------:R-:W-:Y:S01]  /*b1b70*/  IMAD.WIDE R170, R0, 0x4, R4 ;  /* 0x0000000400aa7825 */ /* 0x000fe200078e0204 */
[----:B--2---:R-:W2:Y:S04]  /*b1b80*/  LDL.LU R213, [R1+0x2e78] ;  /* 0x002e780001d57983 */ /* 0x004ea80000300800 */
[----:B------:R-:W2:Y:S04]  /*b1b90*/  LDL.LU R212, [R1+0x2e7c] ;  /* 0x002e7c0001d47983 */ /* 0x000ea80000300800 */
[----:B------:R1:W-:Y:S04]  /*b1ba0*/  @P2 STG.E [R6.64], R223 ;  /* 0x000000df06002986 */ /* 0x0003e8000c101904 */
[----:B------:R1:W-:Y:S04]  /*b1bb0*/  @P5 STG.E [R170.64], R216 ;  /* 0x000000d8aa005986 */ /* 0x0003e8000c101904 */
[----:B-1----:R-:W2:Y:S04]  /*b1bc0*/  LDL.LU R223, [R1+0x360] ;  /* 0x0003600001df7983 */ /* 0x002ea80000300800 */
[----:B------:R-:W2:Y:S01]  /*b1bd0*/  LDL.LU R216, [R1+0x404] ;  /* 0x0004040001d87983 */ /* 0x000ea20000300800 */
[----:B----4-:R-:W-:-:S03]  /*b1be0*/  ISETP.GE.AND P2, PT, R218, c[0x0][0x17c], PT ;  /* 0x00005f00da007a0c */ /* 0x010fc60003f46270 */
[----:B------:R-:W4:Y:S01]  /*b1bf0*/  LDL.LU R218, [R1+0x364] ;  /* 0x0003640001da7983 */ /* 0x000f220000300800 */
[----:B------:R-:W-:Y:S02]  /*b1c00*/  ISETP.LT.AND P6, PT, R214, c[0x0][0x178], !P3 ;  /* 0x00005e00d6007a0c */ /* 0x000fe40005fc1270 */
[C---:B------:R-:W-:Y:S02]  /*b1c10*/  ISETP.LT.AND P3, PT, R215.reuse, c[0x0][0x178], !P3 ;  /* 0x00005e00d7007a0c */ /* 0x040fe40005f61270 */
[----:B------:R-:W-:Y:S02]  /*b1c20*/  IADD3 R3, R0, c[0x0][0x198], RZ ;  /* 0x0000660000037a10 */ /* 0x000fe40007ffe0ff */
[----:B------:R-:W-:Y:S02]  /*b1c30*/  ISETP.LT.AND P5, PT, R214, c[0x0][0x178], !P0 ;  /* 0x00005e00d6007a0c */ /* 0x000fe400047a1270 */
[----:B------:R-:W-:Y:S01]  /*b1c40*/  ISETP.LT.AND P0, PT, R215, c[0x0][0x178], !P0 ;  /* 0x00005e00d7007a0c */ /* 0x000fe20004701270 */
[C---:B------:R-:W-:Y:S01]  /*b1c50*/  IMAD.WIDE R170, R3.reuse, 0x4, R168 ;  /* 0x0000000403aa7825 */ /* 0x040fe200078e02a8 */
[----:B------:R-:W-:-:S03]  /*b1c60*/  IADD3 R0, R3, c[0x0][0x198], RZ ;  /* 0x0000660003007a10 */ /* 0x000fc60007ffe0ff */
[----:B------:R-:W-:Y:S01]  /*b1c70*/  IMAD.WIDE R6, R3, 0x4, R4 ;  /* 0x0000000403067825 */ /* 0x000fe200078e0204 */
[----:B------:R1:W-:Y:S01]  /*b1c80*/  @P6 STG.E [R170.64], R220 ;  /* 0x000000dcaa006986 */ /* 0x0003e2000c101904 */
[----:B------:R-:W-:-:S03]  /*b1c90*/  ISETP.LT.AND P6, PT, R214, c[0x0][0x178], !P4 ;  /* 0x00005e00d6007a0c */ /* 0x000fc600067c1270 */
[----:B------:R1:W-:Y:S01]  /*b1ca0*/  @P3 STG.E [R6.64], R222 ;  /* 0x000000de06003986 */ /* 0x0003e2000c101904 */
[C---:B------:R-:W-:Y:S02]  /*b1cb0*/  IADD3 R3, R0.reuse, c[0x0][0x198], RZ ;  /* 0x0000660000037a10 */ /* 0x040fe40007ffe0ff */
[----:B------:R-:W-:Y:S01]  /*b1cc0*/  ISETP.LT.AND P4, PT, R215, c[0x0][0x178], !P4 ;  /* 0x00005e00d7007a0c */ /* 0x000fe20006781270 */
[C---:B-1----:R-:W-:Y:S01]  /*b1cd0*/  IMAD.WIDE R170, R0.reuse, 0x4, R168 ;  /* 0x0000000400aa7825 */ /* 0x042fe200078e02a8 */
[----:B------:R-:W4:Y:S03]  /*b1ce0*/  LDL.LU R220, [R1+0x2e80] ;  /* 0x002e800001dc7983 */ /* 0x000f260000300800 */
[----:B------:R-:W-:Y:S01]  /*b1cf0*/  IMAD.WIDE R6, R0, 0x4, R4 ;  /* 0x0000000400067825 */ /* 0x000fe200078e0204 */
[----:B------:R-:W-:Y:S01]  /*b1d00*/  @P5 STG.E [R170.64], R217 ;  /* 0x000000d9aa005986 */ /* 0x000fe2000c101904 */
[----:B------:R-:W-:-:S02]  /*b1d10*/  ISETP.LT.AND P5, PT, R214, c[0x0][0x178], !P2 ;  /* 0x00005e00d6007a0c */ /* 0x000fc400057a1270 */
[----:B------:R-:W-:Y:S01]  /*b1d20*/  ISETP.LT.AND P2, PT, R215, c[0x0][0x178], !P2 ;  /* 0x00005e00d7007a0c */ /* 0x000fe20005741270 */
[----:B------:R1:W-:Y:S01]  /*b1d30*/  @P0 STG.E [R6.64], R219 ;  /* 0x000000db06000986 */ /* 0x0003e2000c101904 */
[C---:B------:R-:W-:Y:S01]  /*b1d40*/  IADD3 R0, R3.reuse, c[0x0][0x198], RZ ;  /* 0x0000660003007a10 */ /* 0x040fe20007ffe0ff */
[--C-:B-1----:R-:W-:Y:S02]  /*b1d50*/  IMAD.WIDE R6, R3, 0x4, R168.reuse ;  /* 0x0000000403067825 */ /* 0x102fe400078e02a8 */
[----:B------:R-:W4:Y:S02]  /*b1d60*/  LDL.LU R219, [R1+0x2e84] ;  /* 0x002e840001db7983 */ /* 0x000f240000300800 */
[----:B------:R-:W-:Y:S02]  /*b1d70*/  IMAD.WIDE R170, R0, 0x4, R168 ;  /* 0x0000000400aa7825 */ /* 0x000fe400078e02a8 */
[----:B------:R-:W4:Y:S04]  /*b1d80*/  LDL.LU R222, [R1+0x414] ;  /* 0x0004140001de7983 */ /* 0x000f280000300800 */
[----:B------:R-:W4:Y:S04]  /*b1d90*/  LDL.LU R217, [R1+0x3d4] ;  /* 0x0003d40001d97983 */ /* 0x000f280000300800 */
[----:B---3--:R1:W-:Y:S01]  /*b1da0*/  @P6 STG.E [R6.64], R221 ;  /* 0x000000dd06006986 */ /* 0x0083e2000c101904 */
[----:B--2---:R-:W-:Y:S01]  /*b1db0*/  ISETP.GE.AND P3, PT, R213, c[0x0][0x17c], PT ;  /* 0x00005f00d5007a0c */ /* 0x004fe20003f66270 */
[--C-:B-1----:R-:W-:Y:S01]  /*b1dc0*/  IMAD.WIDE R6, R3, 0x4, R4.reuse ;  /* 0x0000000403067825 */ /* 0x102fe200078e0204 */
[----:B------:R-:W-:Y:S01]  /*b1dd0*/  ISETP.GE.AND P0, PT, R212, c[0x0][0x17c], PT ;  /* 0x00005f00d4007a0c */ /* 0x000fe20003f06270 */
[----:B------:R-:W2:Y:S02]  /*b1de0*/  LDL.LU R221, [R1+0x420] ;  /* 0x0004200001dd7983 */ /* 0x000ea40000300800 */
[----:B------:R-:W-:-:S02]  /*b1df0*/  IMAD.WIDE R212, R0, 0x4, R4 ;  /* 0x0000000400d47825 */ /* 0x000fc400078e0204 */
[----:B------:R1:W-:Y:S04]  /*b1e00*/  @P4 STG.E [R6.64], R223 ;  /* 0x000000df06004986 */ /* 0x0003e8000c101904 */
[----:B------:R-:W-:Y:S04]  /*b1e10*/  @P5 STG.E [R170.64], R216 ;  /* 0x000000d8aa005986 */ /* 0x000fe8000c101904 */
[----:B-1----:R-:W3:Y:S04]  /*b1e20*/  LDL.LU R223, [R1+0x3f0] ;  /* 0x0003f00001df7983 */ /* 0x002ee80000300800 */
[----:B----4-:R1:W-:Y:S04]  /*b1e30*/  @P2 STG.E [R212.64], R218 ;  /* 0x000000dad4002986 */ /* 0x0103e8000c101904 */
[----:B-1----:R-:W4:Y:S04]  /*b1e40*/  LDL.LU R212, [R1+0x410] ;  /* 0x0004100001d47983 */ /* 0x002f280000300800 */
[----:B------:R-:W2:Y:S01]  /*b1e50*/  LDL.LU R213, [R1+0x3d0] ;  /* 0x0003d00001d57983 */ /* 0x000ea20000300800 */
[----:B------:R-:W-:-:S02]  /*b1e60*/  ISETP.LT.AND P6, PT, R215, c[0x0][0x178], !P3 ;  /* 0x00005e00d7007a0c */ /* 0x000fc40005fc1270 */
[----:B------:R-:W-:Y:S02]  /*b1e70*/  ISETP.LT.AND P3, PT, R214, c[0x0][0x178], !P3 ;  /* 0x00005e00d6007a0c */ /* 0x000fe40005f61270 */
[----:B------:R-:W-:Y:S02]  /*b1e80*/  IADD3 R0, R0, c[0x0][0x198], RZ ;  /* 0x0000660000007a10 */ /* 0x000fe40007ffe0ff */
[----:B------:R-:W-:Y:S02]  /*b1e90*/  ISETP.LT.AND P5, PT, R214, c[0x0][0x178], !P0 ;  /* 0x00005e00d6007a0c */ /* 0x000fe400047a1270 */
[----:B------:R-:W-:Y:S02]  /*b1ea0*/  ISETP.GE.AND P4, PT, R220, c[0x0][0x17c], PT ;  /* 0x00005f00dc007a0c */ /* 0x000fe40003f86270 */
[----:B------:R-:W3:Y:S01]  /*b1eb0*/  LDL.LU R220, [R1+0x2e88] ;  /* 0x002e880001dc7983 */ /* 0x000ee20000300800 */
[----:B------:R-:W-:-:S03]  /*b1ec0*/  IMAD.WIDE R6, R0, 0x4, R168 ;  /* 0x0000000400067825 */ /* 0x000fc600078e02a8 */
[----:B------:R-:W3:Y:S01]  /*b1ed0*/  LDL.LU R216, [R1+0x2e8c] ;  /* 0x002e8c0001d87983 */ /* 0x000ee20000300800 */
[----:B------:R-:W-:-:S03]  /*b1ee0*/  ISETP.LT.AND P0, PT, R215, c[0x0][0x178], !P0 ;  /* 0x00005e00d7007a0c */ /* 0x000fc60004701270 */
[----:B------:R-:W3:Y:S01]  /*b1ef0*/  LDL.LU R218, [R1+0x424] ;  /* 0x0004240001da7983 */ /* 0x000ee20000300800 */
[C-C-:B------:R-:W-:Y:S01]  /*b1f00*/  IMAD.WIDE R170, R0.reuse, 0x4, R4.reuse ;  /* 0x0000000400aa7825 */ /* 0x140fe200078e0204 */
[----:B------:R-:W-:Y:S02]  /*b1f10*/  IADD3 R3, R0, c[0x0][0x198], RZ ;  /* 0x0000660000037a10 */ /* 0x000fe40007ffe0ff */
[----:B------:R-:W-:Y:S02]  /*b1f20*/  ISETP.GE.AND P2, PT, R219, c[0x0][0x17c], PT ;  /* 0x00005f00db007a0c */ /* 0x000fe40003f46270 */
[----:B------:R-:W3:Y:S04]  /*b1f30*/  LDL.LU R219, [R1+0x3f4] ;  /* 0x0003f40001db7983 */ /* 0x000ee80000300800 */
[----:B----4-:R1:W-:Y:S04]  /*b1f40*/  @P3 STG.E [R6.64], R212 ;  /* 0x000000d406003986 */ /* 0x0103e8000c101904 */
[----:B--2---:R2:W-:Y:S01]  /*b1f50*/  @P6 STG.E [R170.64], R213 ;  /* 0x000000d5aa006986 */ /* 0x0045e2000c101904 */
[----:B-1----:R-:W-:-:S03]  /*b1f60*/  IMAD.WIDE R6, R3, 0x4, R4 ;  /* 0x0000000403067825 */ /* 0x002fc600078e0204 */
[----:B------:R-:W4:Y:S01]  /*b1f70*/  LDL.LU R212, [R1+0x2e90] ;  /* 0x002e900001d47983 */ /* 0x000f220000300800 */
[----:B--2---:R-:W-:-:S05]  /*b1f80*/  IMAD.WIDE R170, R3, 0x4, R168 ;  /* 0x0000000403aa7825 */ /* 0x004fca00078e02a8 */
[----:B------:R-:W-:Y:S04]  /*b1f90*/  @P5 STG.E [R170.64], R222 ;  /* 0x000000deaa005986 */ /* 0x000fe8000c101904 */
[----:B------:R1:W-:Y:S04]  /*b1fa0*/  @P0 STG.E [R6.64], R217 ;  /* 0x000000d906000986 */ /* 0x0003e8000c101904 */
[----:B-1----:R-:W2:Y:S01]  /*b1fb0*/  LDL.LU R217, [R1+0x2e94] ;  /* 0x002e940001d97983 */ /* 0x002ea20000300800 */
[----:B------:R-:W-:Y:S02]  /*b1fc0*/  ISETP.LT.AND P6, PT, R214, c[0x0][0x178], !P4 ;  /* 0x00005e00d6007a0c */ /* 0x000fe400067c1270 */
[----:B------:R-:W-:Y:S01]  /*b1fd0*/  ISETP.LT.AND P4, PT, R215, c[0x0][0x178], !P4 ;  /* 0x00005e00d7007a0c */ /* 0x000fe20006781270 */
[----:B------:R-:W4:Y:S01]  /*b1fe0*/  LDL.LU R222, [R1+0x2bc] ;  /* 0x0002bc0001de7983 */ /* 0x000f220000300800 */
[----:B------:R-:W-:-:S02]  /*b1ff0*/  IADD3 R0, R3, c[0x0][0x198], RZ ;  /* 0x0000660003007a10 */ /* 0x000fc40007ffe0ff */
[----:B------:R-:W-:-:S03]  /*b2000*/  ISETP.LT.AND P5, PT, R214, c[0x0][0x178], !P2 ;  /* 0x00005e00d6007a0c */ /* 0x000fc600057a1270 */
[C---:B------:R-:W-:Y:S01]  /*b2010*/  IMAD.WIDE R170, R0.reuse, 0x4, R168 ;  /* 0x0000000400aa7825 */ /* 0x040fe200078e02a8 */
[----:B------:R-:W-:-:S03]  /*b2020*/  IADD3 R3, R0, c[0x0][0x198], RZ ;  /* 0x0000660000037a10 */ /* 0x000fc60007ffe0ff */
[----:B------:R-:W-:Y:S01]  /*b2030*/  IMAD.WIDE R6, R0, 0x4, R4 ;  /* 0x0000000400067825 */ /* 0x000fe200078e0204 */
[----:B------:R1:W-:Y:S01]  /*b2040*/  @P6 STG.E [R170.64], R221 ;  /* 0x000000ddaa006986 */ /* 0x0003e2000c101904 */
[----:B------:R-:W-:-:S03]  /*b2050*/  ISETP.LT.AND P2, PT, R215, c[0x0][0x178], !P2 ;  /* 0x00005e00d7007a0c */ /* 0x000fc60005741270 */
[----:B---3--:R3:W-:Y:S01]  /*b2060*/  @P4 STG.E [R6.64], R223 ;  /* 0x000000df06004986 */ /* 0x0087e2000c101904 */
[----:B------:R-:W-:Y:S02]  /*b2070*/  ISETP.GE.AND P0, PT, R216, c[0x0][0x17c], PT ;  /* 0x00005f00d8007a0c */ /* 0x000fe40003f06270 */
[----:B------:R-:W-:Y:S01]  /*b2080*/  ISETP.GE.AND P3, PT, R220, c[0x0][0x17c], PT ;  /* 0x00005f00dc007a0c */ /* 0x000fe20003f66270 */
[----:B------:R-:W4:Y:S01]  /*b2090*/  LDL.LU R216, [R1+0x1fc] ;  /* 0x0001fc0001d87983 */ /* 0x000f220000300800 */
[----:B------:R-:W-:-:S03]  /*b20a0*/  IADD3 R0, R3, c[0x0][0x198], RZ ;  /* 0x0000660003007a10 */ /* 0x000fc60007ffe0ff */
[----:B-1----:R-:W4:Y:S01]  /*b20b0*/  LDL.LU R221, [R1+0x2e98] ;  /* 0x002e980001dd7983 */ /* 0x002f220000300800 */
[----:B---3--:R-:W-:-:S03]  /*b20c0*/  IMAD.WIDE R6, R3, 0x4, R168 ;  /* 0x0000000403067825 */ /* 0x008fc600078e02a8 */
[----:B------:R-:W3:Y:S04]  /*b20d0*/  LDL.LU R220, [R1+0x308] ;  /* 0x0003080001dc7983 */ /* 0x000ee80000300800 */
[----:B------:R1:W-:Y:S04]  /*b20e0*/  @P5 STG.E [R6.64], R218 ;  /* 0x000000da06005986 */ /* 0x0003e8000c101904 */
[----:B------:R-:W3:Y:S01]  /*b20f0*/  LDL.LU R223, [R1+0x208] ;  /* 0x0002080001df7983 */ /* 0x000ee20000300800 */
[----:B-1----:R-:W-:-:S03]  /*b2100*/  IMAD.WIDE R6, R3, 0x4, R4 ;  /* 0x0000000403067825 */ /* 0x002fc600078e0204 */
[----:B------:R-:W3:Y:S04]  /*b2110*/  LDL.LU R3, [R1+0x1f8] ;  /* 0x0001f80001037983 */ /* 0x000ee80000300800 */
[----:B------:R1:W-:Y:S04]  /*b2120*/  @P2 STG.E [R6.64], R219 ;  /* 0x000000db06002986 */ /* 0x0003e8000c101904 */
[----:B-1----:R-:W3:Y:S04]  /*b2130*/  LDL.LU R7, [R1+0x2b8] ;  /* 0x0002b80001077983 */ /* 0x002ee80000300800 */
[----:B------:R-:W3:Y:S01]  /*b2140*/  LDL.LU R218, [R1+0x30c] ;  /* 0x00030c0001da7983 */ /* 0x000ee20000300800 */
[----:B--2---:R-:W-:-:S03]  /*b2150*/  ISETP.GE.AND P2, PT, R217, c[0x0][0x17c], PT ;  /* 0x00005f00d9007a0c */ /* 0x004fc60003f46270 */
[----:B------:R-:W2:Y:S01]  /*b2160*/  LDL.LU R217, [R1+0x2e9c] ;  /* 0x002e9c0001d97983 */ /* 0x000ea20000300800 */
[----:B------:R-:W-:Y:S02]  /*b2170*/  ISETP.LT.AND P6, PT, R214, c[0x0][0x178], !P3 ;  /* 0x00005e00d6007a0c */ /* 0x000fe40005fc1270 */
[C---:B------:R-:W-:Y:S01]  /*b2180*/  ISETP.LT.AND P3, PT, R215.reuse, c[0x0][0x178], !P3 ;  /* 0x00005e00d7007a0c */ /* 0x040fe20005f61270 */
[----:B------:R-:W-:Y:S01]  /*b2190*/  IMAD.WIDE R170, R0, 0x4, R168 ;  /* 0x0000000400aa7825 */ /* 0x000fe200078e02a8 */
[----:B------:R-:W-:Y:S01]  /*b21a0*/  ISETP.LT.AND P5, PT, R215, c[0x0][0x178], !P0 ;  /* 0x00005e00d7007a0c */ /* 0x000fe200047a1270 */
[----:B------:R-:W2:Y:S01]  /*b21b0*/  LDL.LU R219, [R1+0x20c] ;  /* 0x00020c0001db7983 */ /* 0x000ea20000300800 */
[----:B----4-:R-:W-:Y:S01]  /*b21c0*/  ISETP.GE.AND P4, PT, R212, c[0x0][0x17c], PT ;  /* 0x00005f00d4007a0c */ /* 0x010fe20003f86270 */
[----:B------:R-:W-:Y:S01]  /*b21d0*/  IMAD.WIDE R212, R0, 0x4, R4 ;  /* 0x0000000400d47825 */ /* 0x000fe200078e0204 */
[----:B------:R-:W-:Y:S02]  /*b21e0*/  ISETP.LT.AND P0, PT, R214, c[0x0][0x178], !P0 ;  /* 0x00005e00d6007a0c */ /* 0x000fe40004701270 */
[----:B------:R-:W-:-:S03]  /*b21f0*/  IADD3 R0, R0, c[0x0][0x198], RZ ;  /* 0x0000660000007a10 */ /* 0x000fc60007ffe0ff */
[----:B---3--:R1:W-:Y:S04]  /*b2200*/  @P6 STG.E [R170.64], R7 ;  /* 0x00000007aa006986 */ /* 0x0083e8000c101904 */
[----:B------:R3:W-:Y:S01]  /*b2210*/  @P3 STG.E [R212.64], R3 ;  /* 0x00000003d4003986 */ /* 0x0007e2000c101904 */
[----:B------:R-:W-:-:S03]  /*b2220*/  ISETP.GE.AND P3, PT, R221, c[0x0][0x17c], PT ;  /* 0x00005f00dd007a0c */ /* 0x000fc60003f66270 */
[----:B------:R-:W4:Y:S01]  /*b2230*/  LDL.LU R221, [R1+0x348] ;  /* 0x0003480001dd7983 */ /* 0x000f220000300800 */
[----:B-1----:R-:W-:-:S04]  /*b2240*/  IMAD.WIDE R6, R0, 0x4, R168 ;  /* 0x0000000400067825 */ /* 0x002fc800078e02a8 */
[----:B------:R-:W-:Y:S01]  /*b2250*/  IMAD.WIDE R170, R0, 0x4, R4 ;  /* 0x0000000400aa7825 */ /* 0x000fe200078e0204 */
[----:B---3--:R-:W3:Y:S04]  /*b2260*/  LDL.LU R213, [R1+0x2ea0] ;  /* 0x002ea00001d57983 */ /* 0x008ee80000300800 */
[----:B------:R-:W3:Y:S04]  /*b2270*/  LDL.LU R212, [R1+0x2ea4] ;  /* 0x002ea40001d47983 */ /* 0x000ee80000300800 */
[----:B------:R1:W-:Y:S04]  /*b2280*/  @P0 STG.E [R6.64], R222 ;  /* 0x000000de06000986 */ /* 0x0003e8000c101904 */
[----:B------:R1:W-:Y:S04]  /*b2290*/  @P5 STG.E [R170.64], R216 ;  /* 0x000000d8aa005986 */ /* 0x0003e8000c101904 */
[----:B-1----:R-:W3:Y:S04]  /*b22a0*/  LDL.LU R222, [R1+0x248] ;  /* 0x0002480001de7983 */ /* 0x002ee80000300800 */
[----:B------:R-:W3:Y:S01]  /*b22b0*/  LDL.LU R216, [R1+0x34c] ;  /* 0x00034c0001d87983 */ /* 0x000ee20000300800 */
[----:B--2---:R-:W-:-:S03]  /*b22c0*/  ISETP.GE.AND P0, PT, R217, c[0x0][0x17c], PT ;  /* 0x00005f00d9007a0c */ /* 0x004fc60003f06270 */
[----:B------:R-:W2:Y:S01]  /*b22d0*/  LDL.LU R217, [R1+0x24c] ;  /* 0x00024c0001d97983 */ /* 0x000ea20000300800 */
        /* <DEDUP_REMOVED lines=14> */
[----:B------:R-:W2:Y:S03]  /*b23c0*/  LDL.LU R220, [R1+0x2ea8] ;  /* 0x002ea80001dc7983 */ /* 0x000ea60000300800 */
[----:B------:R-:W-:Y:S01]  /*b23d0*/  IMAD.WIDE R6, R0, 0x4, R4 ;  /* 0x0000000400067825 */ /* 0x000fe200078e0204 */
[----:B------:R-:W-:Y:S01]  /*b23e0*/  @P5 STG.E [R170.64], R218 ;  /* 0x000000daaa005986 */ /* 0x000fe2000c101904 */
[----:B------:R-:W-:-:S02]  /*b23f0*/  ISETP.LT.AND P5, PT, R214, c[0x0][0x178], !P0 ;  /* 0x00005e00d6007a0c */ /* 0x000fc400047a1270 */
[----:B------:R-:W-:Y:S01]  /*b2400*/  ISETP.LT.AND P0, PT, R215, c[0x0][0x178], !P0 ;  /* 0x00005e00d7007a0c */ /* 0x000fe20004701270 */
[----:B------:R1:W-:Y:S01]  /*b2410*/  @P2 STG.E [R6.64], R219 ;  /* 0x000000db06002986 */ /* 0x0003e2000c101904 */
[C---:B------:R-:W-:Y:S01]  /*b2420*/  IADD3 R0, R3.reuse, c[0x0][0x198], RZ ;  /* 0x0000660003007a10 */ /* 0x040fe20007ffe0ff */
[--C-:B-1----:R-:W-:Y:S02]  /*b2430*/  IMAD.WIDE R6, R3, 0x4, R168.reuse ;  /* 0x0000000403067825 */ /* 0x102fe400078e02a8 */
[----:B------:R-:W2:Y:S02]  /*b2440*/  LDL.LU R219, [R1+0x2eac] ;  /* 0x002eac0001db7983 */ /* 0x000ea40000300800 */
[----:B------:R-:W-:Y:S02]  /*b2450*/  IMAD.WIDE R170, R0, 0x4, R168 ;  /* 0x0000000400aa7825 */ /* 0x000fe400078e02a8 */
[----:B------:R-:W2:Y:S04]  /*b2460*/  LDL.LU R223, [R1+0x3cc] ;  /* 0x0003cc0001df7983 */ /* 0x000ea80000300800 */
[----:B------:R-:W2:Y:S04]  /*b2470*/  LDL.LU R218, [R1+0x2dc] ;  /* 0x0002dc0001da7983 */ /* 0x000ea80000300800 */
[----:B----4-:R1:W-:Y:S01]  /*b2480*/  @P6 STG.E [R6.64], R221 ;  /* 0x000000dd06006986 */ /* 0x0103e2000c101904 */
[----:B---3--:R-:W-:Y:S01]  /*b2490*/  ISETP.GE.AND P4, PT, R213, c[0x0][0x17c], PT ;  /* 0x00005f00d5007a0c */ /* 0x008fe20003f86270 */
[--C-:B-1----:R-:W-:Y:S01]  /*b24a0*/  IMAD.WIDE R6, R3, 0x4, R4.reuse ;  /* 0x0000000403067825 */ /* 0x102fe200078e0204 */
[----:B------:R-:W-:Y:S01]  /*b24b0*/  ISETP.GE.AND P2, PT, R212, c[0x0][0x17c], PT ;  /* 0x00005f00d4007a0c */ /* 0x000fe20003f46270 */
[----:B------:R-:W3:Y:S02]  /*b24c0*/  LDL.LU R221, [R1+0x3e8] ;  /* 0x0003e80001dd7983 */ /* 0x000ee40000300800 */
[----:B------:R-:W-:-:S02]  /*b24d0*/  IMAD.WIDE R212, R0, 0x4, R4 ;  /* 0x0000000400d47825 */ /* 0x000fc400078e0204 */
[----:B------:R1:W-:Y:S04]  /*b24e0*/  @P3 STG.E [R6.64], R222 ;  /* 0x000000de06003986 */ /* 0x0003e8000c101904 */
[----:B------:R-:W-:Y:S04]  /*b24f0*/  @P5 STG.E [R170.64], R216 ;  /* 0x000000d8aa005986 */ /* 0x000fe8000c101904 */
[----:B-1----:R-:W4:Y:S04]  /*b2500*/  LDL.LU R222, [R1+0x328] ;  /* 0x0003280001de7983 */ /* 0x002f280000300800 */
[----:B--2---:R1:W-:Y:S04]  /*b2510*/  @P0 STG.E [R212.64], R217 ;  /* 0x000000d9d4000986 */ /* 0x0043e8000c101904 */
[----:B-1----:R-:W2:Y:S04]  /*b2520*/  LDL.LU R212, [R1+0x3c8] ;  /* 0x0003c80001d47983 */ /* 0x002ea80000300800 */
[----:B------:R-:W3:Y:S01]  /*b2530*/  LDL.LU R213, [R1+0x2d8] ;  /* 0x0002d80001d57983 */ /* 0x000ee20000300800 */
[----:B------:R-:W-:-:S02]  /*b2540*/  ISETP.LT.AND P6, PT, R215, c[0x0][0x178], !P4 ;  /* 0x00005e00d7007a0c */ /* 0x000fc400067c1270 */
[----:B------:R-:W-:Y:S02]  /*b2550*/  ISETP.LT.AND P4, PT, R214, c[0x0][0x178], !P4 ;  /* 0x00005e00d6007a0c */ /* 0x000fe40006781270 */
[----:B------:R-:W-:Y:S02]  /*b2560*/  IADD3 R0, R0, c[0x0][0x198], RZ ;  /* 0x0000660000007a10 */ /* 0x000fe40007ffe0ff */
[----:B------:R-:W-:Y:S02]  /*b2570*/  ISETP.LT.AND P5, PT, R214, c[0x0][0x178], !P2 ;  /* 0x00005e00d6007a0c */ /* 0x000fe400057a1270 */
[----:B------:R-:W-:Y:S02]  /*b2580*/  ISETP.GE.AND P3, PT, R220, c[0x0][0x17c], PT ;  /* 0x00005f00dc007a0c */ /* 0x000fe40003f66270 */
[----:B------:R-:W4:Y:S01]  /*b2590*/  LDL.LU R220, [R1+0x2eb0] ;  /* 0x002eb00001dc7983 */ /* 0x000f220000300800 */
[----:B------:R-:W-:-:S03]  /*b25a0*/  IMAD.WIDE R6, R0, 0x4, R168 ;  /* 0x0000000400067825 */ /* 0x000fc600078e02a8 */
[----:B------:R-:W4:Y:S01]  /*b25b0*/  LDL.LU R216, [R1+0x2eb4] ;  /* 0x002eb40001d87983 */ /* 0x000f220000300800 */
[----:B------:R-:W-:-:S03]  /*b25c0*/  ISETP.LT.AND P2, PT, R215, c[0x0][0x178], !P2 ;  /* 0x00005e00d7007a0c */ /* 0x000fc60005741270 */
[----:B------:R-:W4:Y:S01]  /*b25d0*/  LDL.LU R217, [R1+0x3ec] ;  /* 0x0003ec0001d97983 */ /* 0x000f220000300800 */
[C-C-:B------:R-:W-:Y:S01]  /*b25e0*/  IMAD.WIDE R170, R0.reuse, 0x4, R4.reuse ;  /* 0x0000000400aa7825 */ /* 0x140fe200078e0204 */
[----:B------:R-:W-:Y:S02]  /*b25f0*/  IADD3 R3, R0, c[0x0][0x198], RZ ;  /* 0x0000660000037a10 */ /* 0x000fe40007ffe0ff */
[----:B------:R-:W-:Y:S02]  /*b2600*/  ISETP.GE.AND P0, PT, R219, c[0x0][0x17c], PT ;  /* 0x00005f00db007a0c */ /* 0x000fe40003f06270 */
[----:B------:R-:W4:Y:S04]  /*b2610*/  LDL.LU R219, [R1+0x32c] ;  /* 0x00032c0001db7983 */ /* 0x000f280000300800 */
[----:B--2---:R1:W-:Y:S04]  /*b2620*/  @P4 STG.E [R6.64], R212 ;  /* 0x000000d406004986 */ /* 0x0043e8000c101904 */
[----:B---3--:R2:W-:Y:S01]  /*b2630*/  @P6 STG.E [R170.64], R213 ;  /* 0x000000d5aa006986 */ /* 0x0085e2000c101904 */
[----:B-1----:R-:W-:-:S03]  /*b2640*/  IMAD.WIDE R6, R3, 0x4, R4 ;  /* 0x0000000403067825 */ /* 0x002fc600078e0204 */
[----:B------:R-:W3:Y:S01]  /*b2650*/  LDL.LU R212, [R1+0x2eb8] ;  /* 0x002eb80001d47983 */ /* 0x000ee20000300800 */
[----:B--2---:R-:W-:-:S05]  /*b2660*/  IMAD.WIDE R170, R3, 0x4, R168 ;  /* 0x0000000403aa7825 */ /* 0x004fca00078e02a8 */
[----:B------:R-:W-:Y:S04]  /*b2670*/  @P5 STG.E [R170.64], R223 ;  /* 0x000000dfaa005986 */ /* 0x000fe8000c101904 */
[----:B------:R1:W-:Y:S04]  /*b2680*/  @P2 STG.E [R6.64], R218 ;  /* 0x000000da06002986 */ /* 0x0003e8000c101904 */
[----:B-1----:R-:W2:Y:S01]  /*b2690*/  LDL.LU R218, [R1+0x2ebc] ;  /* 0x002ebc0001da7983 */ /* 0x002ea20000300800 */
        /* <DEDUP_REMOVED lines=10> */
[----:B----4-:R4:W-:Y:S01]  /*b2740*/  @P3 STG.E [R6.64], R222 ;  /* 0x000000de06003986 */ /* 0x0109e2000c101904 */
[----:B------:R-:W-:Y:S02]  /*b2750*/  ISETP.GE.AND P2, PT, R216, c[0x0][0x17c], PT ;  /* 0x00005f00d8007a0c */ /* 0x000fe40003f46270 */
[----:B------:R-:W-:Y:S01]  /*b2760*/  ISETP.GE.AND P4, PT, R220, c[0x0][0x17c], PT ;  /* 0x00005f00dc007a0c */ /* 0x000fe20003f86270 */
[----:B------:R-:W3:Y:S01]  /*b2770*/  LDL.LU R216, [R1+0x36c] ;  /* 0x00036c0001d87983 */ /* 0x000ee20000300800 */
[----:B------:R-:W-:-:S03]  /*b2780*/  IADD3 R0, R3, c[0x0][0x198], RZ ;  /* 0x0000660003007a10 */ /* 0x000fc60007ffe0ff */
[----:B-1----:R-:W3:Y:S01]  /*b2790*/  LDL.LU R221, [R1+0x2ec0] ;  /* 0x002ec00001dd7983 */ /* 0x002ee20000300800 */
[----:B----4-:R-:W-:-:S03]  /*b27a0*/  IMAD.WIDE R6, R3, 0x4, R168 ;  /* 0x0000000403067825 */ /* 0x010fc600078e02a8 */
[----:B------:R-:W4:Y:S04]  /*b27b0*/  LDL.LU R220, [R1+0x418] ;  /* 0x0004180001dc7983 */ /* 0x000f280000300800 */
[----:B------:R1:W-:Y:S04]  /*b27c0*/  @P5 STG.E [R6.64], R217 ;  /* 0x000000d906005986 */ /* 0x0003e8000c101904 */
[----:B------:R-:W4:Y:S01]  /*b27d0*/  LDL.LU R222, [R1+0x3d8] ;  /* 0x0003d80001de7983 */ /* 0x000f220000300800 */
[----:B-1----:R-:W-:-:S03]  /*b27e0*/  IMAD.WIDE R6, R3, 0x4, R4 ;  /* 0x0000000403067825 */ /* 0x002fc600078e0204 */
[----:B------:R-:W4:Y:S04]  /*b27f0*/  LDL.LU R3, [R1+0x368] ;  /* 0x0003680001037983 */ /* 0x000f280000300800 */
[----:B------:R1:W-:Y:S04]  /*b2800*/  @P0 STG.E [R6.64], R219 ;  /* 0x000000db06000986 */ /* 0x0003e8000c101904 */
[----:B-1----:R-:W4:Y:S04]  /*b2810*/  LDL.LU R7, [R1+0x408] ;  /* 0x0004080001077983 */ /* 0x002f280000300800 */
[----:B------:R-:W4:Y:S01]  /*b2820*/  LDL.LU R217, [R1+0x41c] ;  /* 0x00041c0001d97983 */ /* 0x000f220000300800 */
[----:B--2---:R-:W-:-:S03]  /*b2830*/  ISETP.GE.AND P0, PT, R218, c[0x0][0x17c], PT ;  /* 0x00005f00da007a0c */ /* 0x004fc60003f06270 */
[----:B------:R-:W2:Y:S01]  /*b2840*/  LDL.LU R218, [R1+0x2ec4] ;  /* 0x002ec40001da7983 */ /* 0x000ea20000300800 */
[----:B------:R-:W-:Y:S02]  /*b2850*/  ISETP.LT.AND P6, PT, R214, c[0x0][0x178], !P4 ;  /* 0x00005e00d6007a0c */ /* 0x000fe400067c1270 */
[C---:B------:R-:W-:Y:S01]  /*b2860*/  ISETP.LT.AND P4, PT, R215.reuse, c[0x0][0x178], !P4 ;  /* 0x00005e00d7007a0c */ /* 0x040fe20006781270 */
[----:B------:R-:W-:Y:S01]  /*b2870*/  IMAD.WIDE R170, R0, 0x4, R168 ;  /* 0x0000000400aa7825 */ /* 0x000fe200078e02a8 */
[----:B------:R-:W-:Y:S01]  /*b2880*/  ISETP.LT.AND P5, PT, R215, c[0x0][0x178], !P2 ;  /* 0x00005e00d7007a0c */ /* 0x000fe200057a1270 */
[----:B------:R-:W2:Y:S01]  /*b2890*/  LDL.LU R219, [R1+0x3dc] ;  /* 0x0003dc0001db7983 */ /* 0x000ea20000300800 */
[----:B---3--:R-:W-:Y:S01]  /*b28a0*/  ISETP.GE.AND P3, PT, R212, c[0x0][0x17c], PT ;  /* 0x00005f00d4007a0c */ /* 0x008fe20003f66270 */
[----:B------:R-:W-:Y:S01]  /*b28b0*/  IMAD.WIDE R212, R0, 0x4, R4 ;  /* 0x0000000400d47825 */ /* 0x000fe200078e0204 */
[----:B------:R-:W-:Y:S02]  /*b28c0*/  ISETP.LT.AND P2, PT, R214, c[0x0][0x178], !P2 ;  /* 0x00005e00d6007a0c */ /* 0x000fe40005741270 */
[----:B------:R-:W-:-:S03]  /*b28d0*/  IADD3 R0, R0, c[0x0][0x198], RZ ;  /* 0x0000660000007a10 */ /* 0x000fc60007ffe0ff */
[----:B----4-:R1:W-:Y:S04]  /*b28e0*/  @P6 STG.E [R170.64], R7 ;  /* 0x00000007aa006986 */ /* 0x0103e8000c101904 */
        /* <DEDUP_REMOVED lines=933> */
[----:B------:R-:W-:Y:S02]  /*b6340*/  ISETP.GE.AND P4, PT, R220, c[0x0][0x17c], PT ;  /* 0x00005f00dc007a0c */ /* 0x000fe40003f86270 */
[----:B------:R-:W4:Y:S04]  /*b6350*/  LDL.LU R220, [R1+0x30f4] ;  /* 0x0030f40001dc7983 */ /* 0x000f280000300800 */
[----:B------:R-:W4:Y:S04]  /*b6360*/  LDL.LU R216, [R1+0x30f8] ;  /* 0x0030f80001d87983 */ /* 0x000f280000300800 */
[----:B------:R-:W4:Y:S01]  /*b6370*/  LDL.LU R218, [R1+0x16c] ;  /* 0x00016c0001da7983 */ /* 0x000f220000300800 */
[----:B------:R-:W-:-:S02]  /*b6380*/  IADD3 R0, R0, c[0x0][0x198], RZ ;  /* 0x0000660000007a10 */ /* 0x000fc40007ffe0ff */
[----:B------:R-:W-:Y:S02]  /*b6390*/  ISETP.LT.AND P5, PT, R214, c[0x0][0x178], !P0 ;  /* 0x00005e00d6007a0c */ /* 0x000fe400047a1270 */
[----:B------:R-:W-:Y:S02]  /*b63a0*/  ISETP.GE.AND P2, PT, R219, c[0x0][0x17c], PT ;  /* 0x00005f00db007a0c */ /* 0x000fe40003f46270 */
[----:B------:R-:W4:Y:S01]  /*b63b0*/  LDL.LU R219, [R1+0x6c] ;  /* 0x00006c0001db7983 */ /* 0x000f220000300800 */
[C---:B------:R-:W-:Y:S01]  /*b63c0*/  IMAD.WIDE R6, R0.reuse, 0x4, R168 ;  /* 0x0000000400067825 */ /* 0x040fe200078e02a8 */
[----:B------:R-:W-:Y:S02]  /*b63d0*/  ISETP.LT.AND P0, PT, R215, c[0x0][0x178], !P0 ;  /* 0x00005e00d7007a0c */ /* 0x000fe40004701270 */
[C---:B------:R-:W-:Y:S01]  /*b63e0*/  IADD3 R3, R0.reuse, c[0x0][0x198], RZ ;  /* 0x0000660000037a10 */ /* 0x040fe20007ffe0ff */
[--C-:B------:R-:W-:Y:S01]  /*b63f0*/  IMAD.WIDE R170, R0, 0x4, R4.reuse ;  /* 0x0000000400aa7825 */ /* 0x100fe200078e0204 */
        /* <DEDUP_REMOVED lines=38> */
[----:B---3--:R-:W-:Y:S01]  /*b6660*/  ISETP.GE.AND P4, PT, R212, c[0x0][0x17c], PT ;  /* 0x00005f00d4007a0c */ /* 0x008fe20003f86270 */
[----:B------:R-:W3:Y:S02]  /*b6670*/  LDL.LU R219, [R1+0x10c] ;  /* 0x00010c0001db7983 */ /* 0x000ee40000300800 */
[----:B------:R-:W-:Y:S01]  /*b6680*/  IMAD.WIDE R212, R0, 0x4, R4 ;  /* 0x0000000400d47825 */ /* 0x000fe200078e0204 */
[----:B------:R-:W-:Y:S02]  /*b6690*/  ISETP.LT.AND P5, PT, R215, c[0x0][0x178], !P4 ;  /* 0x00005e00d7007a0c */ /* 0x000fe400067a1270 */
[----:B------:R-:W-:-:S02]  /*b66a0*/  ISETP.LT.AND P4, PT, R214, c[0x0][0x178], !P4 ;  /* 0x00005e00d6007a0c */ /* 0x000fc40006781270 */
[----:B------:R-:W-:Y:S01]  /*b66b0*/  IADD3 R0, R0, c[0x0][0x198], RZ ;  /* 0x0000660000007a10 */ /* 0x000fe20007ffe0ff */
[----:B----4-:R-:W-:Y:S04]  /*b66c0*/  @P6 STG.E [R170.64], R7 ;  /* 0x00000007aa006986 */ /* 0x010fe8000c101904 */
[----:B------:R1:W-:Y:S01]  /*b66d0*/  @P3 STG.E [R212.64], R3 ;  /* 0x00000003d4003986 */ /* 0x0003e2000c101904 */
[----:B------:R-:W-:-:S03]  /*b66e0*/  ISETP.GE.AND P3, PT, R221, c[0x0][0x17c], PT ;  /* 0x00005f00dd007a0c */ /* 0x000fc60003f66270 */
[----:B------:R-:W4:Y:S04]  /*b66f0*/  LDL.LU R221, [R1+0x5b8] ;  /* 0x0005b80001dd7983 */ /* 0x000f280000300800 */
[----:B-1----:R-:W4:Y:S01]  /*b6700*/  LDL.LU R213, [R1+0x3120] ;  /* 0x0031200001d57983 */ /* 0x002f220000300800 */
[----:B------:R-:W-:-:S03]  /*b6710*/  IMAD.WIDE R6, R0, 0x4, R168 ;  /* 0x0000000400067825 */ /* 0x000fc600078e02a8 */
[----:B------:R-:W4:Y:S01]  /*b6720*/  LDL.LU R212, [R1+0x3128] ;  /* 0x0031280001d47983 */ /* 0x000f220000300800 */
[----:B------:R-:W-:-:S03]  /*b6730*/  IMAD.WIDE R170, R0, 0x4, R4 ;  /* 0x0000000400aa7825 */ /* 0x000fc600078e0204 */
[----:B------:R1:W-:Y:S04]  /*b6740*/  @P4 STG.E [R6.64], R222 ;  /* 0x000000de06004986 */ /* 0x0003e8000c101904 */
[----:B------:R1:W-:Y:S04]  /*b6750*/  @P5 STG.E [R170.64], R216 ;  /* 0x000000d8aa005986 */ /* 0x0003e8000c101904 */
[----:B-1----:R-:W4:Y:S04]  /*b6760*/  LDL.LU R222, [R1+0x198] ;  /* 0x0001980001de7983 */ /* 0x002f280000300800 */
[----:B------:R-:W4:Y:S01]  /*b6770*/  LDL.LU R216, [R1+0x5bc] ;  /* 0x0005bc0001d87983 */ /* 0x000f220000300800 */
        /* <DEDUP_REMOVED lines=17> */
[----:B---3--:R-:W-:Y:S01]  /*b6890*/  IMAD.WIDE R6, R0, 0x4, R4 ;  /* 0x0000000400067825 */ /* 0x008fe200078e0204 */
[----:B------:R-:W-:Y:S01]  /*b68a0*/  @P5 STG.E [R170.64], R218 ;  /* 0x000000daaa005986 */ /* 0x000fe2000c101904 */
[----:B------:R-:W-:-:S03]  /*b68b0*/  IADD3 R0, R3, c[0x0][0x198], RZ ;  /* 0x0000660003007a10 */ /* 0x000fc60007ffe0ff */
[----:B------:R1:W-:Y:S02]  /*b68c0*/  @P2 STG.E [R6.64], R219 ;  /* 0x000000db06002986 */ /* 0x0003e4000c101904 */
[--C-:B-1----:R-:W-:Y:S02]  /*b68d0*/  IMAD.WIDE R6, R3, 0x4, R168.reuse ;  /* 0x0000000403067825 */ /* 0x102fe400078e02a8 */
[----:B------:R-:W3:Y:S02]  /*b68e0*/  LDL.LU R219, [R1+0x3110] ;  /* 0x0031100001db7983 */ /* 0x000ee40000300800 */
[----:B------:R-:W-:Y:S02]  /*b68f0*/  IMAD.WIDE R170, R0, 0x4, R168 ;  /* 0x0000000400aa7825 */ /* 0x000fe400078e02a8 */
[----:B------:R-:W3:Y:S04]  /*b6900*/  LDL.LU R223, [R1+0x5dc] ;  /* 0x0005dc0001df7983 */ /* 0x000ee80000300800 */
[----:B------:R-:W3:Y:S01]  /*b6910*/  LDL.LU R218, [R1+0x26c] ;  /* 0x00026c0001da7983 */ /* 0x000ee20000300800 */
[----:B----4-:R-:W-:-:S04]  /*b6920*/  ISETP.GE.AND P0, PT, R213, c[0x0][0x17c], PT ;  /* 0x00005f00d5007a0c */ /* 0x010fc80003f06270 */
[----:B------:R-:W-:Y:S02]  /*b6930*/  ISETP.LT.AND P5, PT, R214, c[0x0][0x178], !P0 ;  /* 0x00005e00d6007a0c */ /* 0x000fe400047a1270 */
[----:B------:R-:W-:Y:S01]  /*b6940*/  ISETP.LT.AND P0, PT, R215, c[0x0][0x178], !P0 ;  /* 0x00005e00d7007a0c */ /* 0x000fe20004701270 */
[----:B------:R1:W-:Y:S01]  /*b6950*/  @P6 STG.E [R6.64], R221 ;  /* 0x000000dd06006986 */ /* 0x0003e2000c101904 */
[----:B------:R-:W-:Y:S01]  /*b6960*/  ISETP.GE.AND P2, PT, R212, c[0x0][0x17c], PT ;  /* 0x00005f00d4007a0c */ /* 0x000fe20003f46270 */
[----:B------:R-:W-:-:S04]  /*b6970*/  IMAD.WIDE R212, R0, 0x4, R4 ;  /* 0x0000000400d47825 */ /* 0x000fc800078e0204 */
[----:B-1----:R-:W-:Y:S01]  /*b6980*/  IMAD.WIDE R6, R3, 0x4, R4 ;  /* 0x0000000403067825 */ /* 0x002fe200078e0204 */
[----:B------:R-:W4:Y:S04]  /*b6990*/  LDL.LU R221, [R1+0x5e8] ;  /* 0x0005e80001dd7983 */ /* 0x000f280000300800 */
[----:B------:R1:W-:Y:S04]  /*b69a0*/  @P3 STG.E [R6.64], R222 ;  /* 0x000000de06003986 */ /* 0x0003e8000c101904 */
[----:B------:R-:W-:Y:S04]  /*b69b0*/  @P5 STG.E [R170.64], R216 ;  /* 0x000000d8aa005986 */ /* 0x000fe8000c101904 */
[----:B-1----:R-:W4:Y:S04]  /*b69c0*/  LDL.LU R222, [R1+0x5a8] ;  /* 0x0005a80001de7983 */ /* 0x002f280000300800 */
[----:B--2---:R1:W-:Y:S04]  /*b69d0*/  @P0 STG.E [R212.64], R217 ;  /* 0x000000d9d4000986 */ /* 0x0043e8000c101904 */
[----:B-1----:R-:W2:Y:S04]  /*b69e0*/  LDL.LU R212, [R1+0x5d8] ;  /* 0x0005d80001d47983 */ /* 0x002ea80000300800 */
[----:B------:R-:W4:Y:S01]  /*b69f0*/  LDL.LU R213, [R1+0x268] ;  /* 0x0002680001d57983 */ /* 0x000f220000300800 */
        /* <DEDUP_REMOVED lines=8> */
[----:B---3--:R-:W-:Y:S02]  /*b6a80*/  ISETP.GE.AND P0, PT, R219, c[0x0][0x17c], PT ;  /* 0x00005f00db007a0c */ /* 0x008fe40003f06270 */
[----:B------:R-:W3:Y:S01]  /*b6a90*/  LDL.LU R219, [R1+0x5ac] ;  /* 0x0005ac0001db7983 */ /* 0x000ee20000300800 */
[C---:B------:R-:W-:Y:S01]  /*b6aa0*/  IMAD.WIDE R6, R0.reuse, 0x4, R168 ;  /* 0x0000000400067825 */ /* 0x040fe200078e02a8 */
[----:B------:R-:W-:Y:S02]  /*b6ab0*/  ISETP.LT.AND P4, PT, R215, c[0x0][0x178], !P4 ;  /* 0x00005e00d7007a0c */ /* 0x000fe40006781270 */
[C---:B------:R-:W-:Y:S01]  /*b6ac0*/  IADD3 R3, R0.reuse, c[0x0][0x198], RZ ;  /* 0x0000660000037a10 */ /* 0x040fe20007ffe0ff */
[--C-:B------:R-:W-:Y:S01]  /*b6ad0*/  IMAD.WIDE R170, R0, 0x4, R4.reuse ;  /* 0x0000000400aa7825 */ /* 0x100fe200078e0204 */
[----:B--2---:R1:W-:Y:S04]  /*b6ae0*/  @P2 STG.E [R6.64], R212 ;  /* 0x000000d406002986 */ /* 0x0043e8000c101904 */
[----:B----4-:R2:W-:Y:S01]  /*b6af0*/  @P6 STG.E [R170.64], R213 ;  /* 0x000000d5aa006986 */ /* 0x0105e2000c101904 */
        /* <DEDUP_REMOVED lines=16> */
[----:B------:R3:W-:Y:S01]  /*b6c00*/  @P3 STG.E [R6.64], R222 ;  /* 0x000000de06003986 */ /* 0x0007e2000c101904 */
        /* <DEDUP_REMOVED lines=19> */
[----:B----4-:R-:W-:Y:S01]  /*b6d40*/  ISETP.GE.AND P3, PT, R212, c[0x0][0x17c], PT ;  /* 0x00005f00d4007a0c */ /* 0x010fe20003f66270 */
[----:B------:R-:W4:Y:S02]  /*b6d50*/  LDL.LU R219, [R1+0xb4] ;  /* 0x0000b40001db7983 */ /* 0x000f240000300800 */
[----:B------:R-:W-:Y:S01]  /*b6d60*/  IMAD.WIDE R212, R0, 0x4, R4 ;  /* 0x0000000400d47825 */ /* 0x000fe200078e0204 */
[----:B------:R-:W-:Y:S02]  /*b6d70*/  ISETP.LT.AND P5, PT, R215, c[0x0][0x178], !P3 ;  /* 0x00005e00d7007a0c */ /* 0x000fe40005fa1270 */
[----:B------:R-:W-:-:S02]  /*b6d80*/  ISETP.LT.AND P3, PT, R214, c[0x0][0x178], !P3 ;  /* 0x00005e00d6007a0c */ /* 0x000fc40005f61270 */
[----:B------:R-:W-:Y:S01]  /*b6d90*/  IADD3 R0, R0, c[0x0][0x198], RZ ;  /* 0x0000660000007a10 */ /* 0x000fe20007ffe0ff */
[----:B---3--:R-:W-:Y:S04]  /*b6da0*/  @P6 STG.E [R170.64], R7 ;  /* 0x00000007aa006986 */ /* 0x008fe8000c101904 */
[----:B------:R1:W-:Y:S01]  /*b6db0*/  @P4 STG.E [R212.64], R3 ;  /* 0x00000003d4004986 */ /* 0x0003e2000c101904 */
[----:B------:R-:W-:-:S03]  /*b6dc0*/  ISETP.GE.AND P4, PT, R221, c[0x0][0x17c], PT ;  /* 0x00005f00dd007a0c */ /* 0x000fc60003f86270 */
[----:B------:R-:W3:Y:S04]  /*b6dd0*/  LDL.LU R221, [R1+0x120] ;  /* 0x0001200001dd7983 */ /* 0x000ee80000300800 */
[----:B-1----:R-:W3:Y:S01]  /*b6de0*/  LDL.LU R213, [R1+0x3144] ;  /* 0x0031440001d57983 */ /* 0x002ee20000300800 */
[----:B------:R-:W-:-:S03]  /*b6df0*/  IMAD.WIDE R6, R0, 0x4, R168 ;  /* 0x0000000400067825 */ /* 0x000fc600078e02a8 */
[----:B------:R-:W3:Y:S01]  /*b6e00*/  LDL.LU R212, [R1+0x314c] ;  /* 0x00314c0001d47983 */ /* 0x000ee20000300800 */
[----:B------:R-:W-:-:S03]  /*b6e10*/  IMAD.WIDE R170, R0, 0x4, R4 ;  /* 0x0000000400aa7825 */ /* 0x000fc600078e0204 */
        /* <DEDUP_REMOVED lines=21> */
[----:B----4-:R-:W-:Y:S01]  /*b6f70*/  IMAD.WIDE R6, R0, 0x4, R4 ;  /* 0x0000000400067825 */ /* 0x010fe200078e0204 */
[----:B------:R-:W-:Y:S01]  /*b6f80*/  @P5 STG.E [R170.64], R217 ;  /* 0x000000d9aa005986 */ /* 0x000fe2000c101904 */
[----:B------:R-:W-:-:S03]  /*b6f90*/  IADD3 R0, R3, c[0x0][0x198], RZ ;  /* 0x0000660003007a10 */ /* 0x000fc60007ffe0ff */
[----:B------:R1:W-:Y:S02]  /*b6fa0*/  @P0 STG.E [R6.64], R219 ;  /* 0x000000db06000986 */ /* 0x0003e4000c101904 */
[--C-:B-1----:R-:W-:Y:S02]  /*b6fb0*/  IMAD.WIDE R6, R3, 0x4, R168.reuse ;  /* 0x0000000403067825 */ /* 0x102fe400078e02a8 */
[----:B------:R-:W4:Y:S02]  /*b6fc0*/  LDL.LU R219, [R1+0x312c] ;  /* 0x00312c0001db7983 */ /* 0x000f240000300800 */
[----:B------:R-:W-:Y:S02]  /*b6fd0*/  IMAD.WIDE R170, R0, 0x4, R168 ;  /* 0x0000000400aa7825 */ /* 0x000fe400078e02a8 */
[----:B------:R-:W4:Y:S04]  /*b6fe0*/  LDL.LU R222, [R1+0x154] ;  /* 0x0001540001de7983 */ /* 0x000f280000300800 */
[----:B------:R-:W4:Y:S01]  /*b6ff0*/  LDL.LU R217, [R1+0xe4] ;  /* 0x0000e40001d97983 */ /* 0x000f220000300800 */
[----:B---3--:R-:W-:-:S04]  /*b7000*/  ISETP.GE.AND P2, PT, R213, c[0x0][0x17c], PT ;  /* 0x00005f00d5007a0c */ /* 0x008fc80003f46270 */
[----:B------:R-:W-:Y:S02]  /*b7010*/  ISETP.LT.AND P5, PT, R214, c[0x0][0x178], !P2 ;  /* 0x00005e00d6007a0c */ /* 0x000fe400057a1270 */
[----:B------:R-:W-:Y:S01]  /*b7020*/  ISETP.LT.AND P2, PT, R215, c[0x0][0x178], !P2 ;  /* 0x00005e00d7007a0c */ /* 0x000fe20005741270 */
[----:B------:R1:W-:Y:S01]  /*b7030*/  @P6 STG.E [R6.64], R221 ;  /* 0x000000dd06006986 */ /* 0x0003e2000c101904 */
[----:B------:R-:W-:Y:S01]  /*b7040*/  ISETP.GE.AND P0, PT, R212, c[0x0][0x17c], PT ;  /* 0x00005f00d4007a0c */ /* 0x000fe20003f06270 */
[----:B------:R-:W-:-:S04]  /*b7050*/  IMAD.WIDE R212, R0, 0x4, R4 ;  /* 0x0000000400d47825 */ /* 0x000fc800078e0204 */
[----:B-1----:R-:W-:Y:S01]  /*b7060*/  IMAD.WIDE R6, R3, 0x4, R4 ;  /* 0x0000000403067825 */ /* 0x002fe200078e0204 */
[----:B------:R-:W3:Y:S04]  /*b7070*/  LDL.LU R221, [R1+0x180] ;  /* 0x0001800001dd7983 */ /* 0x000ee80000300800 */
[----:B------:R1:W-:Y:S04]  /*b7080*/  @P4 STG.E [R6.64], R223 ;  /* 0x000000df06004986 */ /* 0x0003e8000c101904 */
[----:B------:R-:W-:Y:S04]  /*b7090*/  @P5 STG.E [R170.64], R216 ;  /* 0x000000d8aa005986 */ /* 0x000fe8000c101904 */
[----:B-1----:R-:W3:Y:S04]  /*b70a0*/  LDL.LU R223, [R1+0xf0] ;  /* 0x0000f00001df7983 */ /* 0x002ee80000300800 */
[----:B--2---:R1:W-:Y:S04]  /*b70b0*/  @P2 STG.E [R212.64], R218 ;  /* 0x000000dad4002986 */ /* 0x0043e8000c101904 */
[----:B-1----:R-:W2:Y:S04]  /*b70c0*/  LDL.LU R212, [R1+0x150] ;  /* 0x0001500001d47983 */ /* 0x002ea80000300800 */
[----:B------:R-:W3:Y:S01]  /*b70d0*/  LDL.LU R213, [R1+0xe0] ;  /* 0x0000e00001d57983 */ /* 0x000ee20000300800 */
[----:B------:R-:W-:-:S02]  /*b70e0*/  ISETP.LT.AND P6, PT, R215, c[0x0][0x178], !P0 ;  /* 0x00005e00d7007a0c */ /* 0x000fc400047c1270 */
[----:B------:R-:W-:Y:S02]  /*b70f0*/  ISETP.LT.AND P0, PT, R214, c[0x0][0x178], !P0 ;  /* 0x00005e00d6007a0c */ /* 0x000fe40004701270 */
[----:B------:R-:W-:Y:S02]  /*b7100*/  ISETP.GE.AND P4, PT, R220, c[0x0][0x17c], PT ;  /* 0x00005f00dc007a0c */ /* 0x000fe40003f86270 */
[----:B------:R-:W3:Y:S04]  /*b7110*/  LDL.LU R220, [R1+0x3140] ;  /* 0x0031400001dc7983 */ /* 0x000ee80000300800 */
[----:B------:R-:W3:Y:S04]  /*b7120*/  LDL.LU R216, [R1+0x3158] ;  /* 0x0031580001d87983 */ /* 0x000ee80000300800 */
[----:B------:R-:W3:Y:S01]  /*b7130*/  LDL.LU R218, [R1+0x184] ;  /* 0x0001840001da7983 */ /* 0x000ee20000300800 */
[----:B------:R-:W-:-:S02]  /*b7140*/  IADD3 R0, R0, c[0x0][0x198], RZ ;  /* 0x0000660000007a10 */ /* 0x000fc40007ffe0ff */
[----:B------:R-:W-:Y:S02]  /*b7150*/  ISETP.LT.AND P5, PT, R214, c[0x0][0x178], !P3 ;  /* 0x00005e00d6007a0c */ /* 0x000fe40005fa1270 */
[----:B----4-:R-:W-:Y:S02]  /*b7160*/  ISETP.GE.AND P2, PT, R219, c[0x0][0x17c], PT ;  /* 0x00005f00db007a0c */ /* 0x010fe40003f46270 */
        /* <DEDUP_REMOVED lines=1316> */
[----:B------:R-:W3:Y:S01]  /*bc3b0*/  LDL.LU R220, [R1+0x3368] ;  /* 0x0033680001dc7983 */ /* 0x000ee20000300800 */
[----:B------:R-:W-:Y:S01]  /*bc3c0*/  IMAD.WIDE R6, R0, 0x4, R168 ;  /* 0x0000000400067825 */ /* 0x000fe200078e02a8 */
[----:B------:R-:W-:-:S02]  /*bc3d0*/  ISETP.LT.AND P3, PT, R215, c[0x0][0x178], !P3 ;  /* 0x00005e00d7007a0c */ /* 0x000fc40005f61270 */
[----:B------:R-:W3:Y:S01]  /*bc3e0*/  LDL.LU R216, [R1+0x338c] ;  /* 0x00338c0001d87983 */ /* 0x000ee20000300800 */
[----:B------:R-:W-:-:S03]  /*bc3f0*/  IMAD.WIDE R170, R0, 0x4, R4 ;  /* 0x0000000400aa7825 */ /* 0x000fc600078e0204 */
[----:B------:R-:W3:Y:S01]  /*bc400*/  LDL.LU R218, [R1+0x8cc] ;  /* 0x0008cc0001da7983 */ /* 0x000ee20000300800 */
[----:B------:R-:W-:Y:S02]  /*bc410*/  IADD3 R3, R0, c[0x0][0x198], RZ ;  /* 0x0000660000037a10 */ /* 0x000fe40007ffe0ff */
[----:B----4-:R-:W-:Y:S02]  /*bc420*/  ISETP.GE.AND P2, PT, R219, c[0x0][0x17c], PT ;  /* 0x00005f00db007a0c */ /* 0x010fe40003f46270 */
        /* <DEDUP_REMOVED lines=37> */
[----:B---3--:R-:W-:Y:S01]  /*bc680*/  ISETP.GE.AND P4, PT, R212, c[0x0][0x17c], PT ;  /* 0x00005f00d4007a0c */ /* 0x008fe20003f86270 */
[----:B------:R-:W-:Y:S01]  /*bc690*/  IMAD.WIDE R170, R0, 0x4, R168 ;  /* 0x0000000400aa7825 */ /* 0x000fe200078e02a8 */
[C---:B------:R-:W-:Y:S01]  /*bc6a0*/  ISETP.LT.AND P3, PT, R215.reuse, c[0x0][0x178], !P3 ;  /* 0x00005e00d7007a0c */ /* 0x040fe20005f61270 */
[----:B------:R-:W3:Y:S01]  /*bc6b0*/  LDL.LU R219, [R1+0x334] ;  /* 0x0003340001db7983 */ /* 0x000ee20000300800 */
[----:B------:R-:W-:Y:S02]  /*bc6c0*/  ISETP.LT.AND P5, PT, R215, c[0x0][0x178], !P4 ;  /* 0x00005e00d7007a0c */ /* 0x000fe400067a1270 */
[----:B------:R-:W-:Y:S01]  /*bc6d0*/  ISETP.LT.AND P4, PT, R214, c[0x0][0x178], !P4 ;  /* 0x00005e00d6007a0c */ /* 0x000fe20006781270 */
[C---:B------:R-:W-:Y:S01]  /*bc6e0*/  IMAD.WIDE R212, R0.reuse, 0x4, R4 ;  /* 0x0000000400d47825 */ /* 0x040fe200078e0204 */
[----:B------:R-:W-:-:S03]  /*bc6f0*/  IADD3 R0, R0, c[0x0][0x198], RZ ;  /* 0x0000660000007a10 */ /* 0x000fc60007ffe0ff */
[----:B----4-:R1:W-:Y:S01]  /*bc700*/  @P6 STG.E [R170.64], R7 ;  /* 0x00000007aa006986 */ /* 0x0103e2000c101904 */
[----:B------:R-:W-:-:S03]  /*bc710*/  ISETP.GE.AND P6, PT, R221, c[0x0][0x17c], PT ;  /* 0x00005f00dd007a0c */ /* 0x000fc60003fc6270 */
[----:B------:R4:W-:Y:S04]  /*bc720*/  @P3 STG.E [R212.64], R3 ;  /* 0x00000003d4003986 */ /* 0x0009e8000c101904 */
[----:B------:R-:W3:Y:S01]  /*bc730*/  LDL.LU R221, [R1+0x960] ;  /* 0x0009600001dd7983 */ /* 0x000ee20000300800 */
[----:B-1----:R-:W-:-:S04]  /*bc740*/  IMAD.WIDE R6, R0, 0x4, R168 ;  /* 0x0000000400067825 */ /* 0x002fc800078e02a8 */
[----:B------:R-:W-:Y:S01]  /*bc750*/  IMAD.WIDE R170, R0, 0x4, R4 ;  /* 0x0000000400aa7825 */ /* 0x000fe200078e0204 */
[----:B----4-:R-:W4:Y:S04]  /*bc760*/  LDL.LU R213, [R1+0x33ac] ;  /* 0x0033ac0001d57983 */ /* 0x010f280000300800 */
[----:B------:R-:W4:Y:S04]  /*bc770*/  LDL.LU R212, [R1+0x33b8] ;  /* 0x0033b80001d47983 */ /* 0x000f280000300800 */
[----:B------:R1:W-:Y:S01]  /*bc780*/  @P4 STG.E [R6.64], R222 ;  /* 0x000000de06004986 */ /* 0x0003e2000c101904 */
[----:B------:R-:W-:-:S03]  /*bc790*/  ISETP.LT.AND P4, PT, R214, c[0x0][0x178], !P2 ;  /* 0x00005e00d6007a0c */ /* 0x000fc60005781270 */
[----:B------:R1:W-:Y:S01]  /*bc7a0*/  @P5 STG.E [R170.64], R216 ;  /* 0x000000d8aa005986 */ /* 0x0003e2000c101904 */
[----:B------:R-:W-:-:S03]  /*bc7b0*/  ISETP.LT.AND P5, PT, R215, c[0x0][0x178], !P2 ;  /* 0x00005e00d7007a0c */ /* 0x000fc600057a1270 */
[----:B-1----:R-:W4:Y:S04]  /*bc7c0*/  LDL.LU R222, [R1+0x8e0] ;  /* 0x0008e00001de7983 */ /* 0x002f280000300800 */
[----:B------:R-:W4:Y:S01]  /*bc7d0*/  LDL.LU R216, [R1+0x964] ;  /* 0x0009640001d87983 */ /* 0x000f220000300800 */
[----:B--2---:R-:W-:-:S03]  /*bc7e0*/  ISETP.GE.AND P2, PT, R217, c[0x0][0x17c], PT ;  /* 0x00005f00d9007a0c */ /* 0x004fc60003f46270 */
[----:B------:R-:W2:Y:S01]  /*bc7f0*/  LDL.LU R217, [R1+0x8e4] ;  /* 0x0008e40001d97983 */ /* 0x000ea20000300800 */
[----:B------:R-:W-:Y:S02]  /*bc800*/  ISETP.LT.AND P3, PT, R214, c[0x0][0x178], !P0 ;  /* 0x00005e00d6007a0c */ /* 0x000fe40004761270 */
[----:B------:R-:W-:Y:S02]  /*bc810*/  ISETP.LT.AND P0, PT, R215, c[0x0][0x178], !P0 ;  /* 0x00005e00d7007a0c */ /* 0x000fe40004701270 */
[----:B------:R-:W-:-:S05]  /*bc820*/  IADD3 R3, R0, c[0x0][0x198], RZ ;  /* 0x0000660000037a10 */ /* 0x000fca0007ffe0ff */
        /* <DEDUP_REMOVED lines=12> */
[----:B------:R-:W-:-:S03]  /*bc8f0*/  ISETP.LT.AND P4, PT, R214, c[0x0][0x178], !P1 ;  /* 0x00005e00d6007a0c */ /* 0x000fc60004f81270 */
[----:B---3--:R1:W-:Y:S01]  /*bc900*/  @P5 STG.E [R6.64], R219 ;  /* 0x000000db06005986 */ /* 0x0083e2000c101904 */
[----:B------:R-:W-:Y:S02]  /*bc910*/  ISETP.LT.AND P5, PT, R215, c[0x0][0x178], !P1 ;  /* 0x00005e00d7007a0c */ /* 0x000fe40004fa1270 */
[C---:B------:R-:W-:Y:S01]  /*bc920*/  IADD3 R0, R3.reuse, c[0x0][0x198], RZ ;  /* 0x0000660003007a10 */ /* 0x040fe20007ffe0ff */
[--C-:B-1----:R-:W-:Y:S01]  /*bc930*/  IMAD.WIDE R6, R3, 0x4, R168.reuse ;  /* 0x0000000403067825 */ /* 0x102fe200078e02a8 */
[----:B------:R-:W3:Y:S03]  /*bc940*/  LDL.LU R219, [R1+0x3384] ;  /* 0x0033840001db7983 */ /* 0x000ee60000300800 */
[----:B------:R-:W-:Y:S01]  /*bc950*/  IMAD.WIDE R170, R0, 0x4, R168 ;  /* 0x0000000400aa7825 */ /* 0x000fe200078e02a8 */
[----:B------:R-:W3:Y:S04]  /*bc960*/  LDL.LU R223, [R1+0x984] ;  /* 0x0009840001df7983 */ /* 0x000ee80000300800 */
[----:B------:R-:W3:Y:S04]  /*bc970*/  LDL.LU R218, [R1+0x914] ;  /* 0x0009140001da7983 */ /* 0x000ee80000300800 */
[----:B------:R1:W-:Y:S01]  /*bc980*/  @P3 STG.E [R6.64], R221 ;  /* 0x000000dd06003986 */ /* 0x0003e2000c101904 */
[----:B----4-:R-:W-:Y:S01]  /*bc990*/  ISETP.GE.AND P0, PT, R213, c[0x0][0x17c], PT ;  /* 0x00005f00d5007a0c */ /* 0x010fe20003f06270 */
[--C-:B-1----:R-:W-:Y:S01]  /*bc9a0*/  IMAD.WIDE R6, R3, 0x4, R4.reuse ;  /* 0x0000000403067825 */ /* 0x102fe200078e0204 */
[----:B------:R-:W-:Y:S01]  /*bc9b0*/  ISETP.GE.AND P1, PT, R212, c[0x0][0x17c], PT ;  /* 0x00005f00d4007a0c */ /* 0x000fe20003f26270 */
[----:B------:R-:W4:Y:S02]  /*bc9c0*/  LDL.LU R221, [R1+0x9b0] ;  /* 0x0009b00001dd7983 */ /* 0x000f240000300800 */
[----:B------:R-:W-:-:S02]  /*bc9d0*/  IMAD.WIDE R212, R0, 0x4, R4 ;  /* 0x0000000400d47825 */ /* 0x000fc400078e0204 */
[----:B------:R1:W-:Y:S04]  /*bc9e0*/  @P6 STG.E [R6.64], R222 ;  /* 0x000000de06006986 */ /* 0x0003e8000c101904 */
[----:B------:R-:W-:Y:S04]  /*bc9f0*/  @P4 STG.E [R170.64], R216 ;  /* 0x000000d8aa004986 */ /* 0x000fe8000c101904 */
[----:B-1----:R-:W4:Y:S04]  /*bca00*/  LDL.LU R222, [R1+0x940] ;  /* 0x0009400001de7983 */ /* 0x002f280000300800 */
[----:B--2---:R1:W-:Y:S04]  /*bca10*/  @P5 STG.E [R212.64], R217 ;  /* 0x000000d9d4005986 */ /* 0x0043e8000c101904 */
[----:B-1----:R-:W2:Y:S04]  /*bca20*/  LDL.LU R212, [R1+0x980] ;  /* 0x0009800001d47983 */ /* 0x002ea80000300800 */
[----:B------:R-:W4:Y:S01]  /*bca30*/  LDL.LU R213, [R1+0x910] ;  /* 0x0009100001d57983 */ /* 0x000f220000300800 */
[----:B------:R-:W-:-:S02]  /*bca40*/  ISETP.LT.AND P3, PT, R214, c[0x0][0x178], !P2 ;  /* 0x00005e00d6007a0c */ /* 0x000fc40005761270 */
[C---:B------:R-:W-:Y:S02]  /*bca50*/  ISETP.LT.AND P2, PT, R215.reuse, c[0x0][0x178], !P2 ;  /* 0x00005e00d7007a0c */ /* 0x040fe40005741270 */
[----:B------:R-:W-:Y:S02]  /*bca60*/  IADD3 R0, R0, c[0x0][0x198], RZ ;  /* 0x0000660000007a10 */ /* 0x000fe40007ffe0ff */
[----:B------:R-:W-:Y:S02]  /*bca70*/  ISETP.LT.AND P4, PT, R214, c[0x0][0x178], !P0 ;  /* 0x00005e00d6007a0c */ /* 0x000fe40004781270 */
[----:B------:R-:W-:Y:S02]  /*bca80*/  ISETP.GE.AND P6, PT, R220, c[0x0][0x17c], PT ;  /* 0x00005f00dc007a0c */ /* 0x000fe40003fc6270 */
[----:B------:R-:W4:Y:S01]  /*bca90*/  LDL.LU R220, [R1+0x33a8] ;  /* 0x0033a80001dc7983 */ /* 0x000f220000300800 */
[----:B------:R-:W-:Y:S01]  /*bcaa0*/  IMAD.WIDE R6, R0, 0x4, R168 ;  /* 0x0000000400067825 */ /* 0x000fe200078e02a8 */
[----:B------:R-:W-:-:S02]  /*bcab0*/  ISETP.LT.AND P5, PT, R215, c[0x0][0x178], !P0 ;  /* 0x00005e00d7007a0c */ /* 0x000fc400047a1270 */
[----:B------:R-:W4:Y:S01]  /*bcac0*/  LDL.LU R216, [R1+0x33cc] ;  /* 0x0033cc0001d87983 */ /* 0x000f220000300800 */
[----:B------:R-:W-:-:S03]  /*bcad0*/  IMAD.WIDE R170, R0, 0x4, R4 ;  /* 0x0000000400aa7825 */ /* 0x000fc600078e0204 */
[----:B------:R-:W4:Y:S01]  /*bcae0*/  LDL.LU R217, [R1+0x9b4] ;  /* 0x0009b40001d97983 */ /* 0x000f220000300800 */
[----:B------:R-:W-:Y:S02]  /*bcaf0*/  IADD3 R3, R0, c[0x0][0x198], RZ ;  /* 0x0000660000037a10 */ /* 0x000fe40007ffe0ff */
[----:B---3--:R-:W-:Y:S02]  /*bcb00*/  ISETP.GE.AND P0, PT, R219, c[0x0][0x17c], PT ;  /* 0x00005f00db007a0c */ /* 0x008fe40003f06270 */
[----:B------:R-:W3:Y:S04]  /*bcb10*/  LDL.LU R219, [R1+0x944] ;  /* 0x0009440001db7983 */ /* 0x000ee80000300800 */
        /* <DEDUP_REMOVED lines=41> */
[C---:B------:R-:W-:Y:S01]  /*bcdb0*/  IMAD.WIDE R212, R0.reuse, 0x4, R4 ;  /* 0x0000000400d47825 */ /* 0x040fe200078e0204 */
[----:B------:R-:W-:Y:S02]  /*bcdc0*/  ISETP.LT.AND P1, PT, R215, c[0x0][0x178], !P1 ;  /* 0x00005e00d7007a0c */ /* 0x000fe40004f21270 */
[----:B------:R-:W-:-:S03]  /*bcdd0*/  IADD3 R0, R0, c[0x0][0x198], RZ ;  /* 0x0000660000007a10 */ /* 0x000fc60007ffe0ff */
[----:B---3--:R1:W-:Y:S01]  /*bcde0*/  @P2 STG.E [R170.64], R7 ;  /* 0x00000007aa002986 */ /* 0x0083e2000c101904 */
[----:B------:R-:W-:-:S03]  /*bcdf0*/  ISETP.GE.AND P2, PT, R221, c[0x0][0x17c], PT ;  /* 0x00005f00dd007a0c */ /* 0x000fc60003f46270 */
[----:B------:R3:W-:Y:S04]  /*bce00*/  @P3 STG.E [R212.64], R3 ;  /* 0x00000003d4003986 */ /* 0x0007e8000c101904 */
[----:B------:R-:W4:Y:S01]  /*bce10*/  LDL.LU R221, [R1+0xa10] ;  /* 0x000a100001dd7983 */ /* 0x000f220000300800 */
[----:B-1----:R-:W-:-:S04]  /*bce20*/  IMAD.WIDE R6, R0, 0x4, R168 ;  /* 0x0000000400067825 */ /* 0x002fc800078e02a8 */
[----:B------:R-:W-:Y:S01]  /*bce30*/  IMAD.WIDE R170, R0, 0x4, R4 ;  /* 0x0000000400aa7825 */ /* 0x000fe200078e0204 */
[----:B---3--:R-:W3:Y:S04]  /*bce40*/  LDL.LU R213, [R1+0x33e4] ;  /* 0x0033e40001d57983 */ /* 0x008ee80000300800 */
[----:B------:R-:W3:Y:S04]  /*bce50*/  LDL.LU R212, [R1+0x3374] ;  /* 0x0033740001d47983 */ /* 0x000ee80000300800 */
[----:B------:R1:W-:Y:S01]  /*bce60*/  @P4 STG.E [R6.64], R223 ;  /* 0x000000df06004986 */ /* 0x0003e2000c101904 */
[----:B------:R-:W-:-:S03]  /*bce70*/  ISETP.LT.AND P4, PT, R215, c[0x0][0x178], !P0 ;  /* 0x00005e00d7007a0c */ /* 0x000fc60004781270 */
[----:B------:R1:W-:Y:S01]  /*bce80*/  @P1 STG.E [R170.64], R216 ;  /* 0x000000d8aa001986 */ /* 0x0003e2000c101904 */
[----:B------:R-:W-:-:S03]  /*bce90*/  ISETP.LT.AND P1, PT, R214, c[0x0][0x178], !P0 ;  /* 0x00005e00d6007a0c */ /* 0x000fc60004721270 */
[----:B-1----:R-:W3:Y:S04]  /*bcea0*/  LDL.LU R223, [R1+0x9d0] ;  /* 0x0009d00001df7983 */ /* 0x002ee80000300800 */
[----:B------:R-:W3:Y:S01]  /*bceb0*/  LDL.LU R216, [R1+0xa14] ;  /* 0x000a140001d87983 */ /* 0x000ee20000300800 */
[----:B--2---:R-:W-:-:S03]  /*bcec0*/  ISETP.GE.AND P0, PT, R218, c[0x0][0x17c], PT ;  /* 0x00005f00da007a0c */ /* 0x004fc60003f06270 */
[----:B------:R-:W2:Y:S01]  /*bced0*/  LDL.LU R218, [R1+0x9d4] ;  /* 0x0009d40001da7983 */ /* 0x000ea20000300800 */
[----:B------:R-:W-:Y:S02]  /*bcee0*/  ISETP.LT.AND P3, PT, R214, c[0x0][0x178], !P5 ;  /* 0x00005e00d6007a0c */ /* 0x000fe40006f61270 */
[----:B------:R-:W-:Y:S02]  /*bcef0*/  ISETP.LT.AND P5, PT, R215, c[0x0][0x178], !P5 ;  /* 0x00005e00d7007a0c */ /* 0x000fe40006fa1270 */
[----:B------:R-:W-:-:S04]  /*bcf00*/  IADD3 R3, R0, c[0x0][0x198], RZ ;  /* 0x0000660000037a10 */ /* 0x000fc80007ffe0ff */
[C---:B------:R-:W-:Y:S01]  /*bcf10*/  IADD3 R0, R3.reuse, c[0x0][0x198], RZ ;  /* 0x0000660003007a10 */ /* 0x040fe20007ffe0ff */
[----:B------:R-:W-:-:S04]  /*bcf20*/  IMAD.WIDE R170, R3, 0x4, R168 ;  /* 0x0000000403aa7825 */ /* 0x000fc800078e02a8 */
[----:B------:R-:W-:Y:S01]  /*bcf30*/  IMAD.WIDE R6, R3, 0x4, R4 ;  /* 0x0000000403067825 */ /* 0x000fe200078e0204 */
[----:B------:R1:W-:Y:S01]  /*bcf40*/  @P3 STG.E [R170.64], R220 ;  /* 0x000000dcaa003986 */ /* 0x0003e2000c101904 */
[----:B------:R-:W-:-:S03]  /*bcf50*/  ISETP.LT.AND P3, PT, R214, c[0x0][0x178], !P6 ;  /* 0x00005e00d6007a0c */ /* 0x000fc60007761270 */
[----:B------:R1:W-:Y:S01]  /*bcf60*/  @P5 STG.E [R6.64], R222 ;  /* 0x000000de06005986 */ /* 0x0003e2000c101904 */
[C---:B------:R-:W-:Y:S01]  /*bcf70*/  IADD3 R3, R0.reuse, c[0x0][0x198], RZ ;  /* 0x0000660000037a10 */ /* 0x040fe20007ffe0ff */
[C---:B-1----:R-:W-:Y:S02]  /*bcf80*/  IMAD.WIDE R170, R0.reuse, 0x4, R168 ;  /* 0x0000000400aa7825 */ /* 0x042fe400078e02a8 */
[----:B------:R-:W2:Y:S02]  /*bcf90*/  LDL.LU R220, [R1+0x33a0] ;  /* 0x0033a00001dc7983 */ /* 0x000ea40000300800 */
[----:B------:R-:W-:Y:S02]  /*bcfa0*/  IMAD.WIDE R6, R0, 0x4, R4 ;  /* 0x0000000400067825 */ /* 0x000fe400078e0204 */
[----:B------:R-:W-:Y:S01]  /*bcfb0*/  @P1 STG.E [R170.64], R217 ;  /* 0x000000d9aa001986 */ /* 0x000fe2000c101904 */
[----:B------:R-:W-:-:S03]  /*bcfc0*/  ISETP.LT.AND P6, PT, R215, c[0x0][0x178], !P6 ;  /* 0x00005e00d7007a0c */ /* 0x000fc600077c1270 */
[----:B------:R1:W-:Y:S01]  /*bcfd0*/  @P4 STG.E [R6.64], R219 ;  /* 0x000000db06004986 */ /* 0x0003e2000c101904 */
[----:B------:R-:W-:Y:S02]  /*bcfe0*/  ISETP.LT.AND P4, PT, R214, c[0x0][0x178], !P2 ;  /* 0x00005e00d6007a0c */ /* 0x000fe40005781270 */
[----:B------:R-:W-:Y:S02]  /*bcff0*/  ISETP.LT.AND P2, PT, R215, c[0x0][0x178], !P2 ;  /* 0x00005e00d7007a0c */ /* 0x000fe40005741270 */
[C---:B------:R-:W-:Y:S01]  /*bd000*/  IADD3 R0, R3.reuse, c[0x0][0x198], RZ ;  /* 0x0000660003007a10 */ /* 0x040fe20007ffe0ff */
[--C-:B-1----:R-:W-:Y:S01]  /*bd010*/  IMAD.WIDE R6, R3, 0x4, R168.reuse ;  /* 0x0000000403067825 */ /* 0x102fe200078e02a8 */
[----:B------:R-:W2:Y:S03]  /*bd020*/  LDL.LU R219, [R1+0x33c4] ;  /* 0x0033c40001db7983 */ /* 0x000ea60000300800 */
[----:B------:R-:W-:Y:S01]  /*bd030*/  IMAD.WIDE R170, R0, 0x4, R168 ;  /* 0x0000000400aa7825 */ /* 0x000fe200078e02a8 */
        /* <DEDUP_REMOVED lines=67> */
[----:B------:R-:W3:Y:S01]  /*bd470*/  LDL.LU R219, [R1+0x91c] ;  /* 0x00091c0001db7983 */ /* 0x000ee20000300800 */
[----:B------:R-:W-:Y:S01]  /*bd480*/  ISETP.LT.AND P4, PT, R214, c[0x0][0x178], !P3 ;  /* 0x00005e00d6007a0c */ /* 0x000fe20005f81270 */
[C---:B------:R-:W-:Y:S01]  /*bd490*/  IMAD.WIDE R212, R0.reuse, 0x4, R4 ;  /* 0x0000000400d47825 */ /* 0x040fe200078e0204 */
[----:B------:R-:W-:Y:S02]  /*bd4a0*/  ISETP.LT.AND P3, PT, R215, c[0x0][0x178], !P3 ;  /* 0x00005e00d7007a0c */ /* 0x000fe40005f61270 */
[----:B------:R-:W-:-:S03]  /*bd4b0*/  IADD3 R0, R0, c[0x0][0x198], RZ ;  /* 0x0000660000007a10 */ /* 0x000fc60007ffe0ff */
[----:B----4-:R1:W-:Y:S04]  /*bd4c0*/  @P1 STG.E [R170.64], R7 ;  /* 0x00000007aa001986 */ /* 0x0103e8000c101904 */
[----:B------:R4:W-:Y:S01]  /*bd4d0*/  @P2 STG.E [R212.64], R3 ;  /* 0x00000003d4002986 */ /* 0x0009e2000c101904 */
[----:B------:R-:W-:-:S03]  /*bd4e0*/  ISETP.GE.AND P2, PT, R221, c[0x0][0x17c], PT ;  /* 0x00005f00dd007a0c */ /* 0x000fc60003f46270 */
[----:B------:R-:W3:Y:S01]  /*bd4f0*/  LDL.LU R221, [R1+0x9b8] ;  /* 0x0009b80001dd7983 */ /* 0x000ee20000300800 */
[----:B-1----:R-:W-:-:S04]  /*bd500*/  IMAD.WIDE R6, R0, 0x4, R168 ;  /* 0x0000000400067825 */ /* 0x002fc800078e02a8 */
[----:B------:R-:W-:Y:S01]  /*bd510*/  IMAD.WIDE R170, R0, 0x4, R4 ;  /* 0x0000000400aa7825 */ /* 0x000fe200078e0204 */
[----:B----4-:R-:W4:Y:S04]  /*bd520*/  LDL.LU R213, [R1+0x3414] ;  /* 0x0034140001d57983 */ /* 0x010f280000300800 */
[----:B------:R-:W4:Y:S04]  /*bd530*/  LDL.LU R212, [R1+0x33b4] ;  /* 0x0033b40001d47983 */ /* 0x000f280000300800 */
        /* <DEDUP_REMOVED lines=25> */
[----:B---3--:R1:W-:Y:S01]  /*bd6d0*/  @P0 STG.E [R6.64], R219 ;  /* 0x000000db06000986 */ /* 0x0083e2000c101904 */
[C---:B------:R-:W-:Y:S01]  /*bd6e0*/  IADD3 R0, R3.reuse, c[0x0][0x198], RZ ;  /* 0x0000660003007a10 */ /* 0x040fe20007ffe0ff */
[--C-:B-1----:R-:W-:Y:S02]  /*bd6f0*/  IMAD.WIDE R6, R3, 0x4, R168.reuse ;  /* 0x0000000403067825 */ /* 0x102fe400078e02a8 */
[----:B------:R-:W3:Y:S02]  /*bd700*/  LDL.LU R219, [R1+0x33f4] ;  /* 0x0033f40001db7983 */ /* 0x000ee40000300800 */
[----:B------:R-:W-:Y:S02]  /*bd710*/  IMAD.WIDE R170, R0, 0x4, R168 ;  /* 0x0000000400aa7825 */ /* 0x000fe400078e02a8 */
        /* <DEDUP_REMOVED lines=67> */
[----:B------:R-:W4:Y:S01]  /*bdb50*/  LDL.LU R219, [R1+0x2c4] ;  /* 0x0002c40001db7983 */ /* 0x000f220000300800 */
[----:B------:R-:W-:Y:S01]  /*bdb60*/  ISETP.LT.AND P2, PT, R214, c[0x0][0x178], !P0 ;  /* 0x00005e00d6007a0c */ /* 0x000fe20004741270 */
[C---:B------:R-:W-:Y:S01]  /*bdb70*/  IMAD.WIDE R212, R0.reuse, 0x4, R4 ;  /* 0x0000000400d47825 */ /* 0x040fe200078e0204 */
        /* <DEDUP_REMOVED lines=35> */
[----:B----4-:R1:W-:Y:S01]  /*bddb0*/  @P1 STG.E [R6.64], R219 ;  /* 0x000000db06001986 */ /* 0x0103e2000c101904 */
[C---:B------:R-:W-:Y:S01]  /*bddc0*/  IADD3 R0, R3.reuse, c[0x0][0x198], RZ ;  /* 0x0000660003007a10 */ /* 0x040fe20007ffe0ff */
[--C-:B-1----:R-:W-:Y:S02]  /*bddd0*/  IMAD.WIDE R6, R3, 0x4, R168.reuse ;  /* 0x0000000403067825 */ /* 0x102fe400078e02a8 */
[----:B------:R-:W4:Y:S02]  /*bdde0*/  LDL.LU R219, [R1+0x3424] ;  /* 0x0034240001db7983 */ /* 0x000f240000300800 */
[----:B------:R-:W-:Y:S02]  /*bddf0*/  IMAD.WIDE R170, R0, 0x4, R168 ;  /* 0x0000000400aa7825 */ /* 0x000fe400078e02a8 */
[----:B------:R-:W4:Y:S04]  /*bde00*/  LDL.LU R222, [R1+0xa64] ;  /* 0x000a640001de7983 */ /* 0x000f280000300800 */
[----:B------:R-:W4:Y:S04]  /*bde10*/  LDL.LU R217, [R1+0x9e4] ;  /* 0x0009e40001d97983 */ /* 0x000f280000300800 */
[----:B------:R1:W-:Y:S01]  /*bde20*/  @P4 STG.E [R6.64], R221 ;  /* 0x000000dd06004986 */ /* 0x0003e2000c101904 */
[----:B---3--:R-:W-:Y:S01]  /*bde30*/  ISETP.GE.AND P5, PT, R213, c[0x0][0x17c], PT ;  /* 0x00005f00d5007a0c */ /* 0x008fe20003fa6270 */
[--C-:B-1----:R-:W-:Y:S01]  /*bde40*/  IMAD.WIDE R6, R3, 0x4, R4.reuse ;  /* 0x0000000403067825 */ /* 0x102fe200078e0204 */
[----:B------:R-:W-:Y:S01]  /*bde50*/  ISETP.GE.AND P1, PT, R212, c[0x0][0x17c], PT ;  /* 0x00005f00d4007a0c */ /* 0x000fe20003f26270 */
[----:B------:R-:W3:Y:S02]  /*bde60*/  LDL.LU R221, [R1+0xa80] ;  /* 0x000a800001dd7983 */ /* 0x000ee40000300800 */
[----:B------:R-:W-:-:S02]  /*bde70*/  IMAD.WIDE R212, R0, 0x4, R4 ;  /* 0x0000000400d47825 */ /* 0x000fc400078e0204 */
        /* <DEDUP_REMOVED lines=95> */
[----:B---3--:R1:W-:Y:S01]  /*be470*/  @P1 STG.E [R6.64], R219 ;  /* 0x000000db06001986 */ /* 0x0083e2000c101904 */
[----:B------:R-:W-:Y:S02]  /*be480*/  ISETP.LT.AND P1, PT, R214, c[0x0][0x178], !P2 ;  /* 0x00005e00d6007a0c */ /* 0x000fe40005721270 */
        /* <DEDUP_REMOVED lines=184> */
[C---:B------:R-:W-:Y:S01]  /*bf010*/  IMAD.WIDE R212, R0.reuse, 0x4, R4 ;  /* 0x0000000400d47825 */ /* 0x040fe200078e0204 */
[----:B------:R-:W-:Y:S02]  /*bf020*/  ISETP.LT.AND P0, PT, R215, c[0x0][0x178], !P0 ;  /* 0x00005e00d7007a0c */ /* 0x000fe40004701270 */
[----:B------:R-:W-:-:S03]  /*bf030*/  IADD3 R0, R0, c[0x0][0x198], RZ ;  /* 0x0000660000007a10 */ /* 0x000fc60007ffe0ff */
[----:B----4-:R1:W-:Y:S01]  /*bf040*/  @P2 STG.E [R170.64], R7 ;  /* 0x00000007aa002986 */ /* 0x0103e2000c101904 */
[----:B------:R-:W-:-:S03]  /*bf050*/  ISETP.GE.AND P2, PT, R221, c[0x0][0x17c], PT ;  /* 0x00005f00dd007a0c */ /* 0x000fc60003f46270 */
[----:B------:R3:W-:Y:S04]  /*bf060*/  @P3 STG.E [R212.64], R3 ;  /* 0x00000003d4003986 */ /* 0x0007e8000c101904 */
        /* <DEDUP_REMOVED lines=331> */
[----:B------:R-:W-:Y:S01]  /*c0520*/  ISETP.LT.AND P4, PT, R214, c[0x0][0x178], !P5 ;  /* 0x00005e00d6007a0c */ /* 0x000fe20006f81270 */
[----:B-1----:R-:W-:-:S04]  /*c0530*/  IMAD.WIDE R6, R0, 0x4, R168 ;  /* 0x0000000400067825 */ /* 0x002fc800078e02a8 */
[C---:B------:R-:W-:Y:S01]  /*c0540*/  IMAD.WIDE R170, R0.reuse, 0x4, R4 ;  /* 0x0000000400aa7825 */ /* 0x040fe200078e0204 */
[----:B----4-:R-:W4:Y:S01]  /*c0550*/  LDL.LU R213, [R1+0x3568] ;  /* 0x0035680001d57983 */ /* 0x010f220000300800 */
[----:B------:R-:W-:-:S03]  /*c0560*/  IADD3 R3, R0, c[0x0][0x198], RZ ;  /* 0x0000660000037a10 */ /* 0x000fc60007ffe0ff */
[----:B------:R-:W4:Y:S04]  /*c0570*/  LDL.LU R212, [R1+0x350c] ;  /* 0x00350c0001d47983 */ /* 0x000f280000300800 */
[----:B------:R1:W-:Y:S04]  /*c0580*/  @P3 STG.E [R6.64], R223 ;  /* 0x000000df06003986 */ /* 0x0003e8000c101904 */
[----:B------:R1:W-:Y:S04]  /*c0590*/  @P0 STG.E [R170.64], R216 ;  /* 0x000000d8aa000986 */ /* 0x0003e8000c101904 */
[----:B-1----:R-:W4:Y:S04]  /*c05a0*/  LDL.LU R223, [R1+0xcc8] ;  /* 0x000cc80001df7983 */ /* 0x002f280000300800 */
[----:B------:R-:W4:Y:S01]  /*c05b0*/  LDL.LU R216, [R1+0xcfc] ;  /* 0x000cfc0001d87983 */ /* 0x000f220000300800 */
[----:B------:R-:W-:-:S05]  /*c05c0*/  IMAD.WIDE R170, R3, 0x4, R168 ;  /* 0x0000000403aa7825 */ /* 0x000fca00078e02a8 */
[----:B------:R1:W-:Y:S01]  /*c05d0*/  @P4 STG.E [R170.64], R220 ;  /* 0x000000dcaa004986 */ /* 0x0003e2000c101904 */
[----:B--2---:R-:W-:-:S03]  /*c05e0*/  ISETP.GE.AND P3, PT, R218, c[0x0][0x17c], PT ;  /* 0x00005f00da007a0c */ /* 0x004fc60003f66270 */
[----:B------:R-:W2:Y:S04]  /*c05f0*/  LDL.LU R218, [R1+0xccc] ;  /* 0x000ccc0001da7983 */ /* 0x000ea80000300800 */
[----:B-1----:R-:W2:Y:S01]  /*c0600*/  LDL.LU R220, [R1+0x352c] ;  /* 0x00352c0001dc7983 */ /* 0x002ea20000300800 */
[C---:B------:R-:W-:Y:S02]  /*c0610*/  ISETP.LT.AND P5, PT, R215.reuse, c[0x0][0x178], !P5 ;  /* 0x00005e00d7007a0c */ /* 0x040fe40006fa1270 */
[----:B------:R-:W-:Y:S02]  /*c0620*/  ISETP.LT.AND P0, PT, R214, c[0x0][0x178], !P1 ;  /* 0x00005e00d6007a0c */ /* 0x000fe40004f01270 */
[----:B------:R-:W-:Y:S01]  /*c0630*/  ISETP.LT.AND P1, PT, R215, c[0x0][0x178], !P1 ;  /* 0x00005e00d7007a0c */ /* 0x000fe20004f21270 */
[C---:B------:R-:W-:Y:S01]  /*c0640*/  IMAD.WIDE R6, R3.reuse, 0x4, R4 ;  /* 0x0000000403067825 */ /* 0x040fe200078e0204 */
[----:B------:R-:W-:-:S02]  /*c0650*/  IADD3 R0, R3, c[0x0][0x198], RZ ;  /* 0x0000660003007a10 */ /* 0x000fc40007ffe0ff */
[----:B------:R-:W-:-:S03]  /*c0660*/  ISETP.LT.AND P4, PT, R214, c[0x0][0x178], !P6 ;  /* 0x00005e00d6007a0c */ /* 0x000fc60007781270 */
[C---:B------:R-:W-:Y:S02]  /*c0670*/  IMAD.WIDE R170, R0.reuse, 0x4, R168 ;  /* 0x0000000400aa7825 */ /* 0x040fe400078e02a8 */
[----:B------:R1:W-:Y:S01]  /*c0680*/  @P5 STG.E [R6.64], R222 ;  /* 0x000000de06005986 */ /* 0x0003e2000c101904 */
[C---:B------:R-:W-:Y:S02]  /*c0690*/  IADD3 R3, R0.reuse, c[0x0][0x198], RZ ;  /* 0x0000660000037a10 */ /* 0x040fe40007ffe0ff */
[----:B------:R-:W-:Y:S01]  /*c06a0*/  ISETP.LT.AND P6, PT, R215, c[0x0][0x178], !P6 ;  /* 0x00005e00d7007a0c */ /* 0x000fe200077c1270 */
[----:B------:R3:W-:Y:S01]  /*c06b0*/  @P0 STG.E [R170.64], R217 ;  /* 0x000000d9aa000986 */ /* 0x0007e2000c101904 */
[----:B-1----:R-:W-:Y:S01]  /*c06c0*/  IMAD.WIDE R6, R0, 0x4, R4 ;  /* 0x0000000400067825 */ /* 0x002fe200078e0204 */
[----:B------:R-:W-:-:S04]  /*c06d0*/  IADD3 R0, R3, c[0x0][0x198], RZ ;  /* 0x0000660003007a10 */ /* 0x000fc80007ffe0ff */
[----:B---3--:R1:W-:Y:S01]  /*c06e0*/  @P1 STG.E [R6.64], R219 ;  /* 0x000000db06001986 */ /* 0x0083e2000c101904 */
[----:B------:R-:W-:Y:S02]  /*c06f0*/  ISETP.LT.AND P1, PT, R214, c[0x0][0x178], !P2 ;  /* 0x00005e00d6007a0c */ /* 0x000fe40005721270 */
[----:B------:R-:W-:Y:S01]  /*c0700*/  ISETP.LT.AND P2, PT, R215, c[0x0][0x178], !P2 ;  /* 0x00005e00d7007a0c */ /* 0x000fe20005741270 */
[----:B------:R-:W-:-:S04]  /*c0710*/  IMAD.WIDE R170, R0, 0x4, R168 ;  /* 0x0000000400aa7825 */ /* 0x000fc800078e02a8 */
[----:B-1----:R-:W-:Y:S01]  /*c0720*/  IMAD.WIDE R6, R3, 0x4, R168 ;  /* 0x0000000403067825 */ /* 0x002fe200078e02a8 */
[----:B------:R-:W3:Y:S04]  /*c0730*/  LDL.LU R219, [R1+0x3548] ;  /* 0x0035480001db7983 */ /* 0x000ee80000300800 */
        /* <DEDUP_REMOVED lines=11> */
[----:B--2---:R1:W-:Y:S01]  /*c07f0*/  @P2 STG.E [R212.64], R218 ;  /* 0x000000dad4002986 */ /* 0x0043e2000c101904 */
[----:B------:R-:W-:-:S03]  /*c0800*/  ISETP.GE.AND P6, PT, R220, c[0x0][0x17c], PT ;  /* 0x00005f00dc007a0c */ /* 0x000fc60003fc6270 */
[----:B-1----:R-:W2:Y:S04]  /*c0810*/  LDL.LU R212, [R1+0xd00] ;  /* 0x000d000001d47983 */ /* 0x002ea80000300800 */
[----:B------:R-:W4:Y:S04]  /*c0820*/  LDL.LU R213, [R1+0xb30] ;  /* 0x000b300001d57983 */ /* 0x000f280000300800 */
[----:B------:R-:W4:Y:S04]  /*c0830*/  LDL.LU R220, [R1+0x3564] ;  /* 0x0035640001dc7983 */ /* 0x000f280000300800 */
[----:B------:R-:W4:Y:S01]  /*c0840*/  LDL.LU R216, [R1+0x3584] ;  /* 0x0035840001d87983 */ /* 0x000f220000300800 */
[----:B------:R-:W-:-:S02]  /*c0850*/  ISETP.LT.AND P4, PT, R214, c[0x0][0x178], !P3 ;  /* 0x00005e00d6007a0c */ /* 0x000fc40005f81270 */
[C---:B------:R-:W-:Y:S01]  /*c0860*/  ISETP.LT.AND P3, PT, R215.reuse, c[0x0][0x178], !P3 ;  /* 0x00005e00d7007a0c */ /* 0x040fe20005f61270 */
[----:B------:R-:W4:Y:S01]  /*c0870*/  LDL.LU R218, [R1+0xd94] ;  /* 0x000d940001da7983 */ /* 0x000f220000300800 */
[----:B------:R-:W-:Y:S02]  /*c0880*/  IADD3 R0, R0, c[0x0][0x198], RZ ;  /* 0x0000660000007a10 */ /* 0x000fe40007ffe0ff */
[----:B------:R-:W-:Y:S02]  /*c0890*/  ISETP.LT.AND P1, PT, R214, c[0x0][0x178], !P5 ;  /* 0x00005e00d6007a0c */ /* 0x000fe40006f21270 */
[----:B------:R-:W-:Y:S01]  /*c08a0*/  ISETP.LT.AND P5, PT, R215, c[0x0][0x178], !P5 ;  /* 0x00005e00d7007a0c */ /* 0x000fe20006fa1270 */
[C---:B------:R-:W-:Y:S01]  /*c08b0*/  IMAD.WIDE R6, R0.reuse, 0x4, R168 ;  /* 0x0000000400067825 */ /* 0x040fe200078e02a8 */
[----:B------:R-:W-:-:S03]  /*c08c0*/  IADD3 R3, R0, c[0x0][0x198], RZ ;  /* 0x0000660000037a10 */ /* 0x000fc60007ffe0ff */
[--C-:B------:R-:W-:Y:S01]  /*c08d0*/  IMAD.WIDE R170, R0, 0x4, R4.reuse ;  /* 0x0000000400aa7825 */ /* 0x100fe200078e0204 */
[----:B---3--:R-:W-:Y:S02]  /*c08e0*/  ISETP.GE.AND P2, PT, R219, c[0x0][0x17c], PT ;  /* 0x00005f00db007a0c */ /* 0x008fe40003f46270 */
[----:B------:R-:W3:Y:S04]  /*c08f0*/  LDL.LU R219, [R1+0xb44] ;  /* 0x000b440001db7983 */ /* 0x000ee80000300800 */
[----:B--2---:R1:W-:Y:S04]  /*c0900*/  @P4 STG.E [R6.64], R212 ;  /* 0x000000d406004986 */ /* 0x0043e8000c101904 */
[----:B----4-:R2:W-:Y:S01]  /*c0910*/  @P3 STG.E [R170.64], R213 ;  /* 0x000000d5aa003986 */ /* 0x0105e2000c101904 */
[----:B-1----:R-:W-:-:S03]  /*c0920*/  IMAD.WIDE R6, R3, 0x4, R4 ;  /* 0x0000000403067825 */ /* 0x002fc600078e0204 */
[----:B------:R-:W4:Y:S01]  /*c0930*/  LDL.LU R212, [R1+0x3528] ;  /* 0x0035280001d47983 */ /* 0x000f220000300800 */
[----:B--2---:R-:W-:-:S05]  /*c0940*/  IMAD.WIDE R170, R3, 0x4, R168 ;  /* 0x0000000403aa7825 */ /* 0x004fca00078e02a8 */
[----:B------:R1:W-:Y:S04]  /*c0950*/  @P1 STG.E [R170.64], R222 ;  /* 0x000000deaa001986 */ /* 0x0003e8000c101904 */
[----:B------:R2:W-:Y:S01]  /*c0960*/  @P5 STG.E [R6.64], R217 ;  /* 0x000000d906005986 */ /* 0x0005e2000c101904 */
[----:B------:R-:W-:-:S03]  /*c0970*/  ISETP.GE.AND P5, PT, R216, c[0x0][0x17c], PT ;  /* 0x00005f00d8007a0c */ /* 0x000fc60003fa6270 */
[----:B------:R-:W4:Y:S01]  /*c0980*/  LDL.LU R216, [R1+0x3544] ;  /* 0x0035440001d87983 */ /* 0x000f220000300800 */
[C---:B------:R-:W-:Y:S02]  /*c0990*/  ISETP.LT.AND P3, PT, R214.reuse, c[0x0][0x178], !P0 ;  /* 0x00005e00d6007a0c */ /* 0x040fe40004761270 */
[----:B------:R-:W-:Y:S01]  /*c09a0*/  ISETP.LT.AND P0, PT, R215, c[0x0][0x178], !P0 ;  /* 0x00005e00d7007a0c */ /* 0x000fe20004701270 */
[----:B-1----:R-:W4:Y:S01]  /*c09b0*/  LDL.LU R222, [R1+0xda4] ;  /* 0x000da40001de7983 */ /* 0x002f220000300800 */
[----:B------:R-:W-:Y:S02]  /*c09c0*/  IADD3 R0, R3, c[0x0][0x198], RZ ;  /* 0x0000660003007a10 */ /* 0x000fe40007ffe0ff */
[----:B------:R-:W-:Y:S01]  /*c09d0*/  ISETP.LT.AND P1, PT, R214, c[0x0][0x178], !P6 ;  /* 0x00005e00d6007a0c */ /* 0x000fe20007721270 */
[----:B--2---:R-:W2:Y:S02]  /*c09e0*/  LDL.LU R217, [R1+0x924] ;  /* 0x0009240001d97983 */ /* 0x004ea40000300800 */
[C---:B------:R-:W-:Y:S01]  /*c09f0*/  IMAD.WIDE R170, R0.reuse, 0x4, R168 ;  /* 0x0000000400aa7825 */ /* 0x040fe200078e02a8 */
[----:B------:R-:W-:-:S03]  /*c0a00*/  IADD3 R3, R0, c[0x0][0x198], RZ ;  /* 0x0000660000037a10 */ /* 0x000fc60007ffe0ff */
[----:B------:R-:W-:Y:S01]  /*c0a10*/  IMAD.WIDE R6, R0, 0x4, R4 ;  /* 0x0000000400067825 */ /* 0x000fe200078e0204 */
[----:B------:R1:W-:Y:S01]  /*c0a20*/  @P3 STG.E [R170.64], R221 ;  /* 0x000000ddaa003986 */ /* 0x0003e2000c101904 */
[----:B------:R-:W-:-:S03]  /*c0a30*/  ISETP.LT.AND P6, PT, R215, c[0x0][0x178], !P6 ;  /* 0x00005e00d7007a0c */ /* 0x000fc600077c1270 */
[----:B------:R3:W-:Y:S01]  /*c0a40*/  @P0 STG.E [R6.64], R223 ;  /* 0x000000df06000986 */ /* 0x0007e2000c101904 */
[----:B------:R-:W-:Y:S02]  /*c0a50*/  ISETP.GE.AND P4, PT, R220, c[0x0][0x17c], PT ;  /* 0x00005f00dc007a0c */ /* 0x000fe40003f86270 */
[C---:B------:R-:W-:Y:S01]  /*c0a60*/  IADD3 R0, R3.reuse, c[0x0][0x198], RZ ;  /* 0x0000660003007a10 */ /* 0x040fe20007ffe0ff */
[----:B-1----:R-:W2:Y:S01]  /*c0a70*/  LDL.LU R221, [R1+0x3560] ;  /* 0x0035600001dd7983 */ /* 0x002ea20000300800 */
[----:B---3--:R-:W-:-:S03]  /*c0a80*/  IMAD.WIDE R6, R3, 0x4, R168 ;  /* 0x0000000403067825 */ /* 0x008fc600078e02a8 */
[----:B------:R-:W3:Y:S04]  /*c0a90*/  LDL.LU R220, [R1+0xdb0] ;  /* 0x000db00001dc7983 */ /* 0x000ee80000300800 */
[----:B------:R1:W-:Y:S04]  /*c0aa0*/  @P1 STG.E [R6.64], R218 ;  /* 0x000000da06001986 */ /* 0x0003e8000c101904 */
[----:B------:R-:W2:Y:S01]  /*c0ab0*/  LDL.LU R223, [R1] ;  /* 0x0000000001df7983 */ /* 0x000ea20000300800 */
[----:B-1----:R-:W-:-:S03]  /*c0ac0*/  IMAD.WIDE R6, R3, 0x4, R4 ;  /* 0x0000000403067825 */ /* 0x002fc600078e0204 */
[----:B------:R-:W2:Y:S04]  /*c0ad0*/  LDL.LU R3, [R1+0x920] ;  /* 0x0009200001037983 */ /* 0x000ea80000300800 */
[----:B------:R1:W-:Y:S04]  /*c0ae0*/  @P6 STG.E [R6.64], R219 ;  /* 0x000000db06006986 */ /* 0x0003e8000c101904 */
[----:B-1----:R-:W2:Y:S04]  /*c0af0*/  LDL.LU R7, [R1+0xda0] ;  /* 0x000da00001077983 */ /* 0x002ea80000300800 */
[----:B------:R-:W3:Y:S01]  /*c0b00*/  LDL.LU R218, [R1+0xdb4] ;  /* 0x000db40001da7983 */ /* 0x000ee20000300800 */
[----:B----4-:R-:W-:-:S03]  /*c0b10*/  ISETP.GE.AND P6, PT, R216, c[0x0][0x17c], PT ;  /* 0x00005f00d8007a0c */ /* 0x010fc60003fc6270 */
[----:B------:R-:W4:Y:S01]  /*c0b20*/  LDL.LU R216, [R1+0x3580] ;  /* 0x0035800001d87983 */ /* 0x000f220000300800 */
[----:B------:R-:W-:Y:S02]  /*c0b30*/  ISETP.LT.AND P3, PT, R214, c[0x0][0x178], !P2 ;  /* 0x00005e00d6007a0c */ /* 0x000fe40005761270 */
[C---:B------:R-:W-:Y:S01]  /*c0b40*/  ISETP.LT.AND P2, PT, R215.reuse, c[0x0][0x178], !P2 ;  /* 0x00005e00d7007a0c */ /* 0x040fe20005741270 */
[----:B------:R-:W-:Y:S01]  /*c0b50*/  IMAD.WIDE R170, R0, 0x4, R168 ;  /* 0x0000000400aa7825 */ /* 0x000fe200078e02a8 */
[----:B------:R-:W-:Y:S01]  /*c0b60*/  ISETP.LT.AND P1, PT, R214, c[0x0][0x178], !P4 ;  /* 0x00005e00d6007a0c */ /* 0x000fe20006721270 */
[----:B------:R-:W3:Y:S01]  /*c0b70*/  LDL.LU R219, [R1+0x4] ;  /* 0x0000040001db7983 */ /* 0x000ee20000300800 */
[----:B------:R-:W-:Y:S01]  /*c0b80*/  ISETP.GE.AND P0, PT, R212, c[0x0][0x17c], PT ;  /* 0x00005f00d4007a0c */ /* 0x000fe20003f06270 */
[C---:B------:R-:W-:Y:S01]  /*c0b90*/  IMAD.WIDE R212, R0.reuse, 0x4, R4 ;  /* 0x0000000400d47825 */ /* 0x040fe200078e0204 */
[----:B------:R-:W-:Y:S02]  /*c0ba0*/  ISETP.LT.AND P4, PT, R215, c[0x0][0x178], !P4 ;  /* 0x00005e00d7007a0c */ /* 0x000fe40006781270 */
[----:B------:R-:W-:-:S03]  /*c0bb0*/  IADD3 R0, R0, c[0x0][0x198], RZ ;  /* 0x0000660000007a10 */ /* 0x000fc60007ffe0ff */
[----:B--2---:R1:W-:Y:S01]  /*c0bc0*/  @P3 STG.E [R170.64], R7 ;  /* 0x00000007aa003986 */ /* 0x0043e2000c101904 */
[----:B------:R-:W-:-:S03]  /*c0bd0*/  ISETP.GE.AND P3, PT, R221, c[0x0][0x17c], PT ;  /* 0x00005f00dd007a0c */ /* 0x000fc60003f66270 */
[----:B------:R2:W-:Y:S01]  /*c0be0*/  @P2 STG.E [R212.64], R3 ;  /* 0x00000003d4002986 */ /* 0x0005e2000c101904 */
[----:B-1----:R-:W-:-:S04]  /*c0bf0*/  IMAD.WIDE R6, R0, 0x4, R168 ;  /* 0x0000000400067825 */ /* 0x002fc800078e02a8 */
[----:B------:R-:W-:Y:S01]  /*c0c00*/  IMAD.WIDE R170, R0, 0x4, R4 ;  /* 0x0000000400aa7825 */ /* 0x000fe200078e0204 */
[----:B------:R-:W-:Y:S04]  /*c0c10*/  @P1 STG.E [R6.64], R222 ;  /* 0x000000de06001986 */ /* 0x000fe8000c101904 */
[----:B--2---:R-:W2:Y:S04]  /*c0c20*/  LDL.LU R213, [R1+0xde0] ;  /* 0x000de00001d57983 */ /* 0x004ea80000300800 */
[----:B------:R1:W-:Y:S01]  /*c0c30*/  @P4 STG.E [R170.64], R217 ;  /* 0x000000d9aa004986 */ /* 0x0003e2000c101904 */
[----:B------:R-:W-:-:S02]  /*c0c40*/  ISETP.LT.AND P1, PT, R214, c[0x0][0x178], !P0 ;  /* 0x00005e00d6007a0c */ /* 0x000fc40004721270 */
[----:B------:R-:W-:Y:S01]  /*c0c50*/  ISETP.LT.AND P4, PT, R215, c[0x0][0x178], !P0 ;  /* 0x00005e00d7007a0c */ /* 0x000fe20004781270 */
[----:B-1----:R-:W2:Y:S04]  /*c0c60*/  LDL.LU R217, [R1+0x359c] ;  /* 0x00359c0001d97983 */ /* 0x002ea80000300800 */
[----:B------:R-:W2:Y:S04]  /*c0c70*/  LDL.LU R221, [R1+0xc10] ;  /* 0x000c100001dd7983 */ /* 0x000ea80000300800 */
[----:B------:R-:W2:Y:S04]  /*c0c80*/  LDL.LU R212, [R1+0x353c] ;  /* 0x00353c0001d47983 */ /* 0x000ea80000300800 */
[----:B------:R-:W2:Y:S01]  /*c0c90*/  LDL.LU R222, [R1+0xde4] ;  /* 0x000de40001de7983 */ /* 0x000ea20000300800 */
[----:B----4-:R-:W-:-:S03]  /*c0ca0*/  ISETP.GE.AND P0, PT, R216, c[0x0][0x17c], PT ;  /* 0x00005f00d8007a0c */ /* 0x010fc60003f06270 */
[----:B------:R-:W4:Y:S01]  /*c0cb0*/  LDL.LU R216, [R1+0xc14] ;  /* 0x000c140001d87983 */ /* 0x000f220000300800 */
[----:B------:R-:W-:Y:S02]  /*c0cc0*/  ISETP.LT.AND P2, PT, R214, c[0x0][0x178], !P5 ;  /* 0x00005e00d6007a0c */ /* 0x000fe40006f41270 */
[----:B------:R-:W-:Y:S02]  /*c0cd0*/  ISETP.LT.AND P5, PT, R215, c[0x0][0x178], !P5 ;  /* 0x00005e00d7007a0c */ /* 0x000fe40006fa1270 */
[----:B------:R-:W-:-:S04]  /*c0ce0*/  IADD3 R3, R0, c[0x0][0x198], RZ ;  /* 0x0000660000037a10 */ /* 0x000fc80007ffe0ff */
[C---:B------:R-:W-:Y:S01]  /*c0cf0*/  IADD3 R0, R3.reuse, c[0x0][0x198], RZ ;  /* 0x0000660003007a10 */ /* 0x040fe20007ffe0ff */
[----:B------:R-:W-:-:S04]  /*c0d00*/  IMAD.WIDE R170, R3, 0x4, R168 ;  /* 0x0000000403aa7825 */ /* 0x000fc800078e02a8 */
[----:B------:R-:W-:Y:S01]  /*c0d10*/  IMAD.WIDE R6, R3, 0x4, R4 ;  /* 0x0000000403067825 */ /* 0x000fe200078e0204 */
[----:B---3--:R1:W-:Y:S01]  /*c0d20*/  @P2 STG.E [R170.64], R220 ;  /* 0x000000dcaa002986 */ /* 0x0083e2000c101904 */
[----:B------:R-:W-:-:S03]  /*c0d30*/  ISETP.LT.AND P2, PT, R214, c[0x0][0x178], !P6 ;  /* 0x00005e00d6007a0c */ /* 0x000fc60007741270 */
[----:B------:R3:W-:Y:S01]  /*c0d40*/  @P5 STG.E [R6.64], R223 ;  /* 0x000000df06005986 */ /* 0x0007e2000c101904 */
[C---:B------:R-:W-:Y:S01]  /*c0d50*/  IADD3 R3, R0.reuse, c[0x0][0x198], RZ ;  /* 0x0000660000037a10 */ /* 0x040fe20007ffe0ff */
[C---:B-1----:R-:W-:Y:S02]  /*c0d60*/  IMAD.WIDE R170, R0.reuse, 0x4, R168 ;  /* 0x0000000400aa7825 */ /* 0x042fe400078e02a8 */
[----:B------:R-:W4:Y:S02]  /*c0d70*/  LDL.LU R220, [R1+0x355c] ;  /* 0x00355c0001dc7983 */ /* 0x000f240000300800 */
[----:B---3--:R-:W-:Y:S02]  /*c0d80*/  IMAD.WIDE R6, R0, 0x4, R4 ;  /* 0x0000000400067825 */ /* 0x008fe400078e0204 */
[----:B------:R-:W-:Y:S01]  /*c0d90*/  @P1 STG.E [R170.64], R218 ;  /* 0x000000daaa001986 */ /* 0x000fe2000c101904 */
[----:B------:R-:W-:-:S03]  /*c0da0*/  ISETP.LT.AND P6, PT, R215, c[0x0][0x178], !P6 ;  /* 0x00005e00d7007a0c */ /* 0x000fc600077c1270 */
[----:B------:R1:W-:Y:S01]  /*c0db0*/  @P4 STG.E [R6.64], R219 ;  /* 0x000000db06004986 */ /* 0x0003e2000c101904 */
[----:B------:R-:W-:Y:S02]  /*c0dc0*/  ISETP.LT.AND P4, PT, R214, c[0x0][0x178], !P3 ;  /* 0x00005e00d6007a0c */ /* 0x000fe40005f81270 */
[----:B------:R-:W-:Y:S01]  /*c0dd0*/  ISETP.LT.AND P3, PT, R215, c[0x0][0x178], !P3 ;  /* 0x00005e00d7007a0c */ /* 0x000fe20005f61270 */
[----:B------:R-:W3:Y:S01]  /*c0de0*/  LDL.LU R223, [R1+0x950] ;  /* 0x0009500001df7983 */ /* 0x000ee20000300800 */
[C---:B------:R-:W-:Y:S01]  /*c0df0*/  IADD3 R0, R3.reuse, c[0x0][0x198], RZ ;  /* 0x0000660003007a10 */ /* 0x040fe20007ffe0ff */
[--C-:B-1----:R-:W-:Y:S02]  /*c0e00*/  IMAD.WIDE R6, R3, 0x4, R168.reuse ;  /* 0x0000000403067825 */ /* 0x102fe400078e02a8 */
[----:B------:R-:W3:Y:S02]  /*c0e10*/  LDL.LU R219, [R1+0x357c] ;  /* 0x00357c0001db7983 */ /* 0x000ee40000300800 */
[----:B------:R-:W-:-:S02]  /*c0e20*/  IMAD.WIDE R170, R0, 0x4, R168 ;  /* 0x0000000400aa7825 */ /* 0x000fc400078e02a8 */
[----:B--2---:R1:W-:Y:S02]  /*c0e30*/  @P2 STG.E [R6.64], R213 ;  /* 0x000000d506002986 */ /* 0x0043e4000c101904 */
[--C-:B-1----:R-:W-:Y:S01]  /*c0e40*/  IMAD.WIDE R6, R3, 0x4, R4.reuse ;  /* 0x0000000403067825 */ /* 0x102fe200078e0204 */
[----:B------:R-:W-:Y:S02]  /*c0e50*/  ISETP.GE.AND P5, PT, R217, c[0x0][0x17c], PT ;  /* 0x00005f00d9007a0c */ /* 0x000fe40003fa6270 */
[----:B------:R-:W2:Y:S04]  /*c0e60*/  LDL.LU R217, [R1+0xdf4] ;  /* 0x000df40001d97983 */ /* 0x000ea80000300800 */
[----:B------:R-:W2:Y:S01]  /*c0e70*/  LDL.LU R218, [R1+0x954] ;  /* 0x0009540001da7983 */ /* 0x000ea20000300800 */
[----:B------:R-:W-:Y:S01]  /*c0e80*/  ISETP.GE.AND P1, PT, R212, c[0x0][0x17c], PT ;  /* 0x00005f00d4007a0c */ /* 0x000fe20003f26270 */
[----:B------:R-:W-:-:S02]  /*c0e90*/  IMAD.WIDE R212, R0, 0x4, R4 ;  /* 0x0000000400d47825 */ /* 0x000fc400078e0204 */
[----:B------:R1:W-:Y:S04]  /*c0ea0*/  @P6 STG.E [R6.64], R221 ;  /* 0x000000dd06006986 */ /* 0x0003e8000c101904 */
[----:B------:R1:W-:Y:S04]  /*c0eb0*/  @P4 STG.E [R170.64], R222 ;  /* 0x000000deaa004986 */ /* 0x0003e8000c101904 */
[----:B-1----:R-:W2:Y:S04]  /*c0ec0*/  LDL.LU R221, [R1+0xdd0] ;  /* 0x000dd00001dd7983 */ /* 0x002ea80000300800 */
[----:B------:R-:W2:Y:S04]  /*c0ed0*/  LDL.LU R222, [R1+0x10] ;  /* 0x0000100001de7983 */ /* 0x000ea80000300800 */
[----:B----4-:R1:W-:Y:S04]  /*c0ee0*/  @P3 STG.E [R212.64], R216 ;  /* 0x000000d8d4003986 */ /* 0x0103e8000c101904 */
[----:B-1----:R-:W4:Y:S01]  /*c0ef0*/  LDL.LU R212, [R1+0xdf0] ;  /* 0x000df00001d47983 */ /* 0x002f220000300800 */
[----:B------:R-:W-:-:S02]  /*c0f00*/  ISETP.LT.AND P2, PT, R214, c[0x0][0x178], !P0 ;  /* 0x00005e00d6007a0c */ /* 0x000fc40004741270 */
[----:B------:R-:W-:Y:S02]  /*c0f10*/  ISETP.LT.AND P0, PT, R215, c[0x0][0x178], !P0 ;  /* 0x00005e00d7007a0c */ /* 0x000fe40004701270 */
[----:B------:R-:W-:Y:S02]  /*c0f20*/  IADD3 R0, R0, c[0x0][0x198], RZ ;  /* 0x0000660000007a10 */ /* 0x000fe40007ffe0ff */
[----:B------:R-:W-:-:S03]  /*c0f30*/  ISETP.LT.AND P4, PT, R214, c[0x0][0x178], !P5 ;  /* 0x00005e00d6007a0c */ /* 0x000fc60006f81270 */
[C---:B------:R-:W-:Y:S01]  /*c0f40*/  IMAD.WIDE R6, R0.reuse, 0x4, R168 ;  /* 0x0000000400067825 */ /* 0x040fe200078e02a8 */
[----:B------:R-:W-:-:S03]  /*c0f50*/  IADD3 R3, R0, c[0x0][0x198], RZ ;  /* 0x0000660000037a10 */ /* 0x000fc60007ffe0ff */
[----:B------:R-:W-:Y:S01]  /*c0f60*/  IMAD.WIDE R170, R0, 0x4, R4 ;  /* 0x0000000400aa7825 */ /* 0x000fe200078e0204 */
[----:B------:R-:W-:Y:S02]  /*c0f70*/  ISETP.GE.AND P6, PT, R220, c[0x0][0x17c], PT ;  /* 0x00005f00dc007a0c */ /* 0x000fe40003fc6270 */
[----:B------:R-:W2:Y:S04]  /*c0f80*/  LDL.LU R220, [R1+0x3598] ;  /* 0x0035980001dc7983 */ /* 0x000ea80000300800 */
[----:B------:R-:W2:Y:S04]  /*c0f90*/  LDL.LU R216, [R1+0xdd4] ;  /* 0x000dd40001d87983 */ /* 0x000ea80000300800 */
[----:B------:R-:W2:Y:S01]  /*c0fa0*/  LDL.LU R213, [R1+0x35b4] ;  /* 0x0035b40001d57983 */ /* 0x000ea20000300800 */
[----:B---3--:R-:W-:-:S03]  /*c0fb0*/  ISETP.GE.AND P3, PT, R219, c[0x0][0x17c], PT ;  /* 0x00005f00db007a0c */ /* 0x008fc60003f66270 */
[----:B------:R-:W2:Y:S04]  /*c0fc0*/  LDL.LU R219, [R1+0x14] ;  /* 0x0000140001db7983 */ /* 0x000ea80000300800 */
[----:B----4-:R1:W-:Y:S04]  /*c0fd0*/  @P2 STG.E [R6.64], R212 ;  /* 0x000000d406002986 */ /* 0x0103e8000c101904 */
[----:B------:R4:W-:Y:S04]  /*c0fe0*/  @P0 STG.E [R170.64], R223 ;  /* 0x000000dfaa000986 */ /* 0x0009e8000c101904 */
[----:B-1----:R-:W3:Y:S01]  /*c0ff0*/  LDL.LU R212, [R1+0x3558] ;  /* 0x0035580001d47983 */ /* 0x002ee20000300800 */
[----:B----4-:R-:W-:-:S03]  /*c1000*/  IMAD.WIDE R170, R3, 0x4, R168 ;  /* 0x0000000403aa7825 */ /* 0x010fc600078e02a8 */
[----:B------:R-:W4:Y:S04]  /*c1010*/  LDL.LU R223, [R1+0xdc0] ;  /* 0x000dc00001df7983 */ /* 0x000f280000300800 */
[----:B--2---:R1:W-:Y:S04]  /*c1020*/  @P4 STG.E [R170.64], R217 ;  /* 0x000000d9aa004986 */ /* 0x0043e8000c101904 */
[----:B-1----:R-:W2:Y:S01]  /*c1030*/  LDL.LU R217, [R1+0x3578] ;  /* 0x0035780001d97983 */ /* 0x002ea20000300800 */
[----:B------:R-:W-:Y:S02]  /*c1040*/  ISETP.LT.AND P5, PT, R215, c[0x0][0x178], !P5 ;  /* 0x00005e00d7007a0c */ /* 0x000fe40006fa1270 */
[----:B------:R-:W-:-:S02]  /*c1050*/  ISETP.LT.AND P2, PT, R214, c[0x0][0x178], !P1 ;  /* 0x00005e00d6007a0c */ /* 0x000fc40004f41270 */
[----:B------:R-:W-:Y:S01]  /*c1060*/  ISETP.LT.AND P1, PT, R215, c[0x0][0x178], !P1 ;  /* 0x00005e00d7007a0c */ /* 0x000fe20004f21270 */
[C---:B------:R-:W-:Y:S01]  /*c1070*/  IMAD.WIDE R6, R3.reuse, 0x4, R4 ;  /* 0x0000000403067825 */ /* 0x040fe200078e0204 */
[----:B------:R-:W-:Y:S02]  /*c1080*/  IADD3 R0, R3, c[0x0][0x198], RZ ;  /* 0x0000660003007a10 */ /* 0x000fe40007ffe0ff */
[----:B------:R-:W-:-:S03]  /*c1090*/  ISETP.LT.AND P4, PT, R214, c[0x0][0x178], !P6 ;  /* 0x00005e00d6007a0c */ /* 0x000fc60007781270 */
[C---:B------:R-:W-:Y:S02]  /*c10a0*/  IMAD.WIDE R170, R0.reuse, 0x4, R168 ;  /* 0x0000000400aa7825 */ /* 0x040fe400078e02a8 */
[----:B------:R1:W-:Y:S01]  /*c10b0*/  @P5 STG.E [R6.64], R218 ;  /* 0x000000da06005986 */ /* 0x0003e2000c101904 */
[C---:B------:R-:W-:Y:S02]  /*c10c0*/  IADD3 R3, R0.reuse, c[0x0][0x198], RZ ;  /* 0x0000660000037a10 */ /* 0x040fe40007ffe0ff */
[----:B------:R-:W-:Y:S01]  /*c10d0*/  ISETP.LT.AND P6, PT, R215, c[0x0][0x178], !P6 ;  /* 0x00005e00d7007a0c */ /* 0x000fe200077c1270 */
[----:B------:R1:W-:Y:S02]  /*c10e0*/  @P2 STG.E [R170.64], R221 ;  /* 0x000000ddaa002986 */ /* 0x0003e4000c101904 */
[----:B-1----:R-:W-:Y:S01]  /*c10f0*/  IMAD.WIDE R6, R0, 0x4, R4 ;  /* 0x0000000400067825 */ /* 0x002fe200078e0204 */
[----:B------:R-:W-:Y:S01]  /*c1100*/  ISETP.GE.AND P0, PT, R220, c[0x0][0x17c], PT ;  /* 0x00005f00dc007a0c */ /* 0x000fe20003f06270 */
[----:B------:R-:W4:Y:S04]  /*c1110*/  LDL.LU R218, [R1+0xdc4] ;  /* 0x000dc40001da7983 */ /* 0x000f280000300800 */
[----:B------:R1:W-:Y:S04]  /*c1120*/  @P1 STG.E [R6.64], R222 ;  /* 0x000000de06001986 */ /* 0x0003e8000c101904 */
[----:B------:R-:W4:Y:S04]  /*c1130*/  LDL.LU R220, [R1+0x3594] ;  /* 0x0035940001dc7983 */ /* 0x000f280000300800 */
[----:B------:R-:W4:Y:S01]  /*c1140*/  LDL.LU R221, [R1+0xd08] ;  /* 0x000d080001dd7983 */ /* 0x000f220000300800 */
[----:B-1----:R-:W-:-:S03]  /*c1150*/  IMAD.WIDE R6, R3, 0x4, R168 ;  /* 0x0000000403067825 */ /* 0x002fc600078e02a8 */
[----:B------:R-:W4:Y:S04]  /*c1160*/  LDL.LU R222, [R1+0xb38] ;  /* 0x000b380001de7983 */ /* 0x000f280000300800 */
[----:B------:R1:W-:Y:S02]  /*c1170*/  @P4 STG.E [R6.64], R216 ;  /* 0x000000d806004986 */ /* 0x0003e4000c101904 */
[----:B-1----:R-:W-:Y:S02]  /*c1180*/  IMAD.WIDE R6, R3, 0x4, R4 ;  /* 0x0000000403067825 */ /* 0x002fe400078e0204 */
[----:B------:R-:W4:Y:S04]  /*c1190*/  LDL.LU R216, [R1+0xd0c] ;  /* 0x000d0c0001d87983 */ /* 0x000f280000300800 */
[----:B------:R1:W-:Y:S01]  /*c11a0*/  @P6 STG.E [R6.64], R219 ;  /* 0x000000db06006986 */ /* 0x0003e2000c101904 */
[----:B--2---:R-:W-:-:S03]  /*c11b0*/  ISETP.GE.AND P6, PT, R217, c[0x0][0x17c], PT ;  /* 0x00005f00d9007a0c */ /* 0x004fc60003fc6270 */
[----:B------:R-:W2:Y:S01]  /*c11c0*/  LDL.LU R217, [R1+0x35b0] ;  /* 0x0035b00001d97983 */ /* 0x000ea20000300800 */
[----:B------:R-:W-:Y:S02]  /*c11d0*/  ISETP.LT.AND P2, PT, R214, c[0x0][0x178], !P3 ;  /* 0x00005e00d6007a0c */ /* 0x000fe40005f41270 */
[----:B------:R-:W-:Y:S01]  /*c11e0*/  ISETP.LT.AND P3, PT, R215, c[0x0][0x178], !P3 ;  /* 0x00005e00d7007a0c */ /* 0x000fe20005f61270 */
[----:B-1----:R-:W2:Y:S01]  /*c11f0*/  LDL.LU R219, [R1+0xb3c] ;  /* 0x000b3c0001db7983 */ /* 0x002ea20000300800 */
[----:B------:R-:W-:Y:S02]  /*c1200*/  IADD3 R0, R3, c[0x0][0x198], RZ ;  /* 0x0000660003007a10 */ /* 0x000fe40007ffe0ff */
[----:B------:R-:W-:Y:S02]  /*c1210*/  ISETP.GE.AND P5, PT, R213, c[0x0][0x17c], PT ;  /* 0x00005f00d5007a0c */ /* 0x000fe40003fa6270 */
[----:B---3--:R-:W-:Y:S01]  /*c1220*/  ISETP.GE.AND P1, PT, R212, c[0x0][0x17c], PT ;  /* 0x00005f00d4007a0c */ /* 0x008fe20003f26270 */
[----:B------:R-:W-:Y:S01]  /*c1230*/  IMAD.WIDE R170, R0, 0x4, R168 ;  /* 0x0000000400aa7825 */ /* 0x000fe200078e02a8 */
[----:B------:R-:W-:-:S02]  /*c1240*/  ISETP.LT.AND P4, PT, R214, c[0x0][0x178], !P0 ;  /* 0x00005e00d6007a0c */ /* 0x000fc40004781270 */
[----:B------:R-:W-:Y:S01]  /*c1250*/  ISETP.LT.AND P0, PT, R215, c[0x0][0x178], !P0 ;  /* 0x00005e00d7007a0c */ /* 0x000fe20004701270 */
[C---:B------:R-:W-:Y:S01]  /*c1260*/  IMAD.WIDE R212, R0.reuse, 0x4, R4 ;  /* 0x0000000400d47825 */ /* 0x040fe200078e0204 */
[----:B------:R-:W-:Y:S01]  /*c1270*/  IADD3 R0, R0, c[0x0][0x198], RZ ;  /* 0x0000660000007a10 */ /* 0x000fe20007ffe0ff */
[----:B----4-:R1:W-:Y:S04]  /*c1280*/  @P2 STG.E [R170.64], R223 ;  /* 0x000000dfaa002986 */ /* 0x0103e8000c101904 */
[----:B------:R3:W-:Y:S01]  /*c1290*/  @P3 STG.E [R212.64], R248 ;  /* 0x000000f8d4003986 */ /* 0x0007e2000c101904 */
[----:B------:R-:W-:-:S04]  /*c12a0*/  IMAD.WIDE R6, R0, 0x4, R168 ;  /* 0x0000000400067825 */ /* 0x000fc800078e02a8 */
[----:B-1----:R-:W-:Y:S01]  /*c12b0*/  IMAD.WIDE R170, R0, 0x4, R4 ;  /* 0x0000000400aa7825 */ /* 0x002fe200078e0204 */
[----:B---3--:R-:W3:Y:S01]  /*c12c0*/  LDL.LU R213, [R1+0x35c8] ;  /* 0x0035c80001d57983 */ /* 0x008ee20000300800 */
[----:B------:R-:W-:-:S03]  /*c12d0*/  ISETP.GE.AND P2, PT, R220, c[0x0][0x17c], PT ;  /* 0x00005f00dc007a0c */ /* 0x000fc60003f46270 */
[----:B------:R-:W4:Y:S04]  /*c12e0*/  LDL.LU R212, [R1+0x3570] ;  /* 0x0035700001d47983 */ /* 0x000f280000300800 */
[----:B------:R-:W3:Y:S04]  /*c12f0*/  LDL.LU R220, [R1+0xd98] ;  /* 0x000d980001dc7983 */ /* 0x000ee80000300800 */
[----:B------:R1:W-:Y:S04]  /*c1300*/  @P4 STG.E [R6.64], R218 ;  /* 0x000000da06004986 */ /* 0x0003e8000c101904 */
[----:B------:R1:W-:Y:S04]  /*c1310*/  @P0 STG.E [R170.64], R249 ;  /* 0x000000f9aa000986 */ /* 0x0003e8000c101904 */
[----:B------:R-:W3:Y:S01]  /*c1320*/  LDL.LU R223, [R1+0xb48] ;  /* 0x000b480001df7983 */ /* 0x000ee20000300800 */
[----:B--2---:R-:W-:-:S03]  /*c1330*/  ISETP.GE.AND P0, PT, R217, c[0x0][0x17c], PT ;  /* 0x00005f00d9007a0c */ /* 0x004fc60003f06270 */
[----:B------:R-:W2:Y:S01]  /*c1340*/  LDL.LU R217, [R1+0xd9c] ;  /* 0x000d9c0001d97983 */ /* 0x000ea20000300800 */
[----:B------:R-:W-:Y:S02]  /*c1350*/  ISETP.LT.AND P3, PT, R214, c[0x0][0x178], !P5 ;  /* 0x00005e00d6007a0c */ /* 0x000fe40006f61270 */
[C---:B------:R-:W-:Y:S01]  /*c1360*/  ISETP.LT.AND P5, PT, R215.reuse, c[0x0][0x178], !P5 ;  /* 0x00005e00d7007a0c */ /* 0x040fe20006fa1270 */
[----:B-1----:R-:W4:Y:S01]  /*c1370*/  LDL.LU R218, [R1+0xb4c] ;  /* 0x000b4c0001da7983 */ /* 0x002f220000300800 */
        /* <DEDUP_REMOVED lines=11> */
[----:B-1----:R-:W-:-:S04]  /*c1430*/  IMAD.WIDE R170, R0, 0x4, R168 ;  /* 0x0000000400aa7825 */ /* 0x002fc800078e02a8 */
[----:B------:R-:W-:Y:S01]  /*c1440*/  IMAD.WIDE R6, R0, 0x4, R4 ;  /* 0x0000000400067825 */ /* 0x000fe200078e0204 */
[----:B------:R1:W-:Y:S01]  /*c1450*/  @P4 STG.E [R170.64], R216 ;  /* 0x000000d8aa004986 */ /* 0x0003e2000c101904 */
[----:B------:R-:W-:-:S03]  /*c1460*/  ISETP.LT.AND P4, PT, R214, c[0x0][0x178], !P2 ;  /* 0x00005e00d6007a0c */ /* 0x000fc60005781270 */
[----:B------:R3:W-:Y:S01]  /*c1470*/  @P1 STG.E [R6.64], R219 ;  /* 0x000000db06001986 */ /* 0x0007e2000c101904 */
[----:B------:R-:W-:-:S03]  /*c1480*/  IADD3 R0, R3, c[0x0][0x198], RZ ;  /* 0x0000660003007a10 */ /* 0x000fc60007ffe0ff */
[----:B-1----:R-:W4:Y:S01]  /*c1490*/  LDL.LU R216, [R1+0x3590] ;  /* 0x0035900001d87983 */ /* 0x002f220000300800 */
[----:B---3--:R-:W-:-:S03]  /*c14a0*/  IMAD.WIDE R6, R3, 0x4, R168 ;  /* 0x0000000403067825 */ /* 0x008fc600078e02a8 */
[----:B------:R-:W3:Y:S04]  /*c14b0*/  LDL.LU R249, [R1+0xda8] ;  /* 0x000da80001f97983 */ /* 0x000ee80000300800 */
[----:B------:R1:W-:Y:S01]  /*c14c0*/  @P3 STG.E [R6.64], R220 ;  /* 0x000000dc06003986 */ /* 0x0003e2000c101904 */
[----:B------:R-:W-:-:S03]  /*c14d0*/  IMAD.WIDE R170, R0, 0x4, R168 ;  /* 0x0000000400aa7825 */ /* 0x000fc600078e02a8 */
[----:B------:R-:W3:Y:S04]  /*c14e0*/  LDL.LU R248, [R1+0x928] ;  /* 0x0009280001f87983 */ /* 0x000ee80000300800 */
[----:B------:R-:W3:Y:S01]  /*c14f0*/  LDL.LU R219, [R1+0x35ac] ;  /* 0x0035ac0001db7983 */ /* 0x000ee20000300800 */
[----:B-1----:R-:W-:-:S03]  /*c1500*/  IMAD.WIDE R6, R3, 0x4, R4 ;  /* 0x0000000403067825 */ /* 0x002fc600078e0204 */
[----:B------:R-:W3:Y:S04]  /*c1510*/  LDL.LU R221, [R1+0xdac] ;  /* 0x000dac0001dd7983 */ /* 0x000ee80000300800 */
[----:B------:R-:W3:Y:S04]  /*c1520*/  LDL.LU R222, [R1+0x92c] ;  /* 0x00092c0001de7983 */ /* 0x000ee80000300800 */
[----:B------:R-:W-:Y:S04]  /*c1530*/  @P6 STG.E [R6.64], R223 ;  /* 0x000000df06006986 */ /* 0x000fe8000c101904 */
[----:B------:R-:W3:Y:S04]  /*c1540*/  LDL.LU R220, [R1+0x35c4] ;  /* 0x0035c40001dc7983 */ /* 0x000ee80000300800 */
[----:B--2---:R1:W-:Y:S04]  /*c1550*/  @P4 STG.E [R170.64], R217 ;  /* 0x000000d9aa004986 */ /* 0x0043e8000c101904 */
[----:B-1----:R-:W2:Y:S01]  /*c1560*/  LDL.LU R217, [R1+0x35e4] ;  /* 0x0035e40001d97983 */ /* 0x002ea20000300800 */
[----:B------:R-:W-:-:S02]  /*c1570*/  ISETP.LT.AND P2, PT, R215, c[0x0][0x178], !P2 ;  /* 0x00005e00d7007a0c */ /* 0x000fc40005741270 */
[----:B------:R-:W-:Y:S01]  /*c1580*/  ISETP.LT.AND P3, PT, R214, c[0x0][0x178], !P0 ;  /* 0x00005e00d6007a0c */ /* 0x000fe20004761270 */
[----:B------:R-:W2:Y:S01]  /*c1590*/  LDL.LU R223, [R1+0xdb8] ;  /* 0x000db80001df7983 */ /* 0x000ea20000300800 */
[----:B------:R-:W-:Y:S02]  /*c15a0*/  ISETP.GE.AND P5, PT, R213, c[0x0][0x17c], PT ;  /* 0x00005f00d5007a0c */ /* 0x000fe40003fa6270 */
[----:B----4-:R-:W-:Y:S01]  /*c15b0*/  ISETP.GE.AND P1, PT, R212, c[0x0][0x17c], PT ;  /* 0x00005f00d4007a0c */ /* 0x010fe20003f26270 */
[C---:B------:R-:W-:Y:S01]  /*c15c0*/  IMAD.WIDE R212, R0.reuse, 0x4, R4 ;  /* 0x0000000400d47825 */ /* 0x040fe200078e0204 */
[----:B------:R-:W-:Y:S02]  /*c15d0*/  ISETP.LT.AND P0, PT, R215, c[0x0][0x178], !P0 ;  /* 0x00005e00d7007a0c */ /* 0x000fe40004701270 */
[----:B------:R-:W-:Y:S02]  /*c15e0*/  IADD3 R0, R0, c[0x0][0x198], RZ ;  /* 0x0000660000007a10 */ /* 0x000fe40007ffe0ff */
[----:B------:R-:W-:-:S02]  /*c15f0*/  ISETP.LT.AND P4, PT, R214, c[0x0][0x178], !P5 ;  /* 0x00005e00d6007a0c */ /* 0x000fc40006f81270 */
[----:B------:R-:W-:Y:S01]  /*c1600*/  ISETP.LT.AND P5, PT, R215, c[0x0][0x178], !P5 ;  /* 0x00005e00d7007a0c */ /* 0x000fe20006fa1270 */
[----:B------:R-:W-:-:S04]  /*c1610*/  IMAD.WIDE R6, R0, 0x4, R168 ;  /* 0x0000000400067825 */ /* 0x000fc800078e02a8 */
[C---:B------:R-:W-:Y:S01]  /*c1620*/  IMAD.WIDE R170, R0.reuse, 0x4, R4 ;  /* 0x0000000400aa7825 */ /* 0x040fe200078e0204 */
[----:B------:R-:W-:Y:S01]  /*c1630*/  IADD3 R0, R0, c[0x0][0x198], RZ ;  /* 0x0000660000007a10 */ /* 0x000fe20007ffe0ff */
[----:B------:R1:W-:Y:S03]  /*c1640*/  @P2 STG.E [R212.64], R218 ;  /* 0x000000dad4002986 */ /* 0x0003e6000c101904 */
[----:B------:R-:W-:Y:S02]  /*c1650*/  IADD3 R3, R0, c[0x0][0x198], RZ ;  /* 0x0000660000037a10 */ /* 0x000fe40007ffe0ff */
[----:B------:R-:W-:Y:S02]  /*c1660*/  ISETP.GE.AND P6, PT, R216, c[0x0][0x17c], PT ;  /* 0x00005f00d8007a0c */ /* 0x000fe40003fc6270 */
[----:B------:R-:W4:Y:S04]  /*c1670*/  LDL.LU R216, [R1+0x8] ;  /* 0x0000080001d87983 */ /* 0x000f280000300800 */
[----:B---3--:R3:W-:Y:S04]  /*c1680*/  @P3 STG.E [R6.64], R249 ;  /* 0x000000f906003986 */ /* 0x0087e8000c101904 */
[----:B-1----:R-:W4:Y:S04]  /*c1690*/  LDL.LU R218, [R1+0xdbc] ;  /* 0x000dbc0001da7983 */ /* 0x002f280000300800 */
[----:B------:R1:W-:Y:S01]  /*c16a0*/  @P0 STG.E [R170.64], R248 ;  /* 0x000000f8aa000986 */ /* 0x0003e2000c101904 */
[----:B---3--:R-:W-:Y:S01]  /*c16b0*/  IMAD.WIDE R6, R0, 0x4, R168 ;  /* 0x0000000400067825 */ /* 0x008fe200078e02a8 */
[----:B------:R-:W-:-:S02]  /*c16c0*/  ISETP.GE.AND P2, PT, R219, c[0x0][0x17c], PT ;  /* 0x00005f00db007a0c */ /* 0x000fc40003f46270 */
[----:B------:R-:W3:Y:S01]  /*c16d0*/  LDL.LU R219, [R1+0xc] ;  /* 0x00000c0001db7983 */ /* 0x000ee20000300800 */
[----:B-1----:R-:W-:-:S03]  /*c16e0*/  IMAD.WIDE R170, R0, 0x4, R4 ;  /* 0x0000000400aa7825 */ /* 0x002fc600078e0204 */
[----:B------:R1:W-:Y:S04]  /*c16f0*/  @P4 STG.E [R6.64], R221 ;  /* 0x000000dd06004986 */ /* 0x0003e8000c101904 */
[----:B------:R-:W3:Y:S04]  /*c1700*/  LDL.LU R0, [R1+0x358c] ;  /* 0x00358c0001007983 */ /* 0x000ee80000300800 */
[----:B------:R-:W3:Y:S04]  /*c1710*/  LDL.LU R249, [R1+0xde8] ;  /* 0x000de80001f97983 */ /* 0x000ee80000300800 */
[----:B------:R1:W-:Y:S04]  /*c1720*/  @P5 STG.E [R170.64], R222 ;  /* 0x000000deaa005986 */ /* 0x0003e8000c101904 */
[----:B------:R-:W3:Y:S01]  /*c1730*/  LDL.LU R248, [R1+0xc18] ;  /* 0x000c180001f87983 */ /* 0x000ee20000300800 */
[----:B--2---:R-:W-:-:S03]  /*c1740*/  ISETP.GE.AND P5, PT, R217, c[0x0][0x17c], PT ;  /* 0x00005f00d9007a0c */ /* 0x004fc60003fa6270 */
[----:B------:R-:W2:Y:S01]  /*c1750*/  LDL.LU R217, [R1+0x35a8] ;  /* 0x0035a80001d97983 */ /* 0x000ea20000300800 */
[C---:B------:R-:W-:Y:S02]  /*c1760*/  ISETP.LT.AND P0, PT, R214.reuse, c[0x0][0x178], !P1 ;  /* 0x00005e00d6007a0c */ /* 0x040fe40004f01270 */
[----:B------:R-:W-:Y:S02]  /*c1770*/  ISETP.LT.AND P1, PT, R215, c[0x0][0x178], !P1 ;  /* 0x00005e00d7007a0c */ /* 0x000fe40004f21270 */
[----:B------:R-:W-:Y:S01]  /*c1780*/  ISETP.LT.AND P4, PT, R214, c[0x0][0x178], !P6 ;  /* 0x00005e00d6007a0c */ /* 0x000fe20007781270 */
[----:B-1----:R-:W-:-:S04]  /*c1790*/  IMAD.WIDE R6, R3, 0x4, R168 ;  /* 0x0000000403067825 */ /* 0x002fc800078e02a8 */
[C---:B------:R-:W-:Y:S01]  /*c17a0*/  IMAD.WIDE R170, R3.reuse, 0x4, R4 ;  /* 0x0000000403aa7825 */ /* 0x040fe200078e0204 */
[----:B------:R-:W-:Y:S01]  /*c17b0*/  IADD3 R3, R3, c[0x0][0x198], RZ ;  /* 0x0000660003037a10 */ /* 0x000fe20007ffe0ff */
[----:B------:R-:W2:Y:S01]  /*c17c0*/  LDL.LU R221, [R1+0xdec] ;  /* 0x000dec0001dd7983 */ /* 0x000ea20000300800 */
[----:B------:R-:W-:-:S03]  /*c17d0*/  ISETP.LT.AND P6, PT, R215, c[0x0][0x178], !P6 ;  /* 0x00005e00d7007a0c */ /* 0x000fc600077c1270 */
[----:B------:R1:W-:Y:S01]  /*c17e0*/  @P0 STG.E [R6.64], R223 ;  /* 0x000000df06000986 */ /* 0x0003e2000c101904 */
[----:B------:R-:W-:-:S03]  /*c17f0*/  ISETP.GE.AND P3, PT, R220, c[0x0][0x17c], PT ;  /* 0x00005f00dc007a0c */ /* 0x000fc60003f66270 */
[----:B------:R-:W2:Y:S04]  /*c1800*/  LDL.LU R222, [R1+0xc1c] ;  /* 0x000c1c0001de7983 */ /* 0x000ea80000300800 */
[----:B------:R-:W2:Y:S01]  /*c1810*/  LDL.LU R220, [R1+0x35c0] ;  /* 0x0035c00001dc7983 */ /* 0x000ea20000300800 */
[----:B-1----:R-:W-:-:S03]  /*c1820*/  IMAD.WIDE R6, R3, 0x4, R168 ;  /* 0x0000000403067825 */ /* 0x002fc600078e02a8 */
[----:B------:R-:W2:Y:S04]  /*c1830*/  LDL.LU R223, [R1+0xdf8] ;  /* 0x000df80001df7983 */ /* 0x000ea80000300800 */
[----:B----4-:R1:W-:Y:S04]  /*c1840*/  @P1 STG.E [R170.64], R216 ;  /* 0x000000d8aa001986 */ /* 0x0103e8000c101904 */
[----:B------:R4:W-:Y:S04]  /*c1850*/  @P4 STG.E [R6.64], R218 ;  /* 0x000000da06004986 */ /* 0x0009e8000c101904 */
[----:B-1----:R-:W2:Y:S01]  /*c1860*/  LDL.LU R216, [R1+0x958] ;  /* 0x0009580001d87983 */ /* 0x002ea20000300800 */
[----:B----4-:R-:W-:-:S05]  /*c1870*/  IMAD.WIDE R6, R3, 0x4, R4 ;  /* 0x0000000403067825 */ /* 0x010fca00078e0204 */
[----:B---3--:R1:W-:Y:S01]  /*c1880*/  @P6 STG.E [R6.64], R219 ;  /* 0x000000db06006986 */ /* 0x0083e2000c101904 */
[----:B--2---:R-:W-:-:S03]  /*c1890*/  ISETP.GE.AND P6, PT, R217, c[0x0][0x17c], PT ;  /* 0x00005f00d9007a0c */ /* 0x004fc60003fc6270 */
[----:B------:R-:W2:Y:S04]  /*c18a0*/  LDL.LU R217, [R1+0x35e0] ;  /* 0x0035e00001d97983 */ /* 0x000ea80000300800 */
[----:B------:R-:W3:Y:S01]  /*c18b0*/  LDL.LU R218, [R1+0xdfc] ;  /* 0x000dfc0001da7983 */ /* 0x000ee20000300800 */
[----:B------:R-:W-:-:S03]  /*c18c0*/  ISETP.LT.AND P1, PT, R214, c[0x0][0x178], !P2 ;  /* 0x00005e00d6007a0c */ /* 0x000fc60005721270 */
[----:B-1----:R-:W4:Y:S01]  /*c18d0*/  LDL.LU R219, [R1+0x95c] ;  /* 0x00095c0001db7983 */ /* 0x002f220000300800 */
[----:B------:R-:W-:Y:S02]  /*c18e0*/  ISETP.GE.AND P0, PT, R0, c[0x0][0x17c], PT ;  /* 0x00005f0000007a0c */ /* 0x000fe40003f06270 */
[----:B------:R-:W-:Y:S02]  /*c18f0*/  IADD3 R0, R3, c[0x0][0x198], RZ ;  /* 0x0000660003007a10 */ /* 0x000fe40007ffe0ff */
[C---:B------:R-:W-:Y:S02]  /*c1900*/  ISETP.LT.AND P2, PT, R215.reuse, c[0x0][0x178], !P2 ;  /* 0x00005e00d7007a0c */ /* 0x040fe40005741270 */
[----:B------:R-:W-:Y:S01]  /*c1910*/  ISETP.LT.AND P4, PT, R214, c[0x0][0x178], !P3 ;  /* 0x00005e00d6007a0c */ /* 0x000fe20005f81270 */
[----:B------:R-:W-:Y:S01]  /*c1920*/  IMAD.WIDE R170, R0, 0x4, R168 ;  /* 0x0000000400aa7825 */ /* 0x000fe200078e02a8 */
[----:B------:R-:W-:-:S03]  /*c1930*/  ISETP.LT.AND P3, PT, R215, c[0x0][0x178], !P3 ;  /* 0x00005e00d7007a0c */ /* 0x000fc60005f61270 */
[C---:B------:R-:W-:Y:S01]  /*c1940*/  IMAD.WIDE R212, R0.reuse, 0x4, R4 ;  /* 0x0000000400d47825 */ /* 0x040fe200078e0204 */
[----:B------:R-:W-:Y:S01]  /*c1950*/  IADD3 R0, R0, c[0x0][0x198], RZ ;  /* 0x0000660000007a10 */ /* 0x000fe20007ffe0ff */
[----:B------:R1:W-:Y:S01]  /*c1960*/  @P1 STG.E [R170.64], R249 ;  /* 0x000000f9aa001986 */ /* 0x0003e2000c101904 */
[----:B------:R-:W-:Y:S02]  /*c1970*/  ISETP.LT.AND P1, PT, R214, c[0x0][0x178], !P5 ;  /* 0x00005e00d6007a0c */ /* 0x000fe40006f21270 */
[----:B------:R-:W-:Y:S01]  /*c1980*/  ISETP.LT.AND P5, PT, R215, c[0x0][0x178], !P5 ;  /* 0x00005e00d7007a0c */ /* 0x000fe20006fa1270 */
[C---:B------:R-:W-:Y:S01]  /*c1990*/  IMAD.WIDE R6, R0.reuse, 0x4, R168 ;  /* 0x0000000400067825 */ /* 0x040fe200078e02a8 */
[----:B------:R1:W-:Y:S03]  /*c19a0*/  @P2 STG.E [R212.64], R248 ;  /* 0x000000f8d4002986 */ /* 0x0003e6000c101904 */
[C---:B-1----:R-:W-:Y:S01]  /*c19b0*/  IMAD.WIDE R170, R0.reuse, 0x4, R4 ;  /* 0x0000000400aa7825 */ /* 0x042fe200078e0204 */
[----:B------:R-:W-:Y:S01]  /*c19c0*/  IADD3 R0, R0, c[0x0][0x198], RZ ;  /* 0x0000660000007a10 */ /* 0x000fe20007ffe0ff */
[----:B------:R1:W-:Y:S04]  /*c19d0*/  @P4 STG.E [R6.64], R221 ;  /* 0x000000dd06004986 */ /* 0x0003e8000c101904 */
[----:B------:R-:W4:Y:S04]  /*c19e0*/  LDL.LU R213, [R1+0x35f8] ;  /* 0x0035f80001d57983 */ /* 0x000f280000300800 */
[----:B------:R-:W4:Y:S04]  /*c19f0*/  LDL.LU R212, [R1+0x35a0] ;  /* 0x0035a00001d47983 */ /* 0x000f280000300800 */
[----:B------:R-:W4:Y:S01]  /*c1a00*/  LDL.LU R249, [R1+0xdd8] ;  /* 0x000dd80001f97983 */ /* 0x000f220000300800 */
[----:B-1----:R-:W-:-:S03]  /*c1a10*/  IMAD.WIDE R6, R0, 0x4, R168 ;  /* 0x0000000400067825 */ /* 0x002fc600078e02a8 */
[----:B------:R1:W-:Y:S04]  /*c1a20*/  @P3 STG.E [R170.64], R222 ;  /* 0x000000deaa003986 */ /* 0x0003e8000c101904 */
[----:B------:R-:W4:Y:S04]  /*c1a30*/  LDL.LU R248, [R1+0x18] ;  /* 0x0000180001f87983 */ /* 0x000f280000300800 */
[----:B------:R2:W-:Y:S01]  /*c1a40*/  @P1 STG.E [R6.64], R223 ;  /* 0x000000df06001986 */ /* 0x0005e2000c101904 */
[----:B-1----:R-:W-:-:S03]  /*c1a50*/  IMAD.WIDE R170, R0, 0x4, R4 ;  /* 0x0000000400aa7825 */ /* 0x002fc600078e0204 */
[----:B------:R-:W4:Y:S04]  /*c1a60*/  LDL.LU R222, [R1+0xddc] ;  /* 0x000ddc0001de7983 */ /* 0x000f280000300800 */
[----:B------:R1:W-:Y:S01]  /*c1a70*/  @P5 STG.E [R170.64], R216 ;  /* 0x000000d8aa005986 */ /* 0x0003e2000c101904 */
[----:B--2---:R-:W-:-:S03]  /*c1a80*/  ISETP.GE.AND P4, PT, R217, c[0x0][0x17c], PT ;  /* 0x00005f00d9007a0c */ /* 0x004fc60003f86270 */
[----:B------:R-:W2:Y:S04]  /*c1a90*/  LDL.LU R217, [R1+0x1c] ;  /* 0x00001c0001d97983 */ /* 0x000ea80000300800 */
[----:B------:R-:W2:Y:S04]  /*c1aa0*/  LDL.LU R223, [R1+0xdc8] ;  /* 0x000dc80001df7983 */ /* 0x000ea80000300800 */
[----:B------:R-:W2:Y:S04]  /*c1ab0*/  LDL.LU R221, [R1+0x35bc] ;  /* 0x0035bc0001dd7983 */ /* 0x000ea80000300800 */
[----:B-1----:R-:W2:Y:S01]  /*c1ac0*/  LDL.LU R216, [R1+0x35dc] ;  /* 0x0035dc0001d87983 */ /* 0x002ea20000300800 */
[----:B------:R-:W-:-:S02]  /*c1ad0*/  ISETP.LT.AND P3, PT, R214, c[0x0][0x178], !P0 ;  /* 0x00005e00d6007a0c */ /* 0x000fc40004761270 */
[----:B------:R-:W-:Y:S02]  /*c1ae0*/  ISETP.LT.AND P0, PT, R215, c[0x0][0x178], !P0 ;  /* 0x00005e00d7007a0c */ /* 0x000fe40004701270 */
[----:B------:R-:W-:-:S05]  /*c1af0*/  IADD3 R3, R0, c[0x0][0x198], RZ ;  /* 0x0000660000037a10 */ /* 0x000fca0007ffe0ff */
[----:B------:R-:W-:-:S04]  /*c1b00*/  IMAD.WIDE R6, R3, 0x4, R168 ;  /* 0x0000000403067825 */ /* 0x000fc800078e02a8 */
[----:B------:R-:W-:Y:S01]  /*c1b10*/  IMAD.WIDE R170, R3, 0x4, R4 ;  /* 0x0000000403aa7825 */ /* 0x000fe200078e0204 */
[----:B---3--:R-:W-:Y:S04]  /*c1b20*/  @P3 STG.E [R6.64], R218 ;  /* 0x000000da06003986 */ /* 0x008fe8000c101904 */
[----:B----4-:R1:W-:Y:S01]  /*c1b30*/  @P0 STG.E [R170.64], R219 ;  /* 0x000000dbaa000986 */ /* 0x0103e2000c101904 */
[----:B------:R-:W-:-:S03]  /*c1b40*/  ISETP.GE.AND P2, PT, R220, c[0x0][0x17c], PT ;  /* 0x00005f00dc007a0c */ /* 0x000fc60003f46270 */
[----:B-1----:R-:W3:Y:S01]  /*c1b50*/  LDL.LU R219, [R1+0xdcc] ;  /* 0x000dcc0001db7983 */ /* 0x002ee20000300800 */
[----:B------:R-:W-:-:S03]  /*c1b60*/  ISETP.LT.AND P1, PT, R214, c[0x0][0x178], !P6 ;  /* 0x00005e00d6007a0c */ /* 0x000fc60007721270 */
[----:B------:R-:W4:Y:S01]  /*c1b70*/  LDL.LU R220, [R1+0x35f4] ;  /* 0x0035f40001dc7983 */ /* 0x000f220000300800 */
[----:B------:R-:W-:Y:S02]  /*c1b80*/  IADD3 R3, R3, c[0x0][0x198], RZ ;  /* 0x0000660003037a10 */ /* 0x000fe40007ffe0ff */
[----:B------:R-:W-:Y:S01]  /*c1b90*/  ISETP.LT.AND P6, PT, R215, c[0x0][0x178], !P6 ;  /* 0x00005e00d7007a0c */ /* 0x000fe200077c1270 */
[----:B------:R-:W4:Y:S01]  /*c1ba0*/  LDL.LU R218, [R1+0x3618] ;  /* 0x0036180001da7983 */ /* 0x000f220000300800 */
[----:B------:R-:W-:Y:S01]  /*c1bb0*/  ISETP.LT.AND P3, PT, R214, c[0x0][0x178], !P2 ;  /* 0x00005e00d6007a0c */ /* 0x000fe20005761270 */
[----:B------:R-:W-:Y:S01]  /*c1bc0*/  IMAD.WIDE R6, R3, 0x4, R168 ;  /* 0x0000000403067825 */ /* 0x000fe200078e02a8 */
[----:B------:R-:W-:Y:S02]  /*c1bd0*/  ISETP.LT.AND P2, PT, R215, c[0x0][0x178], !P2 ;  /* 0x00005e00d7007a0c */ /* 0x000fe40005741270 */
[----:B------:R-:W-:Y:S02]  /*c1be0*/  IADD3 R0, R3, c[0x0][0x198], RZ ;  /* 0x0000660003007a10 */ /* 0x000fe40007ffe0ff */
[----:B------:R1:W-:Y:S01]  /*c1bf0*/  @P1 STG.E [R6.64], R249 ;  /* 0x000000f906001986 */ /* 0x0003e2000c101904 */
[----:B------:R-:W-:-:S02]  /*c1c00*/  ISETP.GE.AND P5, PT, R213, c[0x0][0x17c], PT ;  /* 0x00005f00d5007a0c */ /* 0x000fc40003fa6270 */
[----:B------:R-:W-:Y:S01]  /*c1c10*/  ISETP.GE.AND P0, PT, R212, c[0x0][0x17c], PT ;  /* 0x00005f00d4007a0c */ /* 0x000fe20003f06270 */
[----:B------:R-:W-:-:S04]  /*c1c20*/  IMAD.WIDE R170, R0, 0x4, R168 ;  /* 0x0000000400aa7825 */ /* 0x000fc800078e02a8 */
[----:B------:R-:W-:-:S04]  /*c1c30*/  IMAD.WIDE R212, R0, 0x4, R4 ;  /* 0x0000000400d47825 */ /* 0x000fc800078e0204 */
[----:B-1----:R-:W-:-:S05]  /*c1c40*/  IMAD.WIDE R6, R3, 0x4, R4 ;  /* 0x0000000403067825 */ /* 0x002fca00078e0204 */
[----:B------:R-:W-:Y:S04]  /*c1c50*/  @P6 STG.E [R6.64], R248 ;  /* 0x000000f806006986 */ /* 0x000fe8000c101904 */
[----:B------:R-:W-:Y:S04]  /*c1c60*/  @P3 STG.E [R170.64], R222 ;  /* 0x000000deaa003986 */ /* 0x000fe8000c101904 */
[----:B--2---:R1:W-:Y:S04]  /*c1c70*/  @P2 STG.E [R212.64], R217 ;  /* 0x000000d9d4002986 */ /* 0x0043e8000c101904 */
[----:B-1----:R-:W2:Y:S01]  /*c1c80*/  LDL.LU R217, [R1+0x35d0] ;  /* 0x0035d00001d97983 */ /* 0x002ea20000300800 */
[----:B------:R-:W-:-:S03]  /*c1c90*/  ISETP.GE.AND P3, PT, R216, c[0x0][0x17c], PT ;  /* 0x00005f00d8007a0c */ /* 0x000fc60003f66270 */
[----:B------:R-:W2:Y:S01]  /*c1ca0*/  LDL.LU R216, [R1+0x35d8] ;  /* 0x0035d80001d87983 */ /* 0x000ea20000300800 */
[----:B------:R-:W-:Y:S02]  /*c1cb0*/  ISETP.LT.AND P1, PT, R214, c[0x0][0x178], !P4 ;  /* 0x00005e00d6007a0c */ /* 0x000fe40006721270 */
[C---:B------:R-:W-:Y:S02]  /*c1cc0*/  ISETP.LT.AND P4, PT, R215.reuse, c[0x0][0x178], !P4 ;  /* 0x00005e00d7007a0c */ /* 0x040fe40006781270 */
[----:B------:R-:W-:Y:S02]  /*c1cd0*/  IADD3 R0, R0, c[0x0][0x198], RZ ;  /* 0x0000660000007a10 */ /* 0x000fe40007ffe0ff */
[----:B------:R-:W-:Y:S02]  /*c1ce0*/  ISETP.LT.AND P2, PT, R214, c[0x0][0x178], !P5 ;  /* 0x00005e00d6007a0c */ /* 0x000fe40006f41270 */
[----:B------:R-:W-:Y:S01]  /*c1cf0*/  ISETP.LT.AND P5, PT, R215, c[0x0][0x178], !P5 ;  /* 0x00005e00d7007a0c */ /* 0x000fe20006fa1270 */
[----:B------:R-:W-:-:S04]  /*c1d00*/  IMAD.WIDE R6, R0, 0x4, R168 ;  /* 0x0000000400067825 */ /* 0x000fc800078e02a8 */
[C---:B------:R-:W-:Y:S01]  /*c1d10*/  IMAD.WIDE R170, R0.reuse, 0x4, R4 ;  /* 0x0000000400aa7825 */ /* 0x040fe200078e0204 */
[----:B------:R-:W-:Y:S01]  /*c1d20*/  IADD3 R0, R0, c[0x0][0x198], RZ ;  /* 0x0000660000007a10 */ /* 0x000fe20007ffe0ff */
[----:B------:R1:W-:Y:S01]  /*c1d30*/  @P1 STG.E [R6.64], R223 ;  /* 0x000000df06001986 */ /* 0x0003e2000c101904 */
[----:B------:R-:W-:-:S03]  /*c1d40*/  ISETP.LT.AND P1, PT, R214, c[0x0][0x178], !P0 ;  /* 0x00005e00d6007a0c */ /* 0x000fc60004721270 */
[----:B------:R3:W-:Y:S01]  /*c1d50*/  @P4 STG.E [R170.64], R250 ;  /* 0x000000faaa004986 */ /* 0x0007e2000c101904 */
[----:B------:R-:W-:Y:S02]  /*c1d60*/  ISETP.LT.AND P4, PT, R215, c[0x0][0x178], !P0 ;  /* 0x00005e00d7007a0c */ /* 0x000fe40004781270 */
[C---:B------:R-:W-:Y:S02]  /*c1d70*/  IADD3 R3, R0.reuse, c[0x0][0x198], RZ ;  /* 0x0000660000037a10 */ /* 0x040fe40007ffe0ff */
[----:B------:R-:W-:Y:S01]  /*c1d80*/  ISETP.GE.AND P6, PT, R221, c[0x0][0x17c], PT ;  /* 0x00005f00dd007a0c */ /* 0x000fe20003fc6270 */
[----:B-1----:R-:W-:-:S04]  /*c1d90*/  IMAD.WIDE R6, R0, 0x4, R168 ;  /* 0x0000000400067825 */ /* 0x002fc800078e02a8 */
[----:B---3--:R-:W-:Y:S01]  /*c1da0*/  IMAD.WIDE R170, R0, 0x4, R4 ;  /* 0x0000000400aa7825 */ /* 0x008fe200078e0204 */
[----:B------:R1:W-:Y:S01]  /*c1db0*/  @P2 STG.E [R6.64], R219 ;  /* 0x000000db06002986 */ /* 0x0003e2000c101904 */
[----:B------:R-:W-:-:S03]  /*c1dc0*/  ISETP.LT.AND P2, PT, R214, c[0x0][0x178], !P6 ;  /* 0x00005e00d6007a0c */ /* 0x000fc60007741270 */
[----:B------:R3:W-:Y:S01]  /*c1dd0*/  @P5 STG.E [R170.64], R251 ;  /* 0x000000fbaa005986 */ /* 0x0007e2000c101904 */
[----:B------:R-:W-:Y:S01]  /*c1de0*/  ISETP.LT.AND P6, PT, R215, c[0x0][0x178], !P6 ;  /* 0x00005e00d7007a0c */ /* 0x000fe200077c1270 */
[C---:B-1----:R-:W-:Y:S01]  /*c1df0*/  IMAD.WIDE R6, R3.reuse, 0x4, R168 ;  /* 0x0000000403067825 */ /* 0x042fe200078e02a8 */
[----:B----4-:R-:W-:Y:S01]  /*c1e00*/  ISETP.GE.AND P0, PT, R220, c[0x0][0x17c], PT ;  /* 0x00005f00dc007a0c */ /* 0x010fe20003f06270 */
[----:B------:R-:W4:Y:S02]  /*c1e10*/  LDL.LU R219, [R1+0x35f0] ;  /* 0x0035f00001db7983 */ /* 0x000f240000300800 */
[C---:B---3--:R-:W-:Y:S01]  /*c1e20*/  IMAD.WIDE R170, R3.reuse, 0x4, R4 ;  /* 0x0000000403aa7825 */ /* 0x048fe200078e0204 */
[----:B------:R-:W-:Y:S01]  /*c1e30*/  IADD3 R3, R3, c[0x0][0x198], RZ ;  /* 0x0000660003037a10 */ /* 0x000fe20007ffe0ff */
[----:B------:R1:W-:Y:S04]  /*c1e40*/  @P1 STG.E [R6.64], R244 ;  /* 0x000000f406001986 */ /* 0x0003e8000c101904 */
[----:B------:R3:W-:Y:S01]  /*c1e50*/  @P4 STG.E [R170.64], R8 ;  /* 0x00000008aa004986 */ /* 0x0007e2000c101904 */
[----:B------:R-:W-:-:S02]  /*c1e60*/  ISETP.LT.AND P4, PT, R214, c[0x0][0x178], !P3 ;  /* 0x00005e00d6007a0c */ /* 0x000fc40005f81270 */
[C---:B------:R-:W-:Y:S01]  /*c1e70*/  IADD3 R0, R3.reuse, c[0x0][0x198], RZ ;  /* 0x0000660003007a10 */ /* 0x040fe20007ffe0ff */
[----:B-1----:R-:W-:Y:S01]  /*c1e80*/  IMAD.WIDE R6, R3, 0x4, R168 ;  /* 0x0000000403067825 */ /* 0x002fe200078e02a8 */
[----:B------:R-:W-:-:S04]  /*c1e90*/  ISETP.LT.AND P3, PT, R215, c[0x0][0x178], !P3 ;  /* 0x00005e00d7007a0c */ /* 0x000fc80005f61270 */
[----:B------:R1:W-:Y:S01]  /*c1ea0*/  @P2 STG.E [R6.64], R245 ;  /* 0x000000f506002986 */ /* 0x0003e2000c101904 */
[----:B------:R-:W-:Y:S01]  /*c1eb0*/  ISETP.LT.AND P2, PT, R214, c[0x0][0x178], !P0 ;  /* 0x00005e00d6007a0c */ /* 0x000fe20004741270 */
[----:B---3--:R-:W-:Y:S01]  /*c1ec0*/  IMAD.WIDE R170, R0, 0x4, R168 ;  /* 0x0000000400aa7825 */ /* 0x008fe200078e02a8 */
[----:B------:R-:W-:Y:S02]  /*c1ed0*/  ISETP.LT.AND P0, PT, R215, c[0x0][0x178], !P0 ;  /* 0x00005e00d7007a0c */ /* 0x000fe40004701270 */
[----:B------:R-:W-:Y:S01]  /*c1ee0*/  ISETP.GE.AND P5, PT, R218, c[0x0][0x17c], PT ;  /* 0x00005f00da007a0c */ /* 0x000fe20003fa6270 */
[C-C-:B------:R-:W-:Y:S01]  /*c1ef0*/  IMAD.WIDE R212, R0.reuse, 0x4, R4.reuse ;  /* 0x0000000400d47825 */ /* 0x140fe200078e0204 */
[----:B------:R-:W3:Y:S01]  /*c1f00*/  LDL.LU R218, [R1+0x3614] ;  /* 0x0036140001da7983 */ /* 0x000ee20000300800 */
[----:B------:R-:W-:Y:S02]  /*c1f10*/  IADD3 R0, R0, c[0x0][0x198], RZ ;  /* 0x0000660000007a10 */ /* 0x000fe40007ffe0ff */
[----:B-1----:R-:W-:-:S05]  /*c1f20*/  IMAD.WIDE R6, R3, 0x4, R4 ;  /* 0x0000000403067825 */ /* 0x002fca00078e0204 */
[----:B------:R1:W-:Y:S04]  /*c1f30*/  @P6 STG.E [R6.64], R9 ;  /* 0x0000000906006986 */ /* 0x0003e8000c101904 */
[----:B------:R-:W-:Y:S01]  /*c1f40*/  @P4 STG.E [R170.64], R236 ;  /* 0x000000ecaa004986 */ /* 0x000fe2000c101904 */
[----:B------:R-:W-:Y:S02]  /*c1f50*/  ISETP.LT.AND P4, PT, R214, c[0x0][0x178], !P5 ;  /* 0x00005e00d6007a0c */ /* 0x000fe40006f81270 */
[----:B------:R-:W-:Y:S01]  /*c1f60*/  ISETP.LT.AND P5, PT, R215, c[0x0][0x178], !P5 ;  /* 0x00005e00d7007a0c */ /* 0x000fe20006fa1270 */
[----:B------:R-:W-:Y:S01]  /*c1f70*/  @P3 STG.E [R212.64], R16 ;  /* 0x00000010d4003986 */ /* 0x000fe2000c101904 */
[----:B-1----:R-:W-:-:S04]  /*c1f80*/  IMAD.WIDE R6, R0, 0x4, R168 ;  /* 0x0000000400067825 */ /* 0x002fc800078e02a8 */
[C-C-:B------:R-:W-:Y:S01]  /*c1f90*/  IMAD.WIDE R8, R0.reuse, 0x4, R4.reuse ;  /* 0x0000000400087825 */ /* 0x140fe200078e0204 */
[----:B------:R-:W-:Y:S01]  /*c1fa0*/  IADD3 R0, R0, c[0x0][0x198], RZ ;  /* 0x0000660000007a10 */ /* 0x000fe20007ffe0ff */
[----:B------:R1:W-:Y:S04]  /*c1fb0*/  @P2 STG.E [R6.64], R237 ;  /* 0x000000ed06002986 */ /* 0x0003e8000c101904 */
[----:B------:R1:W-:Y:S02]  /*c1fc0*/  @P0 STG.E [R8.64], R17 ;  /* 0x0000001108000986 */ /* 0x0003e4000c101904 */
[----:B-1----:R-:W-:-:S04]  /*c1fd0*/  IMAD.WIDE R6, R0, 0x4, R4 ;  /* 0x0000000400067825 */ /* 0x002fc800078e0204 */
[----:B------:R-:W-:-:S05]  /*c1fe0*/  IMAD.WIDE R8, R0, 0x4, R168 ;  /* 0x0000000400087825 */ /* 0x000fca00078e02a8 */
[----:B------:R-:W-:Y:S04]  /*c1ff0*/  @P4 STG.E [R8.64], R228 ;  /* 0x000000e408004986 */ /* 0x000fe8000c101904 */
[----:B------:R1:W-:Y:S01]  /*c2000*/  @P5 STG.E [R6.64], R24 ;  /* 0x0000001806005986 */ /* 0x0003e2000c101904 */
[----:B--2---:R-:W-:-:S03]  /*c2010*/  ISETP.GE.AND P1, PT, R217, c[0x0][0x17c], PT ;  /* 0x00005f00d9007a0c */ /* 0x004fc60003f26270 */
[----:B------:R-:W2:Y:S01]  /*c2020*/  LDL.LU R217, [R1+0x362c] ;  /* 0x00362c0001d97983 */ /* 0x000ea20000300800 */
[----:B------:R-:W-:-:S03]  /*c2030*/  ISETP.GE.AND P6, PT, R216, c[0x0][0x17c], PT ;  /* 0x00005f00d8007a0c */ /* 0x000fc60003fc6270 */
[----:B------:R-:W2:Y:S04]  /*c2040*/  LDL.LU R216, [R1+0x35ec] ;  /* 0x0035ec0001d87983 */ /* 0x000ea80000300800 */
[----:B------:R-:W2:Y:S04]  /*c2050*/  LDL.LU R212, [R1+0x35fc] ;  /* 0x0035fc0001d47983 */ /* 0x000ea80000300800 */
[----:B------:R-:W2:Y:S04]  /*c2060*/  LDL.LU R171, [R1+0x3610] ;  /* 0x0036100001ab7983 */ /* 0x000ea80000300800 */
[----:B-1----:R-:W2:Y:S01]  /*c2070*/  LDL.LU R24, [R1+0x3628] ;  /* 0x0036280001187983 */ /* 0x002ea20000300800 */
[----:B------:R-:W-:-:S02]  /*c2080*/  ISETP.LT.AND P2, PT, R214, c[0x0][0x178], !P1 ;  /* 0x00005e00d6007a0c */ /* 0x000fc40004f41270 */
[----:B------:R-:W-:Y:S01]  /*c2090*/  ISETP.LT.AND P1, PT, R215, c[0x0][0x178], !P1 ;  /* 0x00005e00d7007a0c */ /* 0x000fe20004f21270 */
[----:B------:R-:W2:Y:S01]  /*c20a0*/  LDL.LU R170, [R1+0x363c] ;  /* 0x00363c0001aa7983 */ /* 0x000ea20000300800 */
[----:B------:R-:W-:Y:S02]  /*c20b0*/  IADD3 R3, R0, c[0x0][0x198], RZ ;  /* 0x0000660000037a10 */ /* 0x000fe40007ffe0ff */
[----:B------:R-:W-:-:S03]  /*c20c0*/  ISETP.LT.AND P4, PT, R214, c[0x0][0x178], !P6 ;  /* 0x00005e00d6007a0c */ /* 0x000fc60007781270 */
[----:B------:R-:W-:-:S04]  /*c20d0*/  IMAD.WIDE R8, R3, 0x4, R168 ;  /* 0x0000000403087825 */ /* 0x000fc800078e02a8 */
[C---:B------:R-:W-:Y:S01]  /*c20e0*/  IMAD.WIDE R6, R3.reuse, 0x4, R4 ;  /* 0x0000000403067825 */ /* 0x040fe200078e0204 */
[----:B------:R-:W-:Y:S01]  /*c20f0*/  IADD3 R3, R3, c[0x0][0x198], RZ ;  /* 0x0000660003037a10 */ /* 0x000fe20007ffe0ff */
[----:B------:R-:W-:Y:S01]  /*c2100*/  @P2 STG.E [R8.64], R229 ;  /* 0x000000e508002986 */ /* 0x000fe2000c101904 */
[----:B------:R-:W-:-:S03]  /*c2110*/  ISETP.LT.AND P6, PT, R215, c[0x0][0x178], !P6 ;  /* 0x00005e00d7007a0c */ /* 0x000fc600077c1270 */
[----:B------:R1:W-:Y:S01]  /*c2120*/  @P1 STG.E [R6.64], R25 ;  /* 0x0000001906001986 */ /* 0x0003e2000c101904 */
[----:B------:R-:W-:Y:S02]  /*c2130*/  IADD3 R0, R3, c[0x0][0x198], RZ ;  /* 0x0000660003007a10 */ /* 0x000fe40007ffe0ff */
[----:B----4-:R-:W-:Y:S01]  /*c2140*/  ISETP.GE.AND P3, PT, R219, c[0x0][0x17c], PT ;  /* 0x00005f00db007a0c */ /* 0x010fe20003f66270 */
[----:B-1----:R-:W-:-:S03]  /*c2150*/  IMAD.WIDE R6, R3, 0x4, R168 ;  /* 0x0000000403067825 */ /* 0x002fc600078e02a8 */
[----:B------:R-:W-:Y:S02]  /*c2160*/  ISETP.LT.AND P2, PT, R214, c[0x0][0x178], !P3 ;  /* 0x00005e00d6007a0c */ /* 0x000fe40005f41270 */
[----:B------:R-:W-:Y:S01]  /*c2170*/  ISETP.LT.AND P3, PT, R215, c[0x0][0x178], !P3 ;  /* 0x00005e00d7007a0c */ /* 0x000fe20005f61270 */
[----:B------:R1:W-:Y:S01]  /*c2180*/  @P4 STG.E [R6.64], R208 ;  /* 0x000000d006004986 */ /* 0x0003e2000c101904 */
[----:B------:R-:W-:-:S04]  /*c2190*/  IMAD.WIDE R8, R0, 0x4, R168 ;  /* 0x0000000400087825 */ /* 0x000fc800078e02a8 */
[C---:B------:R-:W-:Y:S01]  /*c21a0*/  IMAD.WIDE R16, R0.reuse, 0x4, R4 ;  /* 0x0000000400107825 */ /* 0x040fe200078e0204 */
[----:B------:R-:W-:-:S03]  /*c21b0*/  IADD3 R0, R0, c[0x0][0x198], RZ ;  /* 0x0000660000007a10 */ /* 0x000fc60007ffe0ff */
[----:B-1----:R-:W-:Y:S01]  /*c21c0*/  IMAD.WIDE R6, R3, 0x4, R4 ;  /* 0x0000000403067825 */ /* 0x002fe200078e0204 */
[----:B---3--:R-:W-:-:S04]  /*c21d0*/  ISETP.GE.AND P0, PT, R218, c[0x0][0x17c], PT ;  /* 0x00005f00da007a0c */ /* 0x008fc80003f06270 */
[----:B------:R-:W-:Y:S02]  /*c21e0*/  ISETP.LT.AND P4, PT, R214, c[0x0][0x178], !P0 ;  /* 0x00005e00d6007a0c */ /* 0x000fe40004781270 */
[----:B------:R-:W-:Y:S01]  /*c21f0*/  ISETP.LT.AND P0, PT, R215, c[0x0][0x178], !P0 ;  /* 0x00005e00d7007a0c */ /* 0x000fe20004701270 */
[----:B------:R1:W-:Y:S04]  /*c2200*/  @P6 STG.E [R6.64], R32 ;  /* 0x0000002006006986 */ /* 0x0003e8000c101904 */
[----:B------:R3:W-:Y:S04]  /*c2210*/  @P2 STG.E [R8.64], R209 ;  /* 0x000000d108002986 */ /* 0x0007e8000c101904 */
[----:B------:R4:W-:Y:S01]  /*c2220*/  @P3 STG.E [R16.64], R33 ;  /* 0x0000002110003986 */ /* 0x0009e2000c101904 */
[----:B-1----:R-:W-:-:S03]  /*c2230*/  IMAD.WIDE R6, R0, 0x4, R168 ;  /* 0x0000000400067825 */ /* 0x002fc600078e02a8 */
[----:B------:R-:W4:Y:S01]  /*c2240*/  LDL.LU R32, [R1+0x360c] ;  /* 0x00360c0001207983 */ /* 0x000f220000300800 */
[----:B---3--:R-:W-:-:S03]  /*c2250*/  IMAD.WIDE R8, R0, 0x4, R4 ;  /* 0x0000000400087825 */ /* 0x008fc600078e0204 */
[----:B------:R1:W-:Y:S04]  /*c2260*/  @P4 STG.E [R6.64], R240 ;  /* 0x000000f006004986 */ /* 0x0003e8000c101904 */
[----:B------:R3:W-:Y:S04]  /*c2270*/  @P0 STG.E [R8.64], R12 ;  /* 0x0000000c08000986 */ /* 0x0007e8000c101904 */
[----:B------:R-:W4:Y:S01]  /*c2280*/  LDL.LU R25, [R1+0x3634] ;  /* 0x0036340001197983 */ /* 0x000f220000300800 */
[----:B--2---:R-:W-:-:S03]  /*c2290*/  ISETP.GE.AND P0, PT, R24, c[0x0][0x17c], PT ;  /* 0x00005f0018007a0c */ /* 0x004fc60003f06270 */
[----:B------:R-:W2:Y:S04]  /*c22a0*/  LDL.LU R24, [R1+0x3624] ;  /* 0x0036240001187983 */ /* 0x000ea80000300800 */
[----:B----4-:R-:W4:Y:S04]  /*c22b0*/  LDL.LU R17, [R1+0x3600] ;  /* 0x0036000001117983 */ /* 0x010f280000300800 */
[----:B------:R-:W2:Y:S01]  /*c22c0*/  LDL.LU R16, [R1+0x3608] ;  /* 0x0036080001107983 */ /* 0x000ea20000300800 */
[----:B------:R-:W-:-:S04]  /*c22d0*/  ISETP.GE.AND P5, PT, R217, c[0x0][0x17c], PT ;  /* 0x00005f00d9007a0c */ /* 0x000fc80003fa6270 */
[----:B------:R-:W-:Y:S02]  /*c22e0*/  ISETP.LT.AND P3, PT, R214, c[0x0][0x178], !P5 ;  /* 0x00005e00d6007a0c */ /* 0x000fe40006f61270 */
[----:B------:R-:W-:Y:S02]  /*c22f0*/  ISETP.LT.AND P5, PT, R215, c[0x0][0x178], !P5 ;  /* 0x00005e00d7007a0c */ /* 0x000fe40006fa1270 */
[----:B------:R-:W-:Y:S02]  /*c2300*/  ISETP.GE.AND P1, PT, R216, c[0x0][0x17c], PT ;  /* 0x00005f00d8007a0c */ /* 0x000fe40003f26270 */
[----:B------:R-:W-:Y:S02]  /*c2310*/  IADD3 R0, R0, c[0x0][0x198], RZ ;  /* 0x0000660000007a10 */ /* 0x000fe40007ffe0ff */
[----:B------:R-:W-:-:S03]  /*c2320*/  ISETP.LT.AND P4, PT, R214, c[0x0][0x178], !P1 ;  /* 0x00005e00d6007a0c */ /* 0x000fc60004f81270 */
[----:B-1----:R-:W-:Y:S01]  /*c2330*/  IMAD.WIDE R6, R0, 0x4, R168 ;  /* 0x0000000400067825 */ /* 0x002fe200078e02a8 */
[----:B------:R-:W-:Y:S02]  /*c2340*/  ISETP.GE.AND P6, PT, R212, c[0x0][0x17c], PT ;  /* 0x00005f00d4007a0c */ /* 0x000fe40003fc6270 */
[C---:B------:R-:W-:Y:S01]  /*c2350*/  IADD3 R3, R0.reuse, c[0x0][0x198], RZ ;  /* 0x0000660000037a10 */ /* 0x040fe20007ffe0ff */
[----:B---3--:R-:W-:Y:S01]  /*c2360*/  IMAD.WIDE R8, R0, 0x4, R4 ;  /* 0x0000000400087825 */ /* 0x008fe200078e0204 */
[----:B------:R-:W-:Y:S01]  /*c2370*/  ISETP.LT.AND P1, PT, R215, c[0x0][0x178], !P1 ;  /* 0x00005e00d7007a0c */ /* 0x000fe20004f21270 */
[----:B------:R1:W-:Y:S01]  /*c2380*/  @P3 STG.E [R6.64], R241 ;  /* 0x000000f106003986 */ /* 0x0003e2000c101904 */
[----:B------:R-:W-:-:S03]  /*c2390*/  ISETP.LT.AND P3, PT, R214, c[0x0][0x178], !P6 ;  /* 0x00005e00d6007a0c */ /* 0x000fc60007761270 */
[----:B------:R3:W-:Y:S01]  /*c23a0*/  @P5 STG.E [R8.64], R13 ;  /* 0x0000000d08005986 */ /* 0x0007e2000c101904 */
[----:B------:R-:W-:Y:S02]  /*c23b0*/  ISETP.GE.AND P2, PT, R171, c[0x0][0x17c], PT ;  /* 0x00005f00ab007a0c */ /* 0x000fe40003f46270 */
[----:B------:R-:W-:Y:S01]  /*c23c0*/  ISETP.LT.AND P6, PT, R215, c[0x0][0x178], !P6 ;  /* 0x00005e00d7007a0c */ /* 0x000fe200077c1270 */
[----:B-1----:R-:W-:-:S04]  /*c23d0*/  IMAD.WIDE R6, R3, 0x4, R168 ;  /* 0x0000000403067825 */ /* 0x002fc800078e02a8 */
[C---:B---3--:R-:W-:Y:S01]  /*c23e0*/  IMAD.WIDE R8, R3.reuse, 0x4, R4 ;  /* 0x0000000403087825 */ /* 0x048fe200078e0204 */
[----:B------:R-:W-:Y:S01]  /*c23f0*/  IADD3 R3, R3, c[0x0][0x198], RZ ;  /* 0x0000660003037a10 */ /* 0x000fe20007ffe0ff */
[----:B------:R1:W-:Y:S01]  /*c2400*/  @P4 STG.E [R6.64], R232 ;  /* 0x000000e806004986 */ /* 0x0003e2000c101904 */
[----:B------:R-:W-:Y:S02]  /*c2410*/  ISETP.LT.AND P4, PT, R214, c[0x0][0x178], !P2 ;  /* 0x00005e00d6007a0c */ /* 0x000fe40005781270 */
[----:B------:R-:W-:Y:S01]  /*c2420*/  IADD3 R0, R3, c[0x0][0x198], RZ ;  /* 0x0000660003007a10 */ /* 0x000fe20007ffe0ff */
[----:B------:R3:W-:Y:S01]  /*c2430*/  @P1 STG.E [R8.64], R20 ;  /* 0x0000001408001986 */ /* 0x0007e2000c101904 */
[----:B------:R-:W-:Y:S01]  /*c2440*/  ISETP.LT.AND P2, PT, R215, c[0x0][0x178], !P2 ;  /* 0x00005e00d7007a0c */ /* 0x000fe20005741270 */
[----:B-1----:R-:W-:Y:S01]  /*c2450*/  IMAD.WIDE R6, R3, 0x4, R168 ;  /* 0x0000000403067825 */ /* 0x002fe200078e02a8 */
[----:B------:R-:W-:-:S03]  /*c2460*/  ISETP.GE.AND P5, PT, R170, c[0x0][0x17c], PT ;  /* 0x00005f00aa007a0c */ /* 0x000fc60003fa6270 */
[----:B------:R-:W-:Y:S01]  /*c2470*/  IMAD.WIDE R12, R0, 0x4, R4 ;  /* 0x00000004000c7825 */ /* 0x000fe200078e0204 */
[----:B------:R1:W-:Y:S01]  /*c2480*/  @P3 STG.E [R6.64], R233 ;  /* 0x000000e906003986 */ /* 0x0003e2000c101904 */
[----:B------:R-:W-:Y:S02]  /*c2490*/  ISETP.LT.AND P3, PT, R214, c[0x0][0x178], !P0 ;  /* 0x00005e00d6007a0c */ /* 0x000fe40004761270 */
[----:B------:R-:W-:Y:S01]  /*c24a0*/  ISETP.LT.AND P0, PT, R215, c[0x0][0x178], !P0 ;  /* 0x00005e00d7007a0c */ /* 0x000fe20004701270 */
[C---:B---3--:R-:W-:Y:S01]  /*c24b0*/  IMAD.WIDE R8, R0.reuse, 0x4, R168 ;  /* 0x0000000400087825 */ /* 0x048fe200078e02a8 */
[----:B------:R-:W3:Y:S01]  /*c24c0*/  LDL.LU R20, [R1+0x35e8] ;  /* 0x0035e80001147983 */ /* 0x000ee20000300800 */
[----:B------:R-:W-:Y:S02]  /*c24d0*/  IADD3 R0, R0, c[0x0][0x198], RZ ;  /* 0x0000660000007a10 */ /* 0x000fe40007ffe0ff */
[----:B-1----:R-:W-:-:S05]  /*c24e0*/  IMAD.WIDE R6, R3, 0x4, R4 ;  /* 0x0000000403067825 */ /* 0x002fca00078e0204 */
[----:B------:R1:W-:Y:S04]  /*c24f0*/  @P6 STG.E [R6.64], R21 ;  /* 0x0000001506006986 */ /* 0x0003e8000c101904 */
[----:B------:R1:W-:Y:S01]  /*c2500*/  @P4 STG.E [R8.64], R224 ;  /* 0x000000e008004986 */ /* 0x0003e2000c101904 */
[----:B------:R-:W-:Y:S02]  /*c2510*/  ISETP.LT.AND P4, PT, R214, c[0x0][0x178], !P5 ;  /* 0x00005e00d6007a0c */ /* 0x000fe40006f81270 */
[----:B------:R-:W-:Y:S01]  /*c2520*/  ISETP.LT.AND P5, PT, R215, c[0x0][0x178], !P5 ;  /* 0x00005e00d7007a0c */ /* 0x000fe20006fa1270 */
[----:B------:R-:W-:Y:S01]  /*c2530*/  @P2 STG.E [R12.64], R28 ;  /* 0x0000001c0c002986 */ /* 0x000fe2000c101904 */
[----:B-1----:R-:W-:-:S03]  /*c2540*/  IMAD.WIDE R6, R0, 0x4, R168 ;  /* 0x0000000400067825 */ /* 0x002fc600078e02a8 */
[----:B------:R-:W3:Y:S01]  /*c2550*/  LDL.LU R21, [R1+0x3620] ;  /* 0x0036200001157983 */ /* 0x000ee20000300800 */
[C-C-:B------:R-:W-:Y:S01]  /*c2560*/  IMAD.WIDE R8, R0.reuse, 0x4, R4.reuse ;  /* 0x0000000400087825 */ /* 0x140fe200078e0204 */
[----:B------:R-:W-:Y:S02]  /*c2570*/  IADD3 R0, R0, c[0x0][0x198], RZ ;  /* 0x0000660000007a10 */ /* 0x000fe40007ffe0ff */
[----:B------:R1:W-:Y:S04]  /*c2580*/  @P3 STG.E [R6.64], R225 ;  /* 0x000000e106003986 */ /* 0x0003e8000c101904 */
[----:B------:R1:W-:Y:S02]  /*c2590*/  @P0 STG.E [R8.64], R29 ;  /* 0x0000001d08000986 */ /* 0x0003e4000c101904 */
[----:B-1----:R-:W-:-:S04]  /*c25a0*/  IMAD.WIDE R6, R0, 0x4, R4 ;  /* 0x0000000400067825 */ /* 0x002fc800078e0204 */
[----:B------:R-:W-:-:S05]  /*c25b0*/  IMAD.WIDE R8, R0, 0x4, R168 ;  /* 0x0000000400087825 */ /* 0x000fca00078e02a8 */
[----:B------:R1:W-:Y:S04]  /*c25c0*/  @P4 STG.E [R8.64], R176 ;  /* 0x000000b008004986 */ /* 0x0003e8000c101904 */
[----:B------:R1:W-:Y:S01]  /*c25d0*/  @P5 STG.E [R6.64], R36 ;  /* 0x0000002406005986 */ /* 0x0003e2000c101904 */
[----:B----4-:R-:W-:-:S03]  /*c25e0*/  ISETP.GE.AND P3, PT, R17, c[0x0][0x17c], PT ;  /* 0x00005f0011007a0c */ /* 0x010fc60003f66270 */
[----:B------:R-:W4:Y:S01]  /*c25f0*/  LDL.LU R17, [R1+0x3638] ;  /* 0x0036380001117983 */ /* 0x000f220000300800 */
[----:B--2---:R-:W-:-:S03]  /*c2600*/  ISETP.GE.AND P5, PT, R16, c[0x0][0x17c], PT ;  /* 0x00005f0010007a0c */ /* 0x004fc60003fa6270 */
[----:B------:R-:W2:Y:S01]  /*c2610*/  LDL.LU R16, [R1+0x361c] ;  /* 0x00361c0001107983 */ /* 0x000ea20000300800 */
[----:B------:R-:W-:-:S04]  /*c2620*/  ISETP.GE.AND P1, PT, R32, c[0x0][0x17c], PT ;  /* 0x00005f0020007a0c */ /* 0x000fc80003f26270 */
[----:B------:R-:W-:Y:S02]  /*c2630*/  ISETP.LT.AND P0, PT, R214, c[0x0][0x178], !P1 ;  /* 0x00005e00d6007a0c */ /* 0x000fe40004f01270 */
[----:B------:R-:W-:Y:S02]  /*c2640*/  ISETP.LT.AND P1, PT, R215, c[0x0][0x178], !P1 ;  /* 0x00005e00d7007a0c */ /* 0x000fe40004f21270 */
[----:B------:R-:W-:Y:S02]  /*c2650*/  ISETP.GE.AND P6, PT, R25, c[0x0][0x17c], PT ;  /* 0x00005f0019007a0c */ /* 0x000fe40003fc6270 */
[----:B------:R-:W-:Y:S02]  /*c2660*/  IADD3 R3, R0, c[0x0][0x198], RZ ;  /* 0x0000660000037a10 */ /* 0x000fe40007ffe0ff */
[----:B------:R-:W-:-:S03]  /*c2670*/  ISETP.LT.AND P4, PT, R214, c[0x0][0x178], !P6 ;  /* 0x00005e00d6007a0c */ /* 0x000fc60007781270 */
[----:B-1----:R-:W-:-:S04]  /*c2680*/  IMAD.WIDE R8, R3, 0x4, R168 ;  /* 0x0000000403087825 */ /* 0x002fc800078e02a8 */
[C---:B------:R-:W-:Y:S01]  /*c2690*/  IMAD.WIDE R6, R3.reuse, 0x4, R4 ;  /* 0x0000000403067825 */ /* 0x040fe200078e0204 */
[----:B------:R-:W-:Y:S01]  /*c26a0*/  IADD3 R3, R3, c[0x0][0x198], RZ ;  /* 0x0000660003037a10 */ /* 0x000fe20007ffe0ff */
[----:B------:R-:W-:Y:S01]  /*c26b0*/  @P0 STG.E [R8.64], R177 ;  /* 0x000000b108000986 */ /* 0x000fe2000c101904 */
[----:B------:R-:W-:-:S03]  /*c26c0*/  ISETP.LT.AND P6, PT, R215, c[0x0][0x178], !P6 ;  /* 0x00005e00d7007a0c */ /* 0x000fc600077c1270 */
[----:B------:R1:W-:Y:S01]  /*c26d0*/  @P1 STG.E [R6.64], R37 ;  /* 0x0000002506001986 */ /* 0x0003e2000c101904 */
[----:B------:R-:W-:Y:S01]  /*c26e0*/  ISETP.GE.AND P2, PT, R24, c[0x0][0x17c], PT ;  /* 0x00005f0018007a0c */ /* 0x000fe20003f46270 */
[----:B-1----:R-:W-:-:S05]  /*c26f0*/  IMAD.WIDE R6, R3, 0x4, R168 ;  /* 0x0000000403067825 */ /* 0x002fca00078e02a8 */
[----:B------:R1:W-:Y:S01]  /*c2700*/  @P4 STG.E [R6.64], R246 ;  /* 0x000000f606004986 */ /* 0x0003e2000c101904 */
[C---:B------:R-:W-:Y:S02]  /*c2710*/  IADD3 R0, R3.reuse, c[0x0][0x198], RZ ;  /* 0x0000660003007a10 */ /* 0x040fe40007ffe0ff */
[----:B------:R-:W-:Y:S01]  /*c2720*/  ISETP.LT.AND P1, PT, R214, c[0x0][0x178], !P2 ;  /* 0x00005e00d6007a0c */ /* 0x000fe20005721270 */
[----:B-1----:R-:W-:Y:S01]  /*c2730*/  IMAD.WIDE R6, R3, 0x4, R4 ;  /* 0x0000000403067825 */ /* 0x002fe200078e0204 */
[----:B---3--:R-:W-:-:S04]  /*c2740*/  ISETP.GE.AND P0, PT, R20, c[0x0][0x17c], PT ;  /* 0x00005f0014007a0c */ /* 0x008fc80003f06270 */
[----:B------:R1:W-:Y:S04]  /*c2750*/  @P6 STG.E [R6.64], R10 ;  /* 0x0000000a06006986 */ /* 0x0003e8000c101904 */
[----:B------:R-:W3:Y:S01]  /*c2760*/  LDL.LU R20, [R1+0x3630] ;  /* 0x0036300001147983 */ /* 0x000ee20000300800 */
[----:B------:R-:W-:Y:S02]  /*c2770*/  ISETP.LT.AND P2, PT, R215, c[0x0][0x178], !P2 ;  /* 0x00005e00d7007a0c */ /* 0x000fe40005741270 */
[----:B------:R-:W-:Y:S01]  /*c2780*/  ISETP.LT.AND P4, PT, R214, c[0x0][0x178], !P3 ;  /* 0x00005e00d6007a0c */ /* 0x000fe20005f81270 */
[----:B-1----:R-:W3:Y:S01]  /*c2790*/  LDL.LU R10, [R1+0x3604] ;  /* 0x00360400010a7983 */ /* 0x002ee20000300800 */
[----:B------:R-:W-:-:S04]  /*c27a0*/  IMAD.WIDE R8, R0, 0x4, R168 ;  /* 0x0000000400087825 */ /* 0x000fc800078e02a8 */
[C---:B------:R-:W-:Y:S01]  /*c27b0*/  IMAD.WIDE R12, R0.reuse, 0x4, R4 ;  /* 0x00000004000c7825 */ /* 0x040fe200078e0204 */
[----:B------:R-:W-:Y:S01]  /*c27c0*/  IADD3 R0, R0, c[0x0][0x198], RZ ;  /* 0x0000660000007a10 */ /* 0x000fe20007ffe0ff */
[----:B------:R-:W-:Y:S04]  /*c27d0*/  @P1 STG.E [R8.64], R247 ;  /* 0x000000f708001986 */ /* 0x000fe8000c101904 */
[----:B------:R-:W-:Y:S01]  /*c27e0*/  IMAD.WIDE R6, R0, 0x4, R168 ;  /* 0x0000000400067825 */ /* 0x000fe200078e02a8 */
[----:B------:R1:W-:Y:S04]  /*c27f0*/  @P2 STG.E [R12.64], R11 ;  /* 0x0000000b0c002986 */ /* 0x0003e8000c101904 */
[----:B------:R1:W-:Y:S01]  /*c2800*/  @P4 STG.E [R6.64], R238 ;  /* 0x000000ee06004986 */ /* 0x0003e2000c101904 */
[----:B----4-:R-:W-:-:S03]  /*c2810*/  ISETP.GE.AND P2, PT, R17, c[0x0][0x17c], PT ;  /* 0x00005f0011007a0c */ /* 0x010fc60003f46270 */
[----:B------:R-:W4:Y:S01]  /*c2820*/  LDL.LU R17, [R1+0x35d4] ;  /* 0x0035d40001117983 */ /* 0x000f220000300800 */
[----:B--2---:R-:W-:-:S03]  /*c2830*/  ISETP.GE.AND P4, PT, R16, c[0x0][0x17c], PT ;  /* 0x00005f0010007a0c */ /* 0x004fc60003f86270 */
[----:B------:R-:W2:Y:S04]  /*c2840*/  LDL.LU R16, [R1+0x35cc] ;  /* 0x0035cc0001107983 */ /* 0x000ea80000300800 */
[----:B-1----:R-:W2:Y:S04]  /*c2850*/  LDL.LU R13, [R1+0x35b8] ;  /* 0x0035b800010d7983 */ /* 0x002ea80000300800 */
[----:B------:R-:W2:Y:S01]  /*c2860*/  LDL.LU R12, [R1+0x35a4] ;  /* 0x0035a400010c7983 */ /* 0x000ea20000300800 */
[----:B------:R-:W-:Y:S01]  /*c2870*/  ISETP.LT.AND P3, PT, R215, c[0x0][0x178], !P3 ;  /* 0x00005e00d7007a0c */ /* 0x000fe20005f61270 */
[----:B------:R-:W-:Y:S01]  /*c2880*/  IMAD.WIDE R8, R0, 0x4, R4 ;  /* 0x0000000400087825 */ /* 0x000fe200078e0204 */
[----:B------:R-:W-:-:S02]  /*c2890*/  ISETP.LT.AND P1, PT, R214, c[0x0][0x178], !P5 ;  /* 0x00005e00d6007a0c */ /* 0x000fc40006f21270 */
[----:B------:R-:W-:Y:S02]  /*c28a0*/  ISETP.LT.AND P5, PT, R215, c[0x0][0x178], !P5 ;  /* 0x00005e00d7007a0c */ /* 0x000fe40006fa1270 */
[----:B------:R-:W-:Y:S02]  /*c28b0*/  IADD3 R0, R0, c[0x0][0x198], RZ ;  /* 0x0000660000007a10 */ /* 0x000fe40007ffe0ff */
[----:B------:R-:W-:-:S03]  /*c28c0*/  ISETP.GE.AND P6, PT, R21, c[0x0][0x17c], PT ;  /* 0x00005f0015007a0c */ /* 0x000fc60003fc6270 */
[----:B------:R-:W-:Y:S02]  /*c28d0*/  IMAD.WIDE R6, R0, 0x4, R168 ;  /* 0x0000000400067825 */ /* 0x000fe400078e02a8 */
[----:B------:R1:W-:Y:S01]  /*c28e0*/  @P3 STG.E [R8.64], R18 ;  /* 0x0000001208003986 */ /* 0x0003e2000c101904 */
[----:B------:R-:W-:Y:S02]  /*c28f0*/  ISETP.LT.AND P3, PT, R214, c[0x0][0x178], !P0 ;  /* 0x00005e00d6007a0c */ /* 0x000fe40004761270 */
[----:B------:R-:W-:Y:S01]  /*c2900*/  IADD3 R3, R0, c[0x0][0x198], RZ ;  /* 0x0000660000037a10 */ /* 0x000fe20007ffe0ff */
[----:B------:R1:W-:Y:S01]  /*c2910*/  @P1 STG.E [R6.64], R239 ;  /* 0x000000ef06001986 */ /* 0x0003e2000c101904 */
[----:B------:R-:W-:Y:S02]  /*c2920*/  ISETP.LT.AND P0, PT, R215, c[0x0][0x178], !P0 ;  /* 0x00005e00d7007a0c */ /* 0x000fe40004701270 */
[----:B------:R-:W-:Y:S01]  /*c2930*/  ISETP.LT.AND P1, PT, R214, c[0x0][0x178], !P6 ;  /* 0x00005e00d6007a0c */ /* 0x000fe20007721270 */
[----:B-1----:R-:W-:-:S04]  /*c2940*/  IMAD.WIDE R8, R0, 0x4, R4 ;  /* 0x0000000400087825 */ /* 0x002fc800078e0204 */
[----:B------:R-:W-:Y:S01]  /*c2950*/  IMAD.WIDE R6, R3, 0x4, R168 ;  /* 0x0000000403067825 */ /* 0x000fe200078e02a8 */
[----:B------:R1:W-:Y:S01]  /*c2960*/  @P5 STG.E [R8.64], R19 ;  /* 0x0000001308005986 */ /* 0x0003e2000c101904 */
[----:B------:R-:W-:-:S03]  /*c2970*/  ISETP.LT.AND P6, PT, R215, c[0x0][0x178], !P6 ;  /* 0x00005e00d7007a0c */ /* 0x000fc600077c1270 */
[----:B------:R1:W-:Y:S01]  /*c2980*/  @P3 STG.E [R6.64], R230 ;  /* 0x000000e606003986 */ /* 0x0003e2000c101904 */
[----:B------:R-:W-:Y:S01]  /*c2990*/  ISETP.LT.AND P3, PT, R214, c[0x0][0x178], !P2 ;  /* 0x00005e00d6007a0c */ /* 0x000fe20005761270 */
[C---:B-1----:R-:W-:Y:S01]  /*c29a0*/  IMAD.WIDE R8, R3.reuse, 0x4, R4 ;  /* 0x0000000403087825 */ /* 0x042fe200078e0204 */
[----:B------:R-:W-:Y:S02]  /*c29b0*/  IADD3 R3, R3, c[0x0][0x198], RZ ;  /* 0x0000660003037a10 */ /* 0x000fe40007ffe0ff */
[----:B------:R-:W-:-:S03]  /*c29c0*/  ISETP.LT.AND P2, PT, R215, c[0x0][0x178], !P2 ;  /* 0x00005e00d7007a0c */ /* 0x000fc60005741270 */
[C---:B------:R-:W-:Y:S01]  /*c29d0*/  IMAD.WIDE R6, R3.reuse, 0x4, R168 ;  /* 0x0000000403067825 */ /* 0x040fe200078e02a8 */
[----:B------:R-:W-:Y:S01]  /*c29e0*/  IADD3 R0, R3, c[0x0][0x198], RZ ;  /* 0x0000660003007a10 */ /* 0x000fe20007ffe0ff */
[----:B------:R1:W-:Y:S04]  /*c29f0*/  @P0 STG.E [R8.64], R26 ;  /* 0x0000001a08000986 */ /* 0x0003e8000c101904 */
[----:B------:R1:W-:Y:S01]  /*c2a00*/  @P1 STG.E [R6.64], R231 ;  /* 0x000000e706001986 */ /* 0x0003e2000c101904 */
[----:B------:R-:W-:Y:S02]  /*c2a10*/  ISETP.LT.AND P1, PT, R214, c[0x0][0x178], !P4 ;  /* 0x00005e00d6007a0c */ /* 0x000fe40006721270 */
[----:B------:R-:W-:Y:S02]  /*c2a20*/  ISETP.LT.AND P4, PT, R215, c[0x0][0x178], !P4 ;  /* 0x00005e00d7007a0c */ /* 0x000fe40006781270 */
[----:B---3--:R-:W-:-:S02]  /*c2a30*/  ISETP.GE.AND P5, PT, R20, c[0x0][0x17c], PT ;  /* 0x00005f0014007a0c */ /* 0x008fc40003fa6270 */
[----:B------:R-:W-:Y:S01]  /*c2a40*/  ISETP.GE.AND P0, PT, R10, c[0x0][0x17c], PT ;  /* 0x00005f000a007a0c */ /* 0x000fe20003f06270 */
[----:B-1----:R-:W-:-:S04]  /*c2a50*/  IMAD.WIDE R8, R0, 0x4, R168 ;  /* 0x0000000400087825 */ /* 0x002fc800078e02a8 */
[----:B------:R-:W-:-:S04]  /*c2a60*/  IMAD.WIDE R6, R3, 0x4, R4 ;  /* 0x0000000403067825 */ /* 0x000fc800078e0204 */
[C---:B------:R-:W-:Y:S01]  /*c2a70*/  IMAD.WIDE R10, R0.reuse, 0x4, R4 ;  /* 0x00000004000a7825 */ /* 0x040fe200078e0204 */
[----:B------:R-:W-:Y:S01]  /*c2a80*/  IADD3 R0, R0, c[0x0][0x198], RZ ;  /* 0x0000660000007a10 */ /* 0x000fe20007ffe0ff */
[----:B------:R1:W-:Y:S04]  /*c2a90*/  @P6 STG.E [R6.64], R27 ;  /* 0x0000001b06006986 */ /* 0x0003e8000c101904 */
[----:B------:R3:W-:Y:S04]  /*c2aa0*/  @P3 STG.E [R8.64], R210 ;  /* 0x000000d208003986 */ /* 0x0007e8000c101904 */
[----:B------:R-:W-:Y:S01]  /*c2ab0*/  @P2 STG.E [R10.64], R34 ;  /* 0x000000220a002986 */ /* 0x000fe2000c101904 */
[----:B------:R-:W-:-:S02]  /*c2ac0*/  ISETP.LT.AND P2, PT, R214, c[0x0][0x178], !P5 ;  /* 0x00005e00d6007a0c */ /* 0x000fc40006f41270 */
[----:B------:R-:W-:Y:S01]  /*c2ad0*/  ISETP.LT.AND P5, PT, R215, c[0x0][0x178], !P5 ;  /* 0x00005e00d7007a0c */ /* 0x000fe20006fa1270 */
[----:B-1----:R-:W-:-:S04]  /*c2ae0*/  IMAD.WIDE R6, R0, 0x4, R168 ;  /* 0x0000000400067825 */ /* 0x002fc800078e02a8 */
[C-C-:B---3--:R-:W-:Y:S01]  /*c2af0*/  IMAD.WIDE R8, R0.reuse, 0x4, R4.reuse ;  /* 0x0000000400087825 */ /* 0x148fe200078e0204 */
[----:B------:R-:W-:Y:S01]  /*c2b00*/  IADD3 R0, R0, c[0x0][0x198], RZ ;  /* 0x0000660000007a10 */ /* 0x000fe20007ffe0ff */
[----:B------:R1:W-:Y:S04]  /*c2b10*/  @P1 STG.E [R6.64], R211 ;  /* 0x000000d306001986 */ /* 0x0003e8000c101904 */
[----:B------:R3:W-:Y:S01]  /*c2b20*/  @P4 STG.E [R8.64], R35 ;  /* 0x0000002308004986 */ /* 0x0007e2000c101904 */
[----:B------:R-:W-:Y:S02]  /*c2b30*/  ISETP.LT.AND P1, PT, R214, c[0x0][0x178], !P0 ;  /* 0x00005e00d6007a0c */ /* 0x000fe40004721270 */
[----:B------:R-:W-:Y:S01]  /*c2b40*/  ISETP.LT.AND P4, PT, R215, c[0x0][0x178], !P0 ;  /* 0x00005e00d7007a0c */ /* 0x000fe20004781270 */
[----:B-1----:R-:W-:-:S04]  /*c2b50*/  IMAD.WIDE R6, R0, 0x4, R4 ;  /* 0x0000000400067825 */ /* 0x002fc800078e0204 */
[----:B---3--:R-:W-:-:S05]  /*c2b60*/  IMAD.WIDE R8, R0, 0x4, R168 ;  /* 0x0000000400087825 */ /* 0x008fca00078e02a8 */
[----:B------:R1:W-:Y:S04]  /*c2b70*/  @P2 STG.E [R8.64], R242 ;  /* 0x000000f208002986 */ /* 0x0003e8000c101904 */
[----:B------:R3:W-:Y:S01]  /*c2b80*/  @P5 STG.E [R6.64], R14 ;  /* 0x0000000e06005986 */ /* 0x0007e2000c101904 */
[----:B----4-:R-:W-:-:S03]  /*c2b90*/  ISETP.GE.AND P6, PT, R17, c[0x0][0x17c], PT ;  /* 0x00005f0011007a0c */ /* 0x010fc60003fc6270 */
[----:B------:R-:W4:Y:S01]  /*c2ba0*/  LDL.LU R17, [R1+0x3588] ;  /* 0x0035880001117983 */ /* 0x000f220000300800 */
[----:B--2---:R-:W-:-:S03]  /*c2bb0*/  ISETP.GE.AND P3, PT, R16, c[0x0][0x17c], PT ;  /* 0x00005f0010007a0c */ /* 0x004fc60003f66270 */
[----:B------:R-:W2:Y:S01]  /*c2bc0*/  LDL.LU R16, [R1+0x3574] ;  /* 0x0035740001107983 */ /* 0x000ea20000300800 */
[----:B------:R-:W-:-:S03]  /*c2bd0*/  ISETP.GE.AND P0, PT, R13, c[0x0][0x17c], PT ;  /* 0x00005f000d007a0c */ /* 0x000fc60003f06270 */
[----:B------:R-:W2:Y:S01]  /*c2be0*/  LDL.LU R13, [R1+0x356c] ;  /* 0x00356c00010d7983 */ /* 0x000ea20000300800 */
[----:B------:R-:W-:-:S03]  /*c2bf0*/  ISETP.GE.AND P5, PT, R12, c[0x0][0x17c], PT ;  /* 0x00005f000c007a0c */ /* 0x000fc60003fa6270 */
[----:B------:R-:W4:Y:S01]  /*c2c00*/  LDL.LU R12, [R1+0x3554] ;  /* 0x00355400010c7983 */ /* 0x000f220000300800 */
[----:B------:R-:W-:Y:S02]  /*c2c10*/  IADD3 R3, R0, c[0x0][0x198], RZ ;  /* 0x0000660000037a10 */ /* 0x000fe40007ffe0ff */
[----:B------:R-:W-:-:S03]  /*c2c20*/  ISETP.LT.AND P2, PT, R214, c[0x0][0x178], !P6 ;  /* 0x00005e00d6007a0c */ /* 0x000fc60007741270 */
[----:B-1----:R-:W-:-:S04]  /*c2c30*/  IMAD.WIDE R8, R3, 0x4, R168 ;  /* 0x0000000403087825 */ /* 0x002fc800078e02a8 */
[C---:B---3--:R-:W-:Y:S01]  /*c2c40*/  IMAD.WIDE R6, R3.reuse, 0x4, R4 ;  /* 0x0000000403067825 */ /* 0x048fe200078e0204 */
[----:B------:R-:W-:Y:S01]  /*c2c50*/  IADD3 R3, R3, c[0x0][0x198], RZ ;  /* 0x0000660003037a10 */ /* 0x000fe20007ffe0ff */
[----:B------:R-:W-:Y:S01]  /*c2c60*/  @P1 STG.E [R8.64], R243 ;  /* 0x000000f308001986 */ /* 0x000fe2000c101904 */
[----:B------:R-:W-:-:S03]  /*c2c70*/  ISETP.LT.AND P6, PT, R215, c[0x0][0x178], !P6 ;  /* 0x00005e00d7007a0c */ /* 0x000fc600077c1270 */
[----:B------:R1:W-:Y:S01]  /*c2c80*/  @P4 STG.E [R6.64], R15 ;  /* 0x0000000f06004986 */ /* 0x0003e2000c101904 */
[C---:B------:R-:W-:Y:S02]  /*c2c90*/  ISETP.LT.AND P4, PT, R214.reuse, c[0x0][0x178], !P3 ;  /* 0x00005e00d6007a0c */ /* 0x040fe40005f81270 */
[----:B------:R-:W-:Y:S02]  /*c2ca0*/  IADD3 R0, R3, c[0x0][0x198], RZ ;  /* 0x0000660003007a10 */ /* 0x000fe40007ffe0ff */
[----:B------:R-:W-:Y:S01]  /*c2cb0*/  ISETP.LT.AND P3, PT, R215, c[0x0][0x178], !P3 ;  /* 0x00005e00d7007a0c */ /* 0x000fe20005f61270 */
[--C-:B-1----:R-:W-:Y:S01]  /*c2cc0*/  IMAD.WIDE R6, R3, 0x4, R168.reuse ;  /* 0x0000000403067825 */ /* 0x102fe200078e02a8 */
[----:B------:R-:W3:Y:S04]  /*c2cd0*/  LDL.LU R15, [R1+0x3540] ;  /* 0x00354000010f7983 */ /* 0x000ee80000300800 */
[----:B------:R1:W-:Y:S01]  /*c2ce0*/  @P2 STG.E [R6.64], R234 ;  /* 0x000000ea06002986 */ /* 0x0003e2000c101904 */
[----:B------:R-:W-:Y:S01]  /*c2cf0*/  ISETP.LT.AND P2, PT, R214, c[0x0][0x178], !P0 ;  /* 0x00005e00d6007a0c */ /* 0x000fe20004741270 */
[C---:B------:R-:W-:Y:S01]  /*c2d00*/  IMAD.WIDE R8, R0.reuse, 0x4, R168 ;  /* 0x0000000400087825 */ /* 0x040fe200078e02a8 */
[----:B------:R-:W-:Y:S01]  /*c2d10*/  ISETP.LT.AND P0, PT, R215, c[0x0][0x178], !P0 ;  /* 0x00005e00d7007a0c */ /* 0x000fe20004701270 */
[----:B------:R-:W3:Y:S02]  /*c2d20*/  LDL.LU R14, [R1+0x3524] ;  /* 0x00352400010e7983 */ /* 0x000ee40000300800 */
[C---:B------:R-:W-:Y:S01]  /*c2d30*/  IMAD.WIDE R10, R0.reuse, 0x4, R4 ;  /* 0x00000004000a7825 */ /* 0x040fe200078e0204 */
[----:B------:R-:W-:-:S03]  /*c2d40*/  IADD3 R0, R0, c[0x0][0x198], RZ ;  /* 0x0000660000007a10 */ /* 0x000fc60007ffe0ff */
[----:B-1----:R-:W-:-:S05]  /*c2d50*/  IMAD.WIDE R6, R3, 0x4, R4 ;  /* 0x0000000403067825 */ /* 0x002fca00078e0204 */
[----:B------:R1:W-:Y:S04]  /*c2d60*/  @P6 STG.E [R6.64], R22 ;  /* 0x0000001606006986 */ /* 0x0003e8000c101904 */
[----:B------:R1:W-:Y:S04]  /*c2d70*/  @P4 STG.E [R8.64], R235 ;  /* 0x000000eb08004986 */ /* 0x0003e8000c101904 */
[----:B------:R-:W-:Y:S01]  /*c2d80*/  @P3 STG.E [R10.64], R23 ;  /* 0x000000170a003986 */ /* 0x000fe2000c101904 */
[----:B-1----:R-:W-:-:S04]  /*c2d90*/  IMAD.WIDE R6, R0, 0x4, R168 ;  /* 0x0000000400067825 */ /* 0x002fc800078e02a8 */
[----:B------:R-:W-:Y:S01]  /*c2da0*/  IMAD.WIDE R8, R0, 0x4, R4 ;  /* 0x0000000400087825 */ /* 0x000fe200078e0204 */
[----:B------:R1:W-:Y:S04]  /*c2db0*/  @P2 STG.E [R6.64], R226 ;  /* 0x000000e206002986 */ /* 0x0003e8000c101904 */
[----:B------:R1:W-:Y:S01]  /*c2dc0*/  @P0 STG.E [R8.64], R30 ;  /* 0x0000001e08000986 */ /* 0x0003e2000c101904 */
[----:B--2---:R-:W-:-:S03]  /*c2dd0*/  ISETP.GE.AND P3, PT, R13, c[0x0][0x17c], PT ;  /* 0x00005f000d007a0c */ /* 0x004fc60003f66270 */
[----:B------:R-:W2:Y:S01]  /*c2de0*/  LDL.LU R13, [R1+0x3510] ;  /* 0x00351000010d7983 */ /* 0x000ea20000300800 */
[----:B----4-:R-:W-:-:S03]  /*c2df0*/  ISETP.GE.AND P0, PT, R12, c[0x0][0x17c], PT ;  /* 0x00005f000c007a0c */ /* 0x010fc60003f06270 */
[----:B------:R-:W4:Y:S01]  /*c2e00*/  LDL.LU R12, [R1+0x3508] ;  /* 0x00350800010c7983 */ /* 0x000f220000300800 */
        /* <DEDUP_REMOVED lines=8> */
[----:B------:R-:W-:Y:S01]  /*c2e90*/  IMAD.WIDE R8, R0, 0x4, R4 ;  /* 0x0000000400087825 */ /* 0x000fe200078e0204 */
[----:B------:R-:W-:Y:S01]  /*c2ea0*/  ISETP.LT.AND P1, PT, R215, c[0x0][0x178], !P1 ;  /* 0x00005e00d7007a0c */ /* 0x000fe20004f21270 */
[----:B------:R1:W-:Y:S01]  /*c2eb0*/  @P4 STG.E [R6.64], R227 ;  /* 0x000000e306004986 */ /* 0x0003e2000c101904 */
[----:B------:R-:W-:-:S03]  /*c2ec0*/  ISETP.LT.AND P4, PT, R214, c[0x0][0x178], !P6 ;  /* 0x00005e00d6007a0c */ /* 0x000fc60007781270 */
[----:B------:R3:W-:Y:S01]  /*c2ed0*/  @P5 STG.E [R8.64], R31 ;  /* 0x0000001f08005986 */ /* 0x0007e2000c101904 */
        /* <DEDUP_REMOVED lines=8> */
[----:B------:R-:W-:Y:S01]  /*c2f60*/  ISETP.GE.AND P5, PT, R15, c[0x0][0x17c], PT ;  /* 0x00005f000f007a0c */ /* 0x000fe20003fa6270 */
[----:B-1----:R-:W-:Y:S02]  /*c2f70*/  IMAD.WIDE R6, R3, 0x4, R168 ;  /* 0x0000000403067825 */ /* 0x002fe400078e02a8 */
[----:B------:R-:W4:Y:S01]  /*c2f80*/  LDL.LU R15, [R1+0x34f0] ;  /* 0x0034f000010f7983 */ /* 0x000f220000300800 */
[----:B------:R-:W-:-:S03]  /*c2f90*/  ISETP.GE.AND P1, PT, R14, c[0x0][0x17c], PT ;  /* 0x00005f000e007a0c */ /* 0x000fc60003f26270 */
[----:B------:R1:W-:Y:S01]  /*c2fa0*/  @P4 STG.E [R6.64], R179 ;  /* 0x000000b306004986 */ /* 0x0003e2000c101904 */
[----:B---3--:R-:W-:-:S03]  /*c2fb0*/  IMAD.WIDE R8, R0, 0x4, R168 ;  /* 0x0000000400087825 */ /* 0x008fc600078e02a8 */
[----:B------:R-:W3:Y:S01]  /*c2fc0*/  LDL.LU R14, [R1+0x34dc] ;  /* 0x0034dc00010e7983 */ /* 0x000ee20000300800 */
[----:B-1----:R-:W-:-:S05]  /*c2fd0*/  IMAD.WIDE R6, R3, 0x4, R4 ;  /* 0x0000000403067825 */ /* 0x002fca00078e0204 */
[----:B------:R1:W-:Y:S04]  /*c2fe0*/  @P6 STG.E [R6.64], R39 ;  /* 0x0000002706006986 */ /* 0x0003e8000c101904 */
[----:B------:R1:W-:Y:S01]  /*c2ff0*/  @P2 STG.E [R8.64], R40 ;  /* 0x0000002808002986 */ /* 0x0003e2000c101904 */
[----:B--2---:R-:W-:-:S03]  /*c3000*/  ISETP.GE.AND P6, PT, R13, c[0x0][0x17c], PT ;  /* 0x00005f000d007a0c */ /* 0x004fc60003fc6270 */
[----:B------:R-:W2:Y:S01]  /*c3010*/  LDL.LU R13, [R1+0x34c0] ;  /* 0x0034c000010d7983 */ /* 0x000ea20000300800 */
[----:B----4-:R-:W-:-:S03]  /*c3020*/  ISETP.GE.AND P2, PT, R12, c[0x0][0x17c], PT ;  /* 0x00005f000c007a0c */ /* 0x010fc60003f46270 */
[----:B------:R-:W4:Y:S01]  /*c3030*/  LDL.LU R12, [R1+0x34ac] ;  /* 0x0034ac00010c7983 */ /* 0x000f220000300800 */
[C---:B------:R-:W-:Y:S01]  /*c3040*/  ISETP.LT.AND P3, PT, R215.reuse, c[0x0][0x178], !P3 ;  /* 0x00005e00d7007a0c */ /* 0x040fe20005f61270 */
[----:B------:R-:W-:Y:S01]  /*c3050*/  IMAD.WIDE R10, R0, 0x4, R4 ;  /* 0x00000004000a7825 */ /* 0x000fe200078e0204 */
[----:B------:R-:W-:Y:S02]  /*c3060*/  ISETP.LT.AND P4, PT, R214, c[0x0][0x178], !P0 ;  /* 0x00005e00d6007a0c */ /* 0x000fe40004781270 */
[----:B------:R-:W-:Y:S02]  /*c3070*/  ISETP.LT.AND P0, PT, R215, c[0x0][0x178], !P0 ;  /* 0x00005e00d7007a0c */ /* 0x000fe40004701270 */
[----:B------:R-:W-:-:S05]  /*c3080*/  IADD3 R0, R0, c[0x0][0x198], RZ ;  /* 0x0000660000007a10 */ /* 0x000fca0007ffe0ff */
[----:B-1----:R-:W-:Y:S02]  /*c3090*/  IMAD.WIDE R6, R0, 0x4, R168 ;  /* 0x0000000400067825 */ /* 0x002fe400078e02a8 */
[----:B------:R-:W-:Y:S01]  /*c30a0*/  @P3 STG.E [R10.64], R72 ;  /* 0x000000480a003986 */ /* 0x000fe2000c101904 */
[----:B------:R-:W-:Y:S01]  /*c30b0*/  ISETP.LT.AND P3, PT, R214, c[0x0][0x178], !P5 ;  /* 0x00005e00d6007a0c */ /* 0x000fe20006f61270 */
[C-C-:B------:R-:W-:Y:S01]  /*c30c0*/  IMAD.WIDE R8, R0.reuse, 0x4, R4.reuse ;  /* 0x0000000400087825 */ /* 0x140fe200078e0204 */
[C---:B------:R-:W-:Y:S02]  /*c30d0*/  ISETP.LT.AND P5, PT, R215.reuse, c[0x0][0x178], !P5 ;  /* 0x00005e00d7007a0c */ /* 0x040fe40006fa1270 */
[----:B------:R-:W-:Y:S01]  /*c30e0*/  IADD3 R0, R0, c[0x0][0x198], RZ ;  /* 0x0000660000007a10 */ /* 0x000fe20007ffe0ff */
[----:B------:R1:W-:Y:S01]  /*c30f0*/  @P4 STG.E [R6.64], R41 ;  /* 0x0000002906004986 */ /* 0x0003e2000c101904 */
[----:B------:R-:W-:Y:S02]  /*c3100*/  ISETP.LT.AND P4, PT, R214, c[0x0][0x178], !P1 ;  /* 0x00005e00d6007a0c */ /* 0x000fe40004f81270 */
[----:B------:R-:W-:Y:S01]  /*c3110*/  ISETP.LT.AND P1, PT, R215, c[0x0][0x178], !P1 ;  /* 0x00005e00d7007a0c */ /* 0x000fe20004f21270 */
[----:B------:R1:W-:Y:S01]  /*c3120*/  @P0 STG.E [R8.64], R73 ;  /* 0x0000004908000986 */ /* 0x0003e2000c101904 */
[C---:B------:R-:W-:Y:S01]  /*c3130*/  IADD3 R3, R0.reuse, c[0x0][0x198], RZ ;  /* 0x0000660000037a10 */ /* 0x040fe20007ffe0ff */
[----:B-1----:R-:W-:-:S04]  /*c3140*/  IMAD.WIDE R6, R0, 0x4, R4 ;  /* 0x0000000400067825 */ /* 0x002fc800078e0204 */
[----:B------:R-:W-:-:S05]  /*c3150*/  IMAD.WIDE R8, R0, 0x4, R168 ;  /* 0x0000000400087825 */ /* 0x000fca00078e02a8 */
[----:B------:R1:W-:Y:S01]  /*c3160*/  @P3 STG.E [R8.64], R48 ;  /* 0x0000003008003986 */ /* 0x0003e2000c101904 */
[----:B------:R-:W-:-:S03]  /*c3170*/  ISETP.LT.AND P3, PT, R214, c[0x0][0x178], !P6 ;  /* 0x00005e00d6007a0c */ /* 0x000fc60007761270 */
[----:B------:R3:W-:Y:S01]  /*c3180*/  @P5 STG.E [R6.64], R80 ;  /* 0x0000005006005986 */ /* 0x0007e2000c101904 */
[----:B------:R-:W-:Y:S01]  /*c3190*/  ISETP.LT.AND P6, PT, R215, c[0x0][0x178], !P6 ;  /* 0x00005e00d7007a0c */ /* 0x000fe200077c1270 */
[----:B-1----:R-:W-:-:S04]  /*c31a0*/  IMAD.WIDE R8, R3, 0x4, R168 ;  /* 0x0000000403087825 */ /* 0x002fc800078e02a8 */
[C---:B---3--:R-:W-:Y:S01]  /*c31b0*/  IMAD.WIDE R6, R3.reuse, 0x4, R4 ;  /* 0x0000000403067825 */ /* 0x048fe200078e0204 */
[----:B------:R-:W-:Y:S01]  /*c31c0*/  IADD3 R3, R3, c[0x0][0x198], RZ ;  /* 0x0000660003037a10 */ /* 0x000fe20007ffe0ff */
[----:B------:R-:W-:Y:S01]  /*c31d0*/  @P4 STG.E [R8.64], R49 ;  /* 0x0000003108004986 */ /* 0x000fe2000c101904 */
[----:B------:R-:W-:-:S03]  /*c31e0*/  ISETP.LT.AND P4, PT, R214, c[0x0][0x178], !P2 ;  /* 0x00005e00d6007a0c */ /* 0x000fc60005781270 */
[----:B------:R1:W-:Y:S01]  /*c31f0*/  @P1 STG.E [R6.64], R81 ;  /* 0x0000005106001986 */ /* 0x0003e2000c101904 */
[----:B------:R-:W-:Y:S02]  /*c3200*/  IADD3 R0, R3, c[0x0][0x198], RZ ;  /* 0x0000660003007a10 */ /* 0x000fe40007ffe0ff */
[----:B------:R-:W-:Y:S02]  /*c3210*/  ISETP.GE.AND P0, PT, R15, c[0x0][0x17c], PT ;  /* 0x00005f000f007a0c */ /* 0x000fe40003f06270 */
[----:B------:R-:W3:Y:S01]  /*c3220*/  LDL.LU R15, [R1+0x3494] ;  /* 0x00349400010f7983 */ /* 0x000ee20000300800 */
[----:B------:R-:W-:Y:S01]  /*c3230*/  ISETP.GE.AND P5, PT, R14, c[0x0][0x17c], PT ;  /* 0x00005f000e007a0c */ /* 0x000fe20003fa6270 */
[--C-:B-1----:R-:W-:Y:S02]  /*c3240*/  IMAD.WIDE R6, R3, 0x4, R168.reuse ;  /* 0x0000000403067825 */ /* 0x102fe400078e02a8 */
[----:B------:R-:W3:Y:S04]  /*c3250*/  LDL.LU R14, [R1+0x347c] ;  /* 0x00347c00010e7983 */ /* 0x000ee80000300800 */
[----:B------:R1:W-:Y:S01]  /*c3260*/  @P3 STG.E [R6.64], R56 ;  /* 0x0000003806003986 */ /* 0x0003e2000c101904 */
[----:B------:R-:W-:-:S04]  /*c3270*/  IMAD.WIDE R8, R0, 0x4, R168 ;  /* 0x0000000400087825 */ /* 0x000fc800078e02a8 */
[C---:B------:R-:W-:Y:S01]  /*c3280*/  IMAD.WIDE R10, R0.reuse, 0x4, R4 ;  /* 0x00000004000a7825 */ /* 0x040fe200078e0204 */
[----:B------:R-:W-:-:S03]  /*c3290*/  IADD3 R0, R0, c[0x0][0x198], RZ ;  /* 0x0000660000007a10 */ /* 0x000fc60007ffe0ff */
[----:B-1----:R-:W-:Y:S01]  /*c32a0*/  IMAD.WIDE R6, R3, 0x4, R4 ;  /* 0x0000000403067825 */ /* 0x002fe200078e0204 */
[----:B------:R-:W-:-:S04]  /*c32b0*/  IADD3 R3, R0, c[0x0][0x198], RZ ;  /* 0x0000660000037a10 */ /* 0x000fc80007ffe0ff */
[----:B------:R1:W-:Y:S04]  /*c32c0*/  @P6 STG.E [R6.64], R88 ;  /* 0x0000005806006986 */ /* 0x0003e8000c101904 */
[----:B------:R1:W-:Y:S02]  /*c32d0*/  @P4 STG.E [R8.64], R57 ;  /* 0x0000003908004986 */ /* 0x0003e4000c101904 */
[----:B-1----:R-:W-:-:S04]  /*c32e0*/  IMAD.WIDE R6, R0, 0x4, R168 ;  /* 0x0000000400067825 */ /* 0x002fc800078e02a8 */
[----:B------:R-:W-:Y:S01]  /*c32f0*/  IMAD.WIDE R8, R0, 0x4, R4 ;  /* 0x0000000400087825 */ /* 0x000fe200078e0204 */
[----:B--2---:R-:W-:Y:S02]  /*c3300*/  ISETP.GE.AND P1, PT, R13, c[0x0][0x17c], PT ;  /* 0x00005f000d007a0c */ /* 0x004fe40003f26270 */
[----:B------:R-:W2:Y:S01]  /*c3310*/  LDL.LU R13, [R1+0x3464] ;  /* 0x00346400010d7983 */ /* 0x000ea20000300800 */
[----:B----4-:R-:W-:-:S03]  /*c3320*/  ISETP.GE.AND P6, PT, R12, c[0x0][0x17c], PT ;  /* 0x00005f000c007a0c */ /* 0x010fc60003fc6270 */
[----:B------:R-:W4:Y:S04]  /*c3330*/  LDL.LU R12, [R1+0x3448] ;  /* 0x00344800010c7983 */ /* 0x000f280000300800 */
[----:B------:R-:W4:Y:S01]  /*c3340*/  LDL.LU R0, [R1+0x3434] ;  /* 0x0034340001007983 */ /* 0x000f220000300800 */
[C---:B------:R-:W-:Y:S02]  /*c3350*/  ISETP.LT.AND P2, PT, R215.reuse, c[0x0][0x178], !P2 ;  /* 0x00005e00d7007a0c */ /* 0x040fe40005741270 */
[C---:B------:R-:W-:Y:S02]  /*c3360*/  ISETP.LT.AND P3, PT, R214.reuse, c[0x0][0x178], !P0 ;  /* 0x00005e00d6007a0c */ /* 0x040fe40004761270 */
[----:B------:R-:W-:Y:S02]  /*c3370*/  ISETP.LT.AND P0, PT, R215, c[0x0][0x178], !P0 ;  /* 0x00005e00d7007a0c */ /* 0x000fe40004701270 */
[----:B------:R-:W-:-:S02]  /*c3380*/  ISETP.LT.AND P4, PT, R214, c[0x0][0x178], !P5 ;  /* 0x00005e00d6007a0c */ /* 0x000fc40006f81270 */
[----:B------:R-:W-:-:S05]  /*c3390*/  ISETP.LT.AND P5, PT, R215, c[0x0][0x178], !P5 ;  /* 0x00005e00d7007a0c */ /* 0x000fca0006fa1270 */
[----:B------:R1:W-:Y:S04]  /*c33a0*/  @P2 STG.E [R10.64], R89 ;  /* 0x000000590a002986 */ /* 0x0003e8000c101904 */
[----:B------:R1:W-:Y:S04]  /*c33b0*/  @P3 STG.E [R6.64], R64 ;  /* 0x0000004006003986 */ /* 0x0003e8000c101904 */
[----:B------:R1:W-:Y:S01]  /*c33c0*/  @P0 STG.E [R8.64], R96 ;  /* 0x0000006008000986 */ /* 0x0003e2000c101904 */
[----:B------:R-:W-:Y:S02]  /*c33d0*/  ISETP.LT.AND P0, PT, R214, c[0x0][0x178], !P1 ;  /* 0x00005e00d6007a0c */ /* 0x000fe40004f01270 */
[C---:B-1----:R-:W-:Y:S01]  /*c33e0*/  IADD3 R11, R3.reuse, c[0x0][0x198], RZ ;  /* 0x00006600030b7a10 */ /* 0x042fe20007ffe0ff */
[----:B------:R-:W-:Y:S01]  /*c33f0*/  IMAD.WIDE R6, R3, 0x4, R168 ;  /* 0x0000000403067825 */ /* 0x000fe200078e02a8 */
[----:B------:R-:W-:-:S03]  /*c3400*/  ISETP.LT.AND P1, PT, R215, c[0x0][0x178], !P1 ;  /* 0x00005e00d7007a0c */ /* 0x000fc60004f21270 */
[----:B------:R-:W-:Y:S01]  /*c3410*/  IMAD.WIDE R8, R3, 0x4, R4 ;  /* 0x0000000403087825 */ /* 0x000fe200078e0204 */
[----:B------:R1:W-:Y:S01]  /*c3420*/  @P4 STG.E [R6.64], R65 ;  /* 0x0000004106004986 */ /* 0x0003e2000c101904 */
[----:B------:R-:W-:-:S03]  /*c3430*/  ISETP.LT.AND P4, PT, R214, c[0x0][0x178], !P6 ;  /* 0x00005e00d6007a0c */ /* 0x000fc60007781270 */
[----:B------:R1:W-:Y:S01]  /*c3440*/  @P5 STG.E [R8.64], R97 ;  /* 0x0000006108005986 */ /* 0x0003e2000c101904 */
[----:B------:R-:W-:Y:S01]  /*c3450*/  ISETP.LT.AND P6, PT, R215, c[0x0][0x178], !P6 ;  /* 0x00005e00d7007a0c */ /* 0x000fe200077c1270 */
[----:B-1----:R-:W-:-:S04]  /*c3460*/  IMAD.WIDE R6, R11, 0x4, R168 ;  /* 0x000000040b067825 */ /* 0x002fc800078e02a8 */
[C---:B------:R-:W-:Y:S01]  /*c3470*/  IMAD.WIDE R8, R11.reuse, 0x4, R4 ;  /* 0x000000040b087825 */ /* 0x040fe200078e0204 */
[----:B------:R-:W-:Y:S01]  /*c3480*/  IADD3 R11, R11, c[0x0][0x198], RZ ;  /* 0x000066000b0b7a10 */ /* 0x000fe20007ffe0ff */
[----:B------:R1:W-:Y:S04]  /*c3490*/  @P0 STG.E [R6.64], R44 ;  /* 0x0000002c06000986 */ /* 0x0003e8000c101904 */
[----:B------:R-:W-:Y:S01]  /*c34a0*/  @P1 STG.E [R8.64], R76 ;  /* 0x0000004c08001986 */ /* 0x000fe2000c101904 */
[----:B-1----:R-:W-:Y:S01]  /*c34b0*/  IMAD.WIDE R6, R11, 0x4, R168 ;  /* 0x000000040b067825 */ /* 0x002fe200078e02a8 */
[----:B---3--:R-:W-:-:S04]  /*c34c0*/  ISETP.GE.AND P3, PT, R14, c[0x0][0x17c], PT ;  /* 0x00005f000e007a0c */ /* 0x008fc80003f66270 */
[----:B------:R1:W-:Y:S04]  /*c34d0*/  @P4 STG.E [R6.64], R45 ;  /* 0x0000002d06004986 */ /* 0x0003e8000c101904 */
[----:B------:R-:W3:Y:S01]  /*c34e0*/  LDL.LU R14, [R1+0x3418] ;  /* 0x00341800010e7983 */ /* 0x000ee20000300800 */
[----:B-1----:R-:W-:-:S05]  /*c34f0*/  IMAD.WIDE R6, R11, 0x4, R4 ;  /* 0x000000040b067825 */ /* 0x002fca00078e0204 */
[----:B------:R1:W-:Y:S01]  /*c3500*/  @P6 STG.E [R6.64], R77 ;  /* 0x0000004d06006986 */ /* 0x0003e2000c101904 */
[----:B--2---:R-:W-:-:S03]  /*c3510*/  ISETP.GE.AND P5, PT, R13, c[0x0][0x17c], PT ;  /* 0x00005f000d007a0c */ /* 0x004fc60003fa6270 */
[----:B------:R-:W2:Y:S01]  /*c3520*/  LDL.LU R13, [R1+0x3400] ;  /* 0x00340000010d7983 */ /* 0x000ea20000300800 */
[----:B----4-:R-:W-:-:S03]  /*c3530*/  ISETP.GE.AND P0, PT, R12, c[0x0][0x17c], PT ;  /* 0x00005f000c007a0c */ /* 0x010fc60003f06270 */
[----:B------:R-:W4:Y:S01]  /*c3540*/  LDL.LU R12, [R1+0x33e8] ;  /* 0x0033e800010c7983 */ /* 0x000f220000300800 */
[----:B------:R-:W-:-:S03]  /*c3550*/  ISETP.GE.AND P6, PT, R0, c[0x0][0x17c], PT ;  /* 0x00005f0000007a0c */ /* 0x000fc60003fc6270 */
[----:B------:R-:W4:Y:S01]  /*c3560*/  LDL.LU R0, [R1+0x33bc] ;  /* 0x0033bc0001007983 */ /* 0x000f220000300800 */
[----:B------:R-:W-:Y:S02]  /*c3570*/  ISETP.GE.AND P2, PT, R15, c[0x0][0x17c], PT ;  /* 0x00005f000f007a0c */ /* 0x000fe40003f46270 */
[----:B------:R-:W-:Y:S02]  /*c3580*/  IADD3 R3, R11, c[0x0][0x198], RZ ;  /* 0x000066000b037a10 */ /* 0x000fe40007ffe0ff */
[C---:B------:R-:W-:Y:S02]  /*c3590*/  ISETP.LT.AND P1, PT, R214.reuse, c[0x0][0x178], !P2 ;  /* 0x00005e00d6007a0c */ /* 0x040fe40005721270 */
[----:B------:R-:W-:Y:S02]  /*c35a0*/  ISETP.LT.AND P2, PT, R215, c[0x0][0x178], !P2 ;  /* 0x00005e00d7007a0c */ /* 0x000fe40005741270 */
[----:B------:R-:W-:Y:S01]  /*c35b0*/  ISETP.LT.AND P4, PT, R214, c[0x0][0x178], !P3 ;  /* 0x00005e00d6007a0c */ /* 0x000fe20005f81270 */
[----:B------:R-:W-:Y:S01]  /*c35c0*/  IMAD.WIDE R8, R3, 0x4, R168 ;  /* 0x0000000403087825 */ /* 0x000fe200078e02a8 */
[----:B------:R-:W-:-:S03]  /*c35d0*/  ISETP.LT.AND P3, PT, R215, c[0x0][0x178], !P3 ;  /* 0x00005e00d7007a0c */ /* 0x000fc60005f61270 */
[C---:B------:R-:W-:Y:S01]  /*c35e0*/  IMAD.WIDE R10, R3.reuse, 0x4, R4 ;  /* 0x00000004030a7825 */ /* 0x040fe200078e0204 */
[----:B------:R-:W-:-:S03]  /*c35f0*/  IADD3 R3, R3, c[0x0][0x198], RZ ;  /* 0x0000660003037a10 */ /* 0x000fc60007ffe0ff */
[----:B------:R1:W-:Y:S01]  /*c3600*/  @P1 STG.E [R8.64], R52 ;  /* 0x0000003408001986 */ /* 0x0003e2000c101904 */
[----:B------:R-:W-:Y:S01]  /*c3610*/  ISETP.LT.AND P1, PT, R214, c[0x0][0x178], !P5 ;  /* 0x00005e00d6007a0c */ /* 0x000fe20006f21270 */
[----:B-1----:R-:W-:Y:S01]  /*c3620*/  IMAD.WIDE R6, R3, 0x4, R168 ;  /* 0x0000000403067825 */ /* 0x002fe200078e02a8 */
[----:B------:R-:W-:Y:S01]  /*c3630*/  ISETP.LT.AND P5, PT, R215, c[0x0][0x178], !P5 ;  /* 0x00005e00d7007a0c */ /* 0x000fe20006fa1270 */
[----:B------:R-:W-:Y:S04]  /*c3640*/  @P2 STG.E [R10.64], R84 ;  /* 0x000000540a002986 */ /* 0x000fe8000c101904 */
[----:B------:R1:W-:Y:S01]  /*c3650*/  @P4 STG.E [R6.64], R53 ;  /* 0x0000003506004986 */ /* 0x0003e2000c101904 */
[C---:B------:R-:W-:Y:S01]  /*c3660*/  IMAD.WIDE R8, R3.reuse, 0x4, R4 ;  /* 0x0000000403087825 */ /* 0x040fe200078e0204 */
[----:B------:R-:W-:-:S04]  /*c3670*/  IADD3 R3, R3, c[0x0][0x198], RZ ;  /* 0x0000660003037a10 */ /* 0x000fc80007ffe0ff */
[----:B------:R1:W-:Y:S01]  /*c3680*/  @P3 STG.E [R8.64], R85 ;  /* 0x0000005508003986 */ /* 0x0003e2000c101904 */
[----:B------:R-:W-:Y:S02]  /*c3690*/  ISETP.LT.AND P3, PT, R214, c[0x0][0x178], !P0 ;  /* 0x00005e00d6007a0c */ /* 0x000fe40004761270 */
[----:B------:R-:W-:Y:S01]  /*c36a0*/  ISETP.LT.AND P0, PT, R215, c[0x0][0x178], !P0 ;  /* 0x00005e00d7007a0c */ /* 0x000fe20004701270 */
[C---:B-1----:R-:W-:Y:S01]  /*c36b0*/  IMAD.WIDE R6, R3.reuse, 0x4, R4 ;  /* 0x0000000403067825 */ /* 0x042fe200078e0204 */
[----:B------:R-:W-:-:S03]  /*c36c0*/  IADD3 R11, R3, c[0x0][0x198], RZ ;  /* 0x00006600030b7a10 */ /* 0x000fc60007ffe0ff */
[----:B------:R-:W-:-:S05]  /*c36d0*/  IMAD.WIDE R8, R3, 0x4, R168 ;  /* 0x0000000403087825 */ /* 0x000fca00078e02a8 */
[----:B------:R1:W-:Y:S04]  /*c36e0*/  @P1 STG.E [R8.64], R60 ;  /* 0x0000003c08001986 */ /* 0x0003e8000c101904 */
[----:B------:R1:W-:Y:S02]  /*c36f0*/  @P5 STG.E [R6.64], R92 ;  /* 0x0000005c06005986 */ /* 0x0003e4000c101904 */
[----:B-1----:R-:W-:-:S04]  /*c3700*/  IMAD.WIDE R8, R11, 0x4, R168 ;  /* 0x000000040b087825 */ /* 0x002fc800078e02a8 */
[----:B------:R-:W-:Y:S01]  /*c3710*/  IMAD.WIDE R6, R11, 0x4, R4 ;  /* 0x000000040b067825 */ /* 0x000fe200078e0204 */
[----:B---3--:R-:W-:Y:S02]  /*c3720*/  ISETP.GE.AND P2, PT, R14, c[0x0][0x17c], PT ;  /* 0x00005f000e007a0c */ /* 0x008fe40003f46270 */
[----:B------:R-:W3:Y:S04]  /*c3730*/  LDL.LU R14, [R1+0x339c] ;  /* 0x00339c00010e7983 */ /* 0x000ee80000300800 */
[----:B------:R-:W-:Y:S04]  /*c3740*/  @P3 STG.E [R8.64], R61 ;  /* 0x0000003d08003986 */ /* 0x000fe8000c101904 */
[----:B------:R1:W-:Y:S01]  /*c3750*/  @P0 STG.E [R6.64], R93 ;  /* 0x0000005d06000986 */ /* 0x0003e2000c101904 */
[----:B--2---:R-:W-:-:S03]  /*c3760*/  ISETP.GE.AND P4, PT, R13, c[0x0][0x17c], PT ;  /* 0x00005f000d007a0c */ /* 0x004fc60003f86270 */
[----:B------:R-:W2:Y:S01]  /*c3770*/  LDL.LU R13, [R1+0x337c] ;  /* 0x00337c00010d7983 */ /* 0x000ea20000300800 */
[----:B----4-:R-:W-:-:S03]  /*c3780*/  ISETP.GE.AND P5, PT, R12, c[0x0][0x17c], PT ;  /* 0x00005f000c007a0c */ /* 0x010fc60003fa6270 */
[----:B------:R-:W4:Y:S01]  /*c3790*/  LDL.LU R12, [R1+0x335c] ;  /* 0x00335c00010c7983 */ /* 0x000f220000300800 */
[----:B------:R-:W-:-:S03]  /*c37a0*/  ISETP.GE.AND P0, PT, R0, c[0x0][0x17c], PT ;  /* 0x00005f0000007a0c */ /* 0x000fc60003f06270 */
[----:B------:R-:W4:Y:S01]  /*c37b0*/  LDL.LU R0, [R1+0x3340] ;  /* 0x0033400001007983 */ /* 0x000f220000300800 */
[C---:B------:R-:W-:Y:S02]  /*c37c0*/  ISETP.LT.AND P1, PT, R214.reuse, c[0x0][0x178], !P6 ;  /* 0x00005e00d6007a0c */ /* 0x040fe40007721270 */
[----:B------:R-:W-:Y:S02]  /*c37d0*/  IADD3 R11, R11, c[0x0][0x198], RZ ;  /* 0x000066000b0b7a10 */ /* 0x000fe40007ffe0ff */
[----:B------:R-:W-:Y:S02]  /*c37e0*/  ISETP.LT.AND P6, PT, R215, c[0x0][0x178], !P6 ;  /* 0x00005e00d7007a0c */ /* 0x000fe400077c1270 */
[----:B------:R-:W-:Y:S01]  /*c37f0*/  ISETP.LT.AND P3, PT, R214, c[0x0][0x178], !P2 ;  /* 0x00005e00d6007a0c */ /* 0x000fe20005761270 */
[----:B-1----:R-:W-:Y:S01]  /*c3800*/  IMAD.WIDE R6, R11, 0x4, R168 ;  /* 0x000000040b067825 */ /* 0x002fe200078e02a8 */
[----:B------:R-:W-:Y:S02]  /*c3810*/  ISETP.LT.AND P2, PT, R215, c[0x0][0x178], !P2 ;  /* 0x00005e00d7007a0c */ /* 0x000fe40005741270 */
[----:B------:R-:W-:-:S03]  /*c3820*/  IADD3 R3, R11, c[0x0][0x198], RZ ;  /* 0x000066000b037a10 */ /* 0x000fc60007ffe0ff */
[----:B------:R1:W-:Y:S01]  /*c3830*/  @P1 STG.E [R6.64], R68 ;  /* 0x0000004406001986 */ /* 0x0003e2000c101904 */
[----:B------:R-:W-:Y:S01]  /*c3840*/  ISETP.LT.AND P1, PT, R214, c[0x0][0x178], !P4 ;  /* 0x00005e00d6007a0c */ /* 0x000fe20006721270 */
[----:B------:R-:W-:Y:S01]  /*c3850*/  IMAD.WIDE R8, R3, 0x4, R168 ;  /* 0x0000000403087825 */ /* 0x000fe200078e02a8 */
[----:B------:R-:W-:-:S03]  /*c3860*/  ISETP.LT.AND P4, PT, R215, c[0x0][0x178], !P4 ;  /* 0x00005e00d7007a0c */ /* 0x000fc60006781270 */
[----:B-1----:R-:W-:-:S04]  /*c3870*/  IMAD.WIDE R6, R11, 0x4, R4 ;  /* 0x000000040b067825 */ /* 0x002fc800078e0204 */
[C---:B------:R-:W-:Y:S01]  /*c3880*/  IMAD.WIDE R10, R3.reuse, 0x4, R4 ;  /* 0x00000004030a7825 */ /* 0x040fe200078e0204 */
[----:B------:R1:W-:Y:S01]  /*c3890*/  @P6 STG.E [R6.64], R100 ;  /* 0x0000006406006986 */ /* 0x0003e2000c101904 */
[----:B------:R-:W-:-:S03]  /*c38a0*/  IADD3 R3, R3, c[0x0][0x198], RZ ;  /* 0x0000660003037a10 */ /* 0x000fc60007ffe0ff */
[----:B------:R1:W-:Y:S04]  /*c38b0*/  @P3 STG.E [R8.64], R69 ;  /* 0x0000004508003986 */ /* 0x0003e8000c101904 */
[----:B------:R-:W-:Y:S01]  /*c38c0*/  @P2 STG.E [R10.64], R101 ;  /* 0x000000650a002986 */ /* 0x000fe2000c101904 */
[----:B------:R-:W-:Y:S02]  /*c38d0*/  ISETP.LT.AND P2, PT, R214, c[0x0][0x178], !P5 ;  /* 0x00005e00d6007a0c */ /* 0x000fe40006f41270 */
[----:B------:R-:W-:Y:S01]  /*c38e0*/  ISETP.LT.AND P5, PT, R215, c[0x0][0x178], !P5 ;  /* 0x00005e00d7007a0c */ /* 0x000fe20006fa1270 */
[----:B-1----:R-:W-:-:S04]  /*c38f0*/  IMAD.WIDE R6, R3, 0x4, R168 ;  /* 0x0000000403067825 */ /* 0x002fc800078e02a8 */
[C---:B------:R-:W-:Y:S01]  /*c3900*/  IMAD.WIDE R8, R3.reuse, 0x4, R4 ;  /* 0x0000000403087825 */ /* 0x040fe200078e0204 */
[----:B------:R-:W-:Y:S01]  /*c3910*/  IADD3 R3, R3, c[0x0][0x198], RZ ;  /* 0x0000660003037a10 */ /* 0x000fe20007ffe0ff */
[----:B------:R1:W-:Y:S04]  /*c3920*/  @P1 STG.E [R6.64], R42 ;  /* 0x0000002a06001986 */ /* 0x0003e8000c101904 */
[----:B------:R1:W-:Y:S01]  /*c3930*/  @P4 STG.E [R8.64], R74 ;  /* 0x0000004a08004986 */ /* 0x0003e2000c101904 */
[----:B------:R-:W-:Y:S02]  /*c3940*/  ISETP.LT.AND P1, PT, R214, c[0x0][0x178], !P0 ;  /* 0x00005e00d6007a0c */ /* 0x000fe40004721270 */
[----:B------:R-:W-:Y:S01]  /*c3950*/  ISETP.LT.AND P4, PT, R215, c[0x0][0x178], !P0 ;  /* 0x00005e00d7007a0c */ /* 0x000fe20004781270 */
[----:B-1----:R-:W-:-:S04]  /*c3960*/  IMAD.WIDE R6, R3, 0x4, R168 ;  /* 0x0000000403067825 */ /* 0x002fc800078e02a8 */
[----:B------:R-:W-:Y:S01]  /*c3970*/  IMAD.WIDE R8, R3, 0x4, R4 ;  /* 0x0000000403087825 */ /* 0x000fe200078e0204 */
[----:B------:R1:W-:Y:S01]  /*c3980*/  @P2 STG.E [R6.64], R43 ;  /* 0x0000002b06002986 */ /* 0x0003e2000c101904 */
[----:B---3--:R-:W-:-:S03]  /*c3990*/  ISETP.GE.AND P6, PT, R14, c[0x0][0x17c], PT ;  /* 0x00005f000e007a0c */ /* 0x008fc60003fc6270 */
[----:B------:R-:W3:Y:S04]  /*c39a0*/  LDL.LU R14, [R1+0x3324] ;  /* 0x00332400010e7983 */ /* 0x000ee80000300800 */
[----:B------:R1:W-:Y:S01]  /*c39b0*/  @P5 STG.E [R8.64], R75 ;  /* 0x0000004b08005986 */ /* 0x0003e2000c101904 */
[----:B--2---:R-:W-:-:S03]  /*c39c0*/  ISETP.GE.AND P3, PT, R13, c[0x0][0x17c], PT ;  /* 0x00005f000d007a0c */ /* 0x004fc60003f66270 */
[----:B------:R-:W2:Y:S01]  /*c39d0*/  LDL.LU R13, [R1+0x3310] ;  /* 0x00331000010d7983 */ /* 0x000ea20000300800 */
[----:B----4-:R-:W-:-:S03]  /*c39e0*/  ISETP.GE.AND P0, PT, R12, c[0x0][0x17c], PT ;  /* 0x00005f000c007a0c */ /* 0x010fc60003f06270 */
[----:B------:R-:W4:Y:S01]  /*c39f0*/  LDL.LU R12, [R1+0x32f4] ;  /* 0x0032f400010c7983 */ /* 0x000f220000300800 */
[----:B------:R-:W-:-:S03]  /*c3a00*/  ISETP.GE.AND P5, PT, R0, c[0x0][0x17c], PT ;  /* 0x00005f0000007a0c */ /* 0x000fc60003fa6270 */
[----:B------:R-:W4:Y:S01]  /*c3a10*/  LDL.LU R0, [R1+0x32dc] ;  /* 0x0032dc0001007983 */ /* 0x000f220000300800 */
[----:B------:R-:W-:Y:S02]  /*c3a20*/  IADD3 R11, R3, c[0x0][0x198], RZ ;  /* 0x00006600030b7a10 */ /* 0x000fe40007ffe0ff */
[----:B------:R-:W-:-:S03]  /*c3a30*/  ISETP.LT.AND P2, PT, R214, c[0x0][0x178], !P6 ;  /* 0x00005e00d6007a0c */ /* 0x000fc60007741270 */
[----:B-1----:R-:W-:-:S04]  /*c3a40*/  IMAD.WIDE R6, R11, 0x4, R168 ;  /* 0x000000040b067825 */ /* 0x002fc800078e02a8 */
[C---:B------:R-:W-:Y:S01]  /*c3a50*/  IMAD.WIDE R8, R11.reuse, 0x4, R4 ;  /* 0x000000040b087825 */ /* 0x040fe200078e0204 */
[----:B------:R-:W-:Y:S01]  /*c3a60*/  IADD3 R11, R11, c[0x0][0x198], RZ ;  /* 0x000066000b0b7a10 */ /* 0x000fe20007ffe0ff */
[----:B------:R1:W-:Y:S01]  /*c3a70*/  @P1 STG.E [R6.64], R50 ;  /* 0x0000003206001986 */ /* 0x0003e2000c101904 */
[----:B------:R-:W-:-:S03]  /*c3a80*/  ISETP.LT.AND P6, PT, R215, c[0x0][0x178], !P6 ;  /* 0x00005e00d7007a0c */ /* 0x000fc600077c1270 */
[----:B------:R1:W-:Y:S01]  /*c3a90*/  @P4 STG.E [R8.64], R82 ;  /* 0x0000005208004986 */ /* 0x0003e2000c101904 */
[----:B------:R-:W-:Y:S02]  /*c3aa0*/  ISETP.LT.AND P4, PT, R214, c[0x0][0x178], !P3 ;  /* 0x00005e00d6007a0c */ /* 0x000fe40005f81270 */
[C---:B------:R-:W-:Y:S01]  /*c3ab0*/  IADD3 R3, R11.reuse, c[0x0][0x198], RZ ;  /* 0x000066000b037a10 */ /* 0x040fe20007ffe0ff */
[----:B-1----:R-:W-:Y:S01]  /*c3ac0*/  IMAD.WIDE R6, R11, 0x4, R168 ;  /* 0x000000040b067825 */ /* 0x002fe200078e02a8 */
[----:B------:R-:W-:-:S04]  /*c3ad0*/  ISETP.LT.AND P3, PT, R215, c[0x0][0x178], !P3 ;  /* 0x00005e00d7007a0c */ /* 0x000fc80005f61270 */
[----:B------:R1:W-:Y:S01]  /*c3ae0*/  @P2 STG.E [R6.64], R51 ;  /* 0x0000003306002986 */ /* 0x0003e2000c101904 */
[----:B------:R-:W-:Y:S01]  /*c3af0*/  ISETP.LT.AND P2, PT, R214, c[0x0][0x178], !P0 ;  /* 0x00005e00d6007a0c */ /* 0x000fe20004741270 */
[----:B------:R-:W-:Y:S01]  /*c3b00*/  IMAD.WIDE R8, R3, 0x4, R168 ;  /* 0x0000000403087825 */ /* 0x000fe200078e02a8 */
[----:B------:R-:W-:-:S03]  /*c3b10*/  ISETP.LT.AND P0, PT, R215, c[0x0][0x178], !P0 ;  /* 0x00005e00d7007a0c */ /* 0x000fc60004701270 */
[----:B-1----:R-:W-:-:S04]  /*c3b20*/  IMAD.WIDE R6, R11, 0x4, R4 ;  /* 0x000000040b067825 */ /* 0x002fc800078e0204 */
[C---:B------:R-:W-:Y:S01]  /*c3b30*/  IMAD.WIDE R10, R3.reuse, 0x4, R4 ;  /* 0x00000004030a7825 */ /* 0x040fe200078e0204 */
[----:B------:R-:W-:Y:S01]  /*c3b40*/  IADD3 R3, R3, c[0x0][0x198], RZ ;  /* 0x0000660003037a10 */ /* 0x000fe20007ffe0ff */
[----:B------:R1:W-:Y:S04]  /*c3b50*/  @P6 STG.E [R6.64], R83 ;  /* 0x0000005306006986 */ /* 0x0003e8000c101904 */
[----:B------:R1:W-:Y:S04]  /*c3b60*/  @P4 STG.E [R8.64], R58 ;  /* 0x0000003a08004986 */ /* 0x0003e8000c101904 */
[----:B------:R-:W-:Y:S01]  /*c3b70*/  @P3 STG.E [R10.64], R90 ;  /* 0x0000005a0a003986 */ /* 0x000fe2000c101904 */
[----:B-1----:R-:W-:-:S04]  /*c3b80*/  IMAD.WIDE R6, R3, 0x4, R168 ;  /* 0x0000000403067825 */ /* 0x002fc800078e02a8 */
[----:B------:R-:W-:Y:S01]  /*c3b90*/  IMAD.WIDE R8, R3, 0x4, R4 ;  /* 0x0000000403087825 */ /* 0x000fe200078e0204 */
[----:B------:R-:W-:Y:S01]  /*c3ba0*/  @P2 STG.E [R6.64], R59 ;  /* 0x0000003b06002986 */ /* 0x000fe2000c101904 */
        /* <DEDUP_REMOVED lines=10> */
[----:B------:R-:W-:Y:S02]  /*c3c50*/  ISETP.LT.AND P5, PT, R215, c[0x0][0x178], !P5 ;  /* 0x00005e00d7007a0c */ /* 0x000fe40006fa1270 */
[----:B------:R-:W-:Y:S02]  /*c3c60*/  IADD3 R3, R3, c[0x0][0x198], RZ ;  /* 0x0000660003037a10 */ /* 0x000fe40007ffe0ff */
[----:B------:R-:W-:Y:S02]  /*c3c70*/  ISETP.LT.AND P2, PT, R214, c[0x0][0x178], !P1 ;  /* 0x00005e00d6007a0c */ /* 0x000fe40004f41270 */
[----:B------:R-:W-:Y:S01]  /*c3c80*/  ISETP.LT.AND P1, PT, R215, c[0x0][0x178], !P1 ;  /* 0x00005e00d7007a0c */ /* 0x000fe20004f21270 */
[C---:B-1----:R-:W-:Y:S01]  /*c3c90*/  IMAD.WIDE R8, R3.reuse, 0x4, R168 ;  /* 0x0000000403087825 */ /* 0x042fe200078e02a8 */
[----:B------:R-:W-:-:S03]  /*c3ca0*/  IADD3 R11, R3, c[0x0][0x198], RZ ;  /* 0x00006600030b7a10 */ /* 0x000fc60007ffe0ff */
        /* <DEDUP_REMOVED lines=8> */
[----:B------:R-:W-:Y:S01]  /*c3d30*/  @P2 STG.E [R8.64], R67 ;  /* 0x0000004308002986 */ /* 0x000fe2000c101904 */
[----:B------:R-:W-:-:S03]  /*c3d40*/  ISETP.LT.AND P2, PT, R214, c[0x0][0x178], !P3 ;  /* 0x00005e00d6007a0c */ /* 0x000fc60005f41270 */
[----:B------:R1:W-:Y:S01]  /*c3d50*/  @P1 STG.E [R6.64], R99 ;  /* 0x0000006306001986 */ /* 0x0003e2000c101904 */
[C---:B------:R-:W-:Y:S01]  /*c3d60*/  IADD3 R3, R11.reuse, c[0x0][0x198], RZ ;  /* 0x000066000b037a10 */ /* 0x040fe20007ffe0ff */
[----:B-1----:R-:W-:-:S05]  /*c3d70*/  IMAD.WIDE R6, R11, 0x4, R168 ;  /* 0x000000040b067825 */ /* 0x002fca00078e02a8 */
[----:B------:R1:W-:Y:S01]  /*c3d80*/  @P4 STG.E [R6.64], R46 ;  /* 0x0000002e06004986 */ /* 0x0003e2000c101904 */
[----:B------:R-:W-:-:S04]  /*c3d90*/  IMAD.WIDE R8, R3, 0x4, R168 ;  /* 0x0000000403087825 */ /* 0x000fc800078e02a8 */
[----:B-1----:R-:W-:Y:S01]  /*c3da0*/  IMAD.WIDE R6, R11, 0x4, R4 ;  /* 0x000000040b067825 */ /* 0x002fe200078e0204 */
[----:B---3--:R-:W-:Y:S02]  /*c3db0*/  ISETP.GE.AND P5, PT, R14, c[0x0][0x17c], PT ;  /* 0x00005f000e007a0c */ /* 0x008fe40003fa6270 */
[----:B------:R-:W3:Y:S04]  /*c3dc0*/  LDL.LU R14, [R1+0x3254] ;  /* 0x00325400010e7983 */ /* 0x000ee80000300800 */
[----:B------:R1:W-:Y:S04]  /*c3dd0*/  @P6 STG.E [R6.64], R78 ;  /* 0x0000004e06006986 */ /* 0x0003e8000c101904 */
[----:B------:R1:W-:Y:S01]  /*c3de0*/  @P2 STG.E [R8.64], R47 ;  /* 0x0000002f08002986 */ /* 0x0003e2000c101904 */
[----:B--2---:R-:W-:-:S03]  /*c3df0*/  ISETP.GE.AND P1, PT, R13, c[0x0][0x17c], PT ;  /* 0x00005f000d007a0c */ /* 0x004fc60003f26270 */
[----:B------:R-:W2:Y:S01]  /*c3e00*/  LDL.LU R13, [R1+0x3238] ;  /* 0x00323800010d7983 */ /* 0x000ea20000300800 */
[----:B----4-:R-:W-:-:S03]  /*c3e10*/  ISETP.GE.AND P6, PT, R12, c[0x0][0x17c], PT ;  /* 0x00005f000c007a0c */ /* 0x010fc60003fc6270 */
[----:B------:R-:W4:Y:S01]  /*c3e20*/  LDL.LU R12, [R1+0x320c] ;  /* 0x00320c00010c7983 */ /* 0x000f220000300800 */
[----:B------:R-:W-:-:S03]  /*c3e30*/  ISETP.GE.AND P2, PT, R0, c[0x0][0x17c], PT ;  /* 0x00005f0000007a0c */ /* 0x000fc60003f46270 */
[----:B------:R-:W2:Y:S01]  /*c3e40*/  LDL.LU R0, [R1+0x31bc] ;  /* 0x0031bc0001007983 */ /* 0x000ea20000300800 */
[----:B------:R-:W-:Y:S01]  /*c3e50*/  ISETP.LT.AND P3, PT, R215, c[0x0][0x178], !P3 ;  /* 0x00005e00d7007a0c */ /* 0x000fe20005f61270 */
[C---:B------:R-:W-:Y:S01]  /*c3e60*/  IMAD.WIDE R10, R3.reuse, 0x4, R4 ;  /* 0x00000004030a7825 */ /* 0x040fe200078e0204 */
[----:B------:R-:W-:Y:S01]  /*c3e70*/  ISETP.LT.AND P4, PT, R214, c[0x0][0x178], !P0 ;  /* 0x00005e00d6007a0c */ /* 0x000fe20004781270 */
[----:B------:R-:W4:Y:S01]  /*c3e80*/  LDL.LU R17, [R1+0x318c] ;  /* 0x00318c0001117983 */ /* 0x000f220000300800 */
[----:B------:R-:W-:Y:S02]  /*c3e90*/  IADD3 R3, R3, c[0x0][0x198], RZ ;  /* 0x0000660003037a10 */ /* 0x000fe40007ffe0ff */
[----:B------:R-:W-:Y:S01]  /*c3ea0*/  ISETP.LT.AND P0, PT, R215, c[0x0][0x178], !P0 ;  /* 0x00005e00d7007a0c */ /* 0x000fe20004701270 */
[----:B------:R-:W4:Y:S02]  /*c3eb0*/  LDL.LU R18, [R1+0x3160] ;  /* 0x0031600001127983 */ /* 0x000f240000300800 */
[----:B-1----:R-:W-:-:S02]  /*c3ec0*/  IMAD.WIDE R6, R3, 0x4, R168 ;  /* 0x0000000403067825 */ /* 0x002fc400078e02a8 */
[----:B------:R-:W4:Y:S04]  /*c3ed0*/  LDL.LU R16, [R1+0x3124] ;  /* 0x0031240001107983 */ /* 0x000f280000300800 */
[----:B------:R-:W-:Y:S01]  /*c3ee0*/  @P3 STG.E [R10.64], R79 ;  /* 0x0000004f0a003986 */ /* 0x000fe2000c101904 */
[C---:B------:R-:W-:Y:S01]  /*c3ef0*/  ISETP.LT.AND P3, PT, R214.reuse, c[0x0][0x178], !P5 ;  /* 0x00005e00d6007a0c */ /* 0x040fe20006f61270 */
[C---:B------:R-:W-:Y:S01]  /*c3f00*/  IMAD.WIDE R8, R3.reuse, 0x4, R4 ;  /* 0x0000000403087825 */ /* 0x040fe200078e0204 */
[----:B------:R-:W-:Y:S01]  /*c3f10*/  IADD3 R3, R3, c[0x0][0x198], RZ ;  /* 0x0000660003037a10 */ /* 0x000fe20007ffe0ff */
[----:B------:R1:W-:Y:S01]  /*c3f20*/  @P4 STG.E [R6.64], R54 ;  /* 0x0000003606004986 */ /* 0x0003e2000c101904 */
[C---:B------:R-:W-:Y:S02]  /*c3f30*/  ISETP.LT.AND P5, PT, R215.reuse, c[0x0][0x178], !P5 ;  /* 0x00005e00d7007a0c */ /* 0x040fe40006fa1270 */
[----:B------:R-:W-:Y:S01]  /*c3f40*/  ISETP.LT.AND P4, PT, R214, c[0x0][0x178], !P1 ;  /* 0x00005e00d6007a0c */ /* 0x000fe20004f81270 */
[----:B------:R1:W-:Y:S01]  /*c3f50*/  @P0 STG.E [R8.64], R86 ;  /* 0x0000005608000986 */ /* 0x0003e2000c101904 */
[----:B------:R-:W-:Y:S01]  /*c3f60*/  ISETP.LT.AND P1, PT, R215, c[0x0][0x178], !P1 ;  /* 0x00005e00d7007a0c */ /* 0x000fe20004f21270 */
[C---:B-1----:R-:W-:Y:S01]  /*c3f70*/  IMAD.WIDE R6, R3.reuse, 0x4, R168 ;  /* 0x0000000403067825 */ /* 0x042fe200078e02a8 */
[----:B------:R-:W-:-:S04]  /*c3f80*/  IADD3 R11, R3, c[0x0][0x198], RZ ;  /* 0x00006600030b7a10 */ /* 0x000fc80007ffe0ff */
[----:B------:R1:W-:Y:S01]  /*c3f90*/  @P3 STG.E [R6.64], R55 ;  /* 0x0000003706003986 */ /* 0x0003e2000c101904 */
[----:B------:R-:W-:Y:S01]  /*c3fa0*/  ISETP.LT.AND P3, PT, R214, c[0x0][0x178], !P6 ;  /* 0x00005e00d6007a0c */ /* 0x000fe20007761270 */
[----:B------:R-:W-:Y:S01]  /*c3fb0*/  IMAD.WIDE R8, R3, 0x4, R4 ;  /* 0x0000000403087825 */ /* 0x000fe200078e0204 */
[----:B------:R-:W-:Y:S02]  /*c3fc0*/  ISETP.LT.AND P6, PT, R215, c[0x0][0x178], !P6 ;  /* 0x00005e00d7007a0c */ /* 0x000fe400077c1270 */
[----:B------:R-:W-:Y:S02]  /*c3fd0*/  IADD3 R15, R11, c[0x0][0x198], RZ ;  /* 0x000066000b0f7a10 */ /* 0x000fe40007ffe0ff */
[----:B------:R1:W-:Y:S02]  /*c3fe0*/  @P5 STG.E [R8.64], R87 ;  /* 0x0000005708005986 */ /* 0x0003e4000c101904 */
[----:B------:R-:W-:Y:S01]  /*c3ff0*/  IADD3 R3, R15, c[0x0][0x198], RZ ;  /* 0x000066000f037a10 */ /* 0x000fe20007ffe0ff */
[----:B-1----:R-:W-:-:S04]  /*c4000*/  IMAD.WIDE R6, R11, 0x4, R168 ;  /* 0x000000040b067825 */ /* 0x002fc800078e02a8 */
[----:B------:R-:W-:Y:S01]  /*c4010*/  IMAD.WIDE R8, R11, 0x4, R4 ;  /* 0x000000040b087825 */ /* 0x000fe200078e0204 */
[----:B------:R1:W-:Y:S03]  /*c4020*/  @P4 STG.E [R6.64], R62 ;  /* 0x0000003e06004986 */ /* 0x0003e6000c101904 */
[C---:B------:R-:W-:Y:S01]  /*c4030*/  IMAD.WIDE R10, R15.reuse, 0x4, R168 ;  /* 0x000000040f0a7825 */ /* 0x040fe200078e02a8 */
[----:B------:R1:W-:Y:S04]  /*c4040*/  @P1 STG.E [R8.64], R94 ;  /* 0x0000005e08001986 */ /* 0x0003e8000c101904 */
[----:B------:R1:W-:Y:S01]  /*c4050*/  @P3 STG.E [R10.64], R63 ;  /* 0x0000003f0a003986 */ /* 0x0003e2000c101904 */
[----:B---3--:R-:W-:Y:S01]  /*c4060*/  ISETP.GE.AND P0, PT, R14, c[0x0][0x17c], PT ;  /* 0x00005f000e007a0c */ /* 0x008fe20003f06270 */
[----:B------:R-:W-:-:S05]  /*c4070*/  IMAD.WIDE R14, R15, 0x4, R4 ;  /* 0x000000040f0e7825 */ /* 0x000fca00078e0204 */
[----:B------:R-:W-:Y:S01]  /*c4080*/  @P6 STG.E [R14.64], R95 ;  /* 0x0000005f0e006986 */ /* 0x000fe2000c101904 */
[----:B--2---:R-:W-:-:S03]  /*c4090*/  ISETP.GE.AND P6, PT, R0, c[0x0][0x17c], PT ;  /* 0x00005f0000007a0c */ /* 0x004fc60003fc6270 */
[----:B------:R-:W2:Y:S01]  /*c40a0*/  LDL.LU R0, [R1+0x3108] ;  /* 0x0031080001007983 */ /* 0x000ea20000300800 */
[C---:B------:R-:W-:Y:S02]  /*c40b0*/  ISETP.LT.AND P4, PT, R214.reuse, c[0x0][0x178], !P2 ;  /* 0x00005e00d6007a0c */ /* 0x040fe40005781270 */
[----:B------:R-:W-:Y:S01]  /*c40c0*/  ISETP.LT.AND P2, PT, R215, c[0x0][0x178], !P2 ;  /* 0x00005e00d7007a0c */ /* 0x000fe20005741270 */
[----:B-1----:R-:W-:Y:S01]  /*c40d0*/  IMAD.WIDE R6, R3, 0x4, R4 ;  /* 0x0000000403067825 */ /* 0x002fe200078e0204 */
[----:B------:R-:W-:Y:S01]  /*c40e0*/  ISETP.LT.AND P3, PT, R214, c[0x0][0x178], !P0 ;  /* 0x00005e00d6007a0c */ /* 0x000fe20004761270 */
[----:B------:R-:W3:Y:S01]  /*c40f0*/  LDL.LU R19, [R1+0x3100] ;  /* 0x0031000001137983 */ /* 0x000ee20000300800 */
[----:B------:R-:W-:Y:S02]  /*c4100*/  ISETP.GE.AND P5, PT, R13, c[0x0][0x17c], PT ;  /* 0x00005f000d007a0c */ /* 0x000fe40003fa6270 */
[----:B----4-:R-:W-:Y:S01]  /*c4110*/  ISETP.GE.AND P1, PT, R12, c[0x0][0x17c], PT ;  /* 0x00005f000c007a0c */ /* 0x010fe20003f26270 */
[----:B------:R-:W-:Y:S01]  /*c4120*/  IMAD.WIDE R12, R3, 0x4, R168 ;  /* 0x00000004030c7825 */ /* 0x000fe200078e02a8 */
[----:B------:R-:W-:-:S02]  /*c4130*/  ISETP.LT.AND P0, PT, R215, c[0x0][0x178], !P0 ;  /* 0x00005e00d7007a0c */ /* 0x000fc40004701270 */
[----:B------:R-:W-:Y:S02]  /*c4140*/  IADD3 R3, R3, c[0x0][0x198], RZ ;  /* 0x0000660003037a10 */ /* 0x000fe40007ffe0ff */
[----:B------:R1:W-:Y:S03]  /*c4150*/  @P4 STG.E [R12.64], R70 ;  /* 0x000000460c004986 */ /* 0x0003e6000c101904 */
[C---:B------:R-:W-:Y:S01]  /*c4160*/  IMAD.WIDE R8, R3.reuse, 0x4, R168 ;  /* 0x0000000403087825 */ /* 0x040fe200078e02a8 */
[----:B------:R4:W-:Y:S03]  /*c4170*/  @P2 STG.E [R6.64], R102 ;  /* 0x0000006606002986 */ /* 0x0009e6000c101904 */
[----:B------:R-:W-:Y:S01]  /*c4180*/  IMAD.WIDE R10, R3, 0x4, R4 ;  /* 0x00000004030a7825 */ /* 0x000fe200078e0204 */
[----:B------:R-:W-:Y:S01]  /*c4190*/  ISETP.LT.AND P4, PT, R214, c[0x0][0x178], !P5 ;  /* 0x00005e00d6007a0c */ /* 0x000fe20006f81270 */
[----:B------:R2:W-:Y:S01]  /*c41a0*/  @P3 STG.E [R8.64], R71 ;  /* 0x0000004708003986 */ /* 0x0005e2000c101904 */
[----:B------:R-:W-:-:S02]  /*c41b0*/  ISETP.LT.AND P5, PT, R215, c[0x0][0x178], !P5 ;  /* 0x00005e00d7007a0c */ /* 0x000fc40006fa1270 */
[----:B------:R-:W-:Y:S01]  /*c41c0*/  IADD3 R3, R3, c[0x0][0x198], RZ ;  /* 0x0000660003037a10 */ /* 0x000fe20007ffe0ff */
[----:B------:R2:W-:Y:S01]  /*c41d0*/  @P0 STG.E [R10.64], R103 ;  /* 0x000000670a000986 */ /* 0x0005e2000c101904 */
[----:B------:R-:W-:Y:S02]  /*c41e0*/  ISETP.LT.AND P0, PT, R214, c[0x0][0x178], !P1 ;  /* 0x00005e00d6007a0c */ /* 0x000fe40004f01270 */
[----:B------:R-:W-:Y:S02]  /*c41f0*/  ISETP.GE.AND P2, PT, R17, c[0x0][0x17c], PT ;  /* 0x00005f0011007a0c */ /* 0x000fe40003f46270 */
[C---:B------:R-:W-:Y:S01]  /*c4200*/  IADD3 R17, R3.reuse, c[0x0][0x198], RZ ;  /* 0x0000660003117a10 */ /* 0x040fe20007ffe0ff */
[----:B-1----:R-:W-:-:S04]  /*c4210*/  IMAD.WIDE R12, R3, 0x4, R168 ;  /* 0x00000004030c7825 */ /* 0x002fc800078e02a8 */
[----:B----4-:R-:W-:Y:S01]  /*c4220*/  IMAD.WIDE R6, R3, 0x4, R4 ;  /* 0x0000000403067825 */ /* 0x010fe200078e0204 */
[----:B------:R-:W-:Y:S03]  /*c4230*/  @P4 STG.E [R12.64], R104 ;  /* 0x000000680c004986 */ /* 0x000fe6000c101904 */
[----:B------:R-:W-:Y:S01]  /*c4240*/  IMAD.WIDE R14, R17, 0x4, R168 ;  /* 0x00000004110e7825 */ /* 0x000fe200078e02a8 */
[----:B------:R-:W-:Y:S01]  /*c4250*/  ISETP.GE.AND P3, PT, R18, c[0x0][0x17c], PT ;  /* 0x00005f0012007a0c */ /* 0x000fe20003f66270 */
[----:B------:R1:W-:Y:S01]  /*c4260*/  @P5 STG.E [R6.64], R136 ;  /* 0x0000008806005986 */ /* 0x0003e2000c101904 */
[----:B------:R-:W-:-:S03]  /*c4270*/  ISETP.GE.AND P5, PT, R16, c[0x0][0x17c], PT ;  /* 0x00005f0010007a0c */ /* 0x000fc60003fa6270 */
[----:B------:R-:W4:Y:S04]  /*c4280*/  LDL.LU R18, [R1+0x30f0] ;  /* 0x0030f00001127983 */ /* 0x000f280000300800 */
[----:B------:R-:W-:Y:S04]  /*c4290*/  @P0 STG.E [R14.64], R105 ;  /* 0x000000690e000986 */ /* 0x000fe8000c101904 */
[----:B------:R-:W4:Y:S01]  /*c42a0*/  LDL.LU R16, [R1+0x30ec] ;  /* 0x0030ec0001107983 */ /* 0x000f220000300800 */
[----:B--2---:R-:W-:-:S03]  /*c42b0*/  ISETP.GE.AND P0, PT, R0, c[0x0][0x17c], PT ;  /* 0x00005f0000007a0c */ /* 0x004fc60003f06270 */
[----:B------:R-:W2:Y:S01]  /*c42c0*/  LDL.LU R0, [R1+0x30e0] ;  /* 0x0030e00001007983 */ /* 0x000ea20000300800 */
[----:B------:R-:W-:Y:S01]  /*c42d0*/  ISETP.LT.AND P1, PT, R215, c[0x0][0x178], !P1 ;  /* 0x00005e00d7007a0c */ /* 0x000fe20004f21270 */
[C---:B------:R-:W-:Y:S01]  /*c42e0*/  IMAD.WIDE R8, R17.reuse, 0x4, R4 ;  /* 0x0000000411087825 */ /* 0x040fe200078e0204 */
[----:B------:R-:W-:Y:S02]  /*c42f0*/  ISETP.LT.AND P4, PT, R214, c[0x0][0x178], !P6 ;  /* 0x00005e00d6007a0c */ /* 0x000fe40007781270 */
[----:B------:R-:W-:Y:S02]  /*c4300*/  IADD3 R17, R17, c[0x0][0x198], RZ ;  /* 0x0000660011117a10 */ /* 0x000fe40007ffe0ff */
[----:B------:R-:W-:Y:S02]  /*c4310*/  ISETP.LT.AND P6, PT, R215, c[0x0][0x178], !P6 ;  /* 0x00005e00d7007a0c */ /* 0x000fe400077c1270 */
[----:B------:R-:W-:-:S05]  /*c4320*/  IADD3 R3, R17, c[0x0][0x198], RZ ;  /* 0x0000660011037a10 */ /* 0x000fca0007ffe0ff */
[----:B------:R3:W-:Y:S01]  /*c4330*/  @P1 STG.E [R8.64], R137 ;  /* 0x0000008908001986 */ /* 0x0007e2000c101904 */
[----:B------:R-:W-:Y:S01]  /*c4340*/  ISETP.LT.AND P1, PT, R214, c[0x0][0x178], !P2 ;  /* 0x00005e00d6007a0c */ /* 0x000fe20005721270 */
[----:B------:R-:W-:Y:S01]  /*c4350*/  IMAD.WIDE R10, R17, 0x4, R168 ;  /* 0x00000004110a7825 */ /* 0x000fe200078e02a8 */
[----:B------:R-:W-:-:S03]  /*c4360*/  ISETP.LT.AND P2, PT, R215, c[0x0][0x178], !P2 ;  /* 0x00005e00d7007a0c */ /* 0x000fc60005741270 */
[----:B-1----:R-:W-:Y:S01]  /*c4370*/  IMAD.WIDE R6, R17, 0x4, R4 ;  /* 0x0000000411067825 */ /* 0x002fe200078e0204 */
[----:B------:R1:W-:Y:S03]  /*c4380*/  @P4 STG.E [R10.64], R112 ;  /* 0x000000700a004986 */ /* 0x0003e6000c101904 */
[C---:B------:R-:W-:Y:S01]  /*c4390*/  IMAD.WIDE R12, R3.reuse, 0x4, R168 ;  /* 0x00000004030c7825 */ /* 0x040fe200078e02a8 */
[----:B------:R-:W-:Y:S01]  /*c43a0*/  ISETP.LT.AND P4, PT, R214, c[0x0][0x178], !P3 ;  /* 0x00005e00d6007a0c */ /* 0x000fe20005f81270 */
[----:B------:R4:W-:Y:S02]  /*c43b0*/  @P6 STG.E [R6.64], R144 ;  /* 0x0000009006006986 */ /* 0x0009e4000c101904 */
[C---:B---3--:R-:W-:Y:S01]  /*c43c0*/  IMAD.WIDE R8, R3.reuse, 0x4, R4 ;  /* 0x0000000403087825 */ /* 0x048fe200078e0204 */
[----:B------:R-:W-:Y:S01]  /*c43d0*/  IADD3 R3, R3, c[0x0][0x198], RZ ;  /* 0x0000660003037a10 */ /* 0x000fe20007ffe0ff */
[----:B------:R-:W-:Y:S01]  /*c43e0*/  @P1 STG.E [R12.64], R113 ;  /* 0x000000710c001986 */ /* 0x000fe2000c101904 */
[----:B------:R-:W-:-:S02]  /*c43f0*/  ISETP.LT.AND P3, PT, R215, c[0x0][0x178], !P3 ;  /* 0x00005e00d7007a0c */ /* 0x000fc40005f61270 */
[----:B------:R-:W-:Y:S01]  /*c4400*/  ISETP.LT.AND P1, PT, R214, c[0x0][0x178], !P5 ;  /* 0x00005e00d6007a0c */ /* 0x000fe20006f21270 */
[----:B-1----:R-:W-:Y:S01]  /*c4410*/  IMAD.WIDE R10, R3, 0x4, R168 ;  /* 0x00000004030a7825 */ /* 0x002fe200078e02a8 */
[----:B------:R-:W-:-:S03]  /*c4420*/  ISETP.LT.AND P5, PT, R215, c[0x0][0x178], !P5 ;  /* 0x00005e00d7007a0c */ /* 0x000fc60006fa1270 */
[C---:B------:R-:W-:Y:S01]  /*c4430*/  IMAD.WIDE R14, R3.reuse, 0x4, R4 ;  /* 0x00000004030e7825 */ /* 0x040fe200078e0204 */
[----:B------:R-:W-:Y:S01]  /*c4440*/  IADD3 R3, R3, c[0x0][0x198], RZ ;  /* 0x0000660003037a10 */ /* 0x000fe20007ffe0ff */
[----:B------:R1:W-:Y:S01]  /*c4450*/  @P2 STG.E [R8.64], R145 ;  /* 0x0000009108002986 */ /* 0x0003e2000c101904 */
[----:B------:R-:W-:-:S03]  /*c4460*/  ISETP.GE.AND P6, PT, R19, c[0x0][0x17c], PT ;  /* 0x00005f0013007a0c */ /* 0x000fc60003fc6270 */
[----:B----4-:R-:W-:Y:S01]  /*c4470*/  IMAD.WIDE R6, R3, 0x4, R168 ;  /* 0x0000000403067825 */ /* 0x010fe200078e02a8 */
[----:B------:R-:W3:Y:S01]  /*c4480*/  LDL.LU R19, [R1+0x30d4] ;  /* 0x0030d40001137983 */ /* 0x000ee20000300800 */
[----:B------:R-:W-:-:S03]  /*c4490*/  ISETP.GE.AND P2, PT, R18, c[0x0][0x17c], PT ;  /* 0x00005f0012007a0c */ /* 0x000fc60003f46270 */
[----:B------:R4:W-:Y:S01]  /*c44a0*/  @P4 STG.E [R10.64], R120 ;  /* 0x000000780a004986 */ /* 0x0009e2000c101904 */
[----:B-1----:R-:W-:-:S03]  /*c44b0*/  IMAD.WIDE R8, R3, 0x4, R4 ;  /* 0x0000000403087825 */ /* 0x002fc600078e0204 */
[----:B------:R1:W-:Y:S01]  /*c44c0*/  @P3 STG.E [R14.64], R152 ;  /* 0x000000980e003986 */ /* 0x0003e2000c101904 */
[----:B------:R-:W-:-:S03]  /*c44d0*/  ISETP.GE.AND P4, PT, R16, c[0x0][0x17c], PT ;  /* 0x00005f0010007a0c */ /* 0x000fc60003f86270 */
[----:B------:R-:W-:Y:S04]  /*c44e0*/  @P1 STG.E [R6.64], R121 ;  /* 0x0000007906001986 */ /* 0x000fe8000c101904 */
[----:B------:R-:W3:Y:S04]  /*c44f0*/  LDL.LU R18, [R1+0x30cc] ;  /* 0x0030cc0001127983 */ /* 0x000ee80000300800 */
[----:B------:R1:W-:Y:S04]  /*c4500*/  @P5 STG.E [R8.64], R153 ;  /* 0x0000009908005986 */ /* 0x0003e8000c101904 */
[----:B------:R-:W3:Y:S01]  /*c4510*/  LDL.LU R16, [R1+0x30c4] ;  /* 0x0030c40001107983 */ /* 0x000ee20000300800 */
[----:B--2---:R-:W-:-:S03]  /*c4520*/  ISETP.GE.AND P5, PT, R0, c[0x0][0x17c], PT ;  /* 0x00005f0000007a0c */ /* 0x004fc60003fa6270 */
[----:B------:R-:W2:Y:S01]  /*c4530*/  LDL.LU R0, [R1+0x30b8] ;  /* 0x0030b80001007983 */ /* 0x000ea20000300800 */
[----:B------:R-:W-:Y:S02]  /*c4540*/  IADD3 R17, R3, c[0x0][0x198], RZ ;  /* 0x0000660003117a10 */ /* 0x000fe40007ffe0ff */
[C---:B------:R-:W-:Y:S02]  /*c4550*/  ISETP.LT.AND P3, PT, R214.reuse, c[0x0][0x178], !P0 ;  /* 0x00005e00d6007a0c */ /* 0x040fe40004761270 */
[----:B------:R-:W-:Y:S02]  /*c4560*/  ISETP.LT.AND P0, PT, R215, c[0x0][0x178], !P0 ;  /* 0x00005e00d7007a0c */ /* 0x000fe40004701270 */
[----:B------:R-:W-:Y:S01]  /*c4570*/  ISETP.LT.AND P1, PT, R214, c[0x0][0x178], !P6 ;  /* 0x00005e00d6007a0c */ /* 0x000fe20007721270 */
[----:B------:R-:W-:-:S04]  /*c4580*/  IMAD.WIDE R12, R17, 0x4, R168 ;  /* 0x00000004110c7825 */ /* 0x000fc800078e02a8 */
[C---:B----4-:R-:W-:Y:S01]  /*c4590*/  IMAD.WIDE R10, R17.reuse, 0x4, R4 ;  /* 0x00000004110a7825 */ /* 0x050fe200078e0204 */
[----:B------:R-:W-:Y:S02]  /*c45a0*/  IADD3 R17, R17, c[0x0][0x198], RZ ;  /* 0x0000660011117a10 */ /* 0x000fe40007ffe0ff */
[----:B------:R-:W-:-:S03]  /*c45b0*/  ISETP.LT.AND P6, PT, R215, c[0x0][0x178], !P6 ;  /* 0x00005e00d7007a0c */ /* 0x000fc600077c1270 */
[C---:B-1----:R-:W-:Y:S01]  /*c45c0*/  IMAD.WIDE R14, R17.reuse, 0x4, R168 ;  /* 0x00000004110e7825 */ /* 0x042fe200078e02a8 */
[----:B------:R-:W-:Y:S01]  /*c45d0*/  @P3 STG.E [R12.64], R128 ;  /* 0x000000800c003986 */ /* 0x000fe2000c101904 */
[----:B------:R-:W-:Y:S02]  /*c45e0*/  IADD3 R3, R17, c[0x0][0x198], RZ ;  /* 0x0000660011037a10 */ /* 0x000fe40007ffe0ff */
[----:B------:R-:W-:Y:S01]  /*c45f0*/  ISETP.LT.AND P3, PT, R214, c[0x0][0x178], !P2 ;  /* 0x00005e00d6007a0c */ /* 0x000fe20005761270 */
[----:B------:R1:W-:Y:S01]  /*c4600*/  @P0 STG.E [R10.64], R160 ;  /* 0x000000a00a000986 */ /* 0x0003e2000c101904 */
[----:B------:R-:W-:-:S03]  /*c4610*/  ISETP.LT.AND P2, PT, R215, c[0x0][0x178], !P2 ;  /* 0x00005e00d7007a0c */ /* 0x000fc60005741270 */
[----:B------:R4:W-:Y:S01]  /*c4620*/  @P1 STG.E [R14.64], R129 ;  /* 0x000000810e001986 */ /* 0x0009e2000c101904 */
[----:B------:R-:W-:Y:S01]  /*c4630*/  ISETP.LT.AND P1, PT, R214, c[0x0][0x178], !P4 ;  /* 0x00005e00d6007a0c */ /* 0x000fe20006721270 */
[----:B------:R-:W-:Y:S01]  /*c4640*/  IMAD.WIDE R8, R3, 0x4, R168 ;  /* 0x0000000403087825 */ /* 0x000fe200078e02a8 */
[----:B------:R-:W-:-:S03]  /*c4650*/  ISETP.LT.AND P4, PT, R215, c[0x0][0x178], !P4 ;  /* 0x00005e00d7007a0c */ /* 0x000fc60006781270 */
[C---:B-1----:R-:W-:Y:S01]  /*c4660*/  IMAD.WIDE R10, R3.reuse, 0x4, R4 ;  /* 0x00000004030a7825 */ /* 0x042fe200078e0204 */
[----:B------:R-:W-:-:S03]  /*c4670*/  IADD3 R3, R3, c[0x0][0x198], RZ ;  /* 0x0000660003037a10 */ /* 0x000fc60007ffe0ff */
[----:B------:R-:W-:-:S04]  /*c4680*/  IMAD.WIDE R6, R17, 0x4, R4 ;  /* 0x0000000411067825 */ /* 0x000fc800078e0204 */
[----:B------:R-:W-:Y:S01]  /*c4690*/  IMAD.WIDE R12, R3, 0x4, R168 ;  /* 0x00000004030c7825 */ /* 0x000fe200078e02a8 */
[----:B------:R1:W-:Y:S01]  /*c46a0*/  @P6 STG.E [R6.64], R161 ;  /* 0x000000a106006986 */ /* 0x0003e2000c101904 */
[----:B---3--:R-:W-:Y:S02]  /*c46b0*/  ISETP.GE.AND P0, PT, R19, c[0x0][0x17c], PT ;  /* 0x00005f0013007a0c */ /* 0x008fe40003f06270 */
[----:B----4-:R-:W-:Y:S01]  /*c46c0*/  IMAD.WIDE R14, R3, 0x4, R4 ;  /* 0x00000004030e7825 */ /* 0x010fe200078e0204 */
[----:B------:R3:W-:Y:S04]  /*c46d0*/  @P3 STG.E [R8.64], R108 ;  /* 0x0000006c08003986 */ /* 0x0007e8000c101904 */
[----:B------:R4:W-:Y:S04]  /*c46e0*/  @P2 STG.E [R10.64], R140 ;  /* 0x0000008c0a002986 */ /* 0x0009e8000c101904 */
[----:B------:R1:W-:Y:S01]  /*c46f0*/  @P1 STG.E [R12.64], R109 ;  /* 0x0000006d0c001986 */ /* 0x0003e2000c101904 */
[----:B------:R-:W-:-:S02]  /*c4700*/  ISETP.LT.AND P1, PT, R214, c[0x0][0x178], !P0 ;  /* 0x00005e00d6007a0c */ /* 0x000fc40004721270 */
[----:B------:R-:W-:Y:S01]  /*c4710*/  ISETP.GE.AND P6, PT, R18, c[0x0][0x17c], PT ;  /* 0x00005f0012007a0c */ /* 0x000fe20003fc6270 */
[----:B------:R-:W4:Y:S04]  /*c4720*/  LDL.LU R19, [R1+0x30ac] ;  /* 0x0030ac0001137983 */ /* 0x000f280000300800 */
[----:B------:R1:W-:Y:S01]  /*c4730*/  @P4 STG.E [R14.64], R141 ;  /* 0x0000008d0e004986 */ /* 0x0003e2000c101904 */
[----:B------:R-:W-:Y:S02]  /*c4740*/  ISETP.LT.AND P4, PT, R215, c[0x0][0x178], !P0 ;  /* 0x00005e00d7007a0c */ /* 0x000fe40004781270 */
[----:B------:R-:W-:Y:S01]  /*c4750*/  ISETP.GE.AND P3, PT, R16, c[0x0][0x17c], PT ;  /* 0x00005f0010007a0c */ /* 0x000fe20003f66270 */
[----:B------:R-:W4:Y:S04]  /*c4760*/  LDL.LU R18, [R1+0x30a4] ;  /* 0x0030a40001127983 */ /* 0x000f280000300800 */
[----:B------:R-:W4:Y:S01]  /*c4770*/  LDL.LU R16, [R1+0x309c] ;  /* 0x00309c0001107983 */ /* 0x000f220000300800 */
[----:B--2---:R-:W-:-:S03]  /*c4780*/  ISETP.GE.AND P0, PT, R0, c[0x0][0x17c], PT ;  /* 0x00005f0000007a0c */ /* 0x004fc60003f06270 */
[----:B------:R-:W2:Y:S01]  /*c4790*/  LDL.LU R0, [R1+0x308c] ;  /* 0x00308c0001007983 */ /* 0x000ea20000300800 */
[----:B------:R-:W-:Y:S02]  /*c47a0*/  ISETP.LT.AND P2, PT, R214, c[0x0][0x178], !P5 ;  /* 0x00005e00d6007a0c */ /* 0x000fe40006f41270 */
[----:B------:R-:W-:Y:S02]  /*c47b0*/  ISETP.LT.AND P5, PT, R215, c[0x0][0x178], !P5 ;  /* 0x00005e00d7007a0c */ /* 0x000fe40006fa1270 */
[----:B------:R-:W-:-:S04]  /*c47c0*/  IADD3 R3, R3, c[0x0][0x198], RZ ;  /* 0x0000660003037a10 */ /* 0x000fc80007ffe0ff */
[C---:B------:R-:W-:Y:S01]  /*c47d0*/  IADD3 R17, R3.reuse, c[0x0][0x198], RZ ;  /* 0x0000660003117a10 */ /* 0x040fe20007ffe0ff */
[----:B-1----:R-:W-:-:S04]  /*c47e0*/  IMAD.WIDE R6, R3, 0x4, R168 ;  /* 0x0000000403067825 */ /* 0x002fc800078e02a8 */
[----:B---3--:R-:W-:Y:S01]  /*c47f0*/  IMAD.WIDE R8, R3, 0x4, R4 ;  /* 0x0000000403087825 */ /* 0x008fe200078e0204 */
[----:B------:R1:W-:Y:S03]  /*c4800*/  @P2 STG.E [R6.64], R116 ;  /* 0x0000007406002986 */ /* 0x0003e6000c101904 */
[C---:B----4-:R-:W-:Y:S01]  /*c4810*/  IMAD.WIDE R10, R17.reuse, 0x4, R168 ;  /* 0x00000004110a7825 */ /* 0x050fe200078e02a8 */
[----:B------:R3:W-:Y:S03]  /*c4820*/  @P5 STG.E [R8.64], R148 ;  /* 0x0000009408005986 */ /* 0x0007e6000c101904 */
[C---:B------:R-:W-:Y:S01]  /*c4830*/  IMAD.WIDE R12, R17.reuse, 0x4, R4 ;  /* 0x00000004110c7825 */ /* 0x040fe200078e0204 */
[----:B------:R-:W-:Y:S01]  /*c4840*/  ISETP.LT.AND P2, PT, R214, c[0x0][0x178], !P6 ;  /* 0x00005e00d6007a0c */ /* 0x000fe20007741270 */
[----:B------:R4:W-:Y:S01]  /*c4850*/  @P1 STG.E [R10.64], R117 ;  /* 0x000000750a001986 */ /* 0x0009e2000c101904 */
[----:B------:R-:W-:-:S02]  /*c4860*/  IADD3 R17, R17, c[0x0][0x198], RZ ;  /* 0x0000660011117a10 */ /* 0x000fc40007ffe0ff */
[C---:B------:R-:W-:Y:S01]  /*c4870*/  ISETP.LT.AND P6, PT, R215.reuse, c[0x0][0x178], !P6 ;  /* 0x00005e00d7007a0c */ /* 0x040fe200077c1270 */
[----:B------:R2:W-:Y:S01]  /*c4880*/  @P4 STG.E [R12.64], R149 ;  /* 0x000000950c004986 */ /* 0x0005e2000c101904 */
[----:B------:R-:W-:Y:S02]  /*c4890*/  ISETP.LT.AND P4, PT, R214, c[0x0][0x178], !P3 ;  /* 0x00005e00d6007a0c */ /* 0x000fe40005f81270 */
[----:B------:R-:W-:Y:S02]  /*c48a0*/  ISETP.LT.AND P3, PT, R215, c[0x0][0x178], !P3 ;  /* 0x00005e00d7007a0c */ /* 0x000fe40005f61270 */
[C---:B------:R-:W-:Y:S01]  /*c48b0*/  IADD3 R3, R17.reuse, c[0x0][0x198], RZ ;  /* 0x0000660011037a10 */ /* 0x040fe20007ffe0ff */
[----:B------:R-:W-:-:S04]  /*c48c0*/  IMAD.WIDE R14, R17, 0x4, R168 ;  /* 0x00000004110e7825 */ /* 0x000fc800078e02a8 */
[----:B-1----:R-:W-:Y:S01]  /*c48d0*/  IMAD.WIDE R6, R17, 0x4, R4 ;  /* 0x0000000411067825 */ /* 0x002fe200078e0204 */
[----:B------:R1:W-:Y:S03]  /*c48e0*/  @P2 STG.E [R14.64], R124 ;  /* 0x0000007c0e002986 */ /* 0x0003e6000c101904 */
[C---:B---3--:R-:W-:Y:S01]  /*c48f0*/  IMAD.WIDE R8, R3.reuse, 0x4, R168 ;  /* 0x0000000403087825 */ /* 0x048fe200078e02a8 */
[----:B------:R3:W-:Y:S03]  /*c4900*/  @P6 STG.E [R6.64], R156 ;  /* 0x0000009c06006986 */ /* 0x0007e6000c101904 */
[----:B----4-:R-:W-:Y:S01]  /*c4910*/  IMAD.WIDE R10, R3, 0x4, R4 ;  /* 0x00000004030a7825 */ /* 0x010fe200078e0204 */
[----:B------:R-:W-:Y:S04]  /*c4920*/  @P4 STG.E [R8.64], R125 ;  /* 0x0000007d08004986 */ /* 0x000fe8000c101904 */
[----:B------:R4:W-:Y:S01]  /*c4930*/  @P3 STG.E [R10.64], R157 ;  /* 0x0000009d0a003986 */ /* 0x0009e2000c101904 */
[----:B------:R-:W-:-:S03]  /*c4940*/  ISETP.GE.AND P5, PT, R19, c[0x0][0x17c], PT ;  /* 0x00005f0013007a0c */ /* 0x000fc60003fa6270 */
[----:B------:R-:W4:Y:S01]  /*c4950*/  LDL.LU R19, [R1+0x3088] ;  /* 0x0030880001137983 */ /* 0x000f220000300800 */
[----:B------:R-:W-:-:S03]  /*c4960*/  ISETP.GE.AND P1, PT, R18, c[0x0][0x17c], PT ;  /* 0x00005f0012007a0c */ /* 0x000fc60003f26270 */
[----:B------:R-:W4:Y:S01]  /*c4970*/  LDL.LU R18, [R1+0x307c] ;  /* 0x00307c0001127983 */ /* 0x000f220000300800 */
[----:B------:R-:W-:-:S03]  /*c4980*/  ISETP.GE.AND P6, PT, R16, c[0x0][0x17c], PT ;  /* 0x00005f0010007a0c */ /* 0x000fc60003fc6270 */
[----:B------:R-:W4:Y:S01]  /*c4990*/  LDL.LU R16, [R1+0x3070] ;  /* 0x0030700001107983 */ /* 0x000f220000300800 */
[----:B--2---:R-:W-:-:S03]  /*c49a0*/  ISETP.GE.AND P3, PT, R0, c[0x0][0x17c], PT ;  /* 0x00005f0000007a0c */ /* 0x004fc60003f66270 */
[----:B------:R-:W2:Y:S01]  /*c49b0*/  LDL.LU R0, [R1+0x3068] ;  /* 0x0030680001007983 */ /* 0x000ea20000300800 */
[----:B------:R-:W-:Y:S02]  /*c49c0*/  IADD3 R3, R3, c[0x0][0x198], RZ ;  /* 0x0000660003037a10 */ /* 0x000fe40007ffe0ff */
[C---:B------:R-:W-:Y:S02]  /*c49d0*/  ISETP.LT.AND P2, PT, R214.reuse, c[0x0][0x178], !P0 ;  /* 0x00005e00d6007a0c */ /* 0x040fe40004741270 */
[----:B------:R-:W-:Y:S02]  /*c49e0*/  ISETP.LT.AND P0, PT, R215, c[0x0][0x178], !P0 ;  /* 0x00005e00d7007a0c */ /* 0x000fe40004701270 */
[----:B------:R-:W-:Y:S01]  /*c49f0*/  ISETP.LT.AND P4, PT, R214, c[0x0][0x178], !P5 ;  /* 0x00005e00d6007a0c */ /* 0x000fe20006f81270 */
[----:B------:R-:W-:-:S04]  /*c4a00*/  IMAD.WIDE R12, R3, 0x4, R168 ;  /* 0x00000004030c7825 */ /* 0x000fc800078e02a8 */
[C---:B-1----:R-:W-:Y:S01]  /*c4a10*/  IMAD.WIDE R14, R3.reuse, 0x4, R4 ;  /* 0x00000004030e7825 */ /* 0x042fe200078e0204 */
[----:B------:R-:W-:Y:S02]  /*c4a20*/  IADD3 R3, R3, c[0x0][0x198], RZ ;  /* 0x0000660003037a10 */ /* 0x000fe40007ffe0ff */
[----:B------:R-:W-:-:S03]  /*c4a30*/  ISETP.LT.AND P5, PT, R215, c[0x0][0x178], !P5 ;  /* 0x00005e00d7007a0c */ /* 0x000fc60006fa1270 */
[C---:B---3--:R-:W-:Y:S01]  /*c4a40*/  IMAD.WIDE R6, R3.reuse, 0x4, R168 ;  /* 0x0000000403067825 */ /* 0x048fe200078e02a8 */
[----:B------:R1:W-:Y:S01]  /*c4a50*/  @P2 STG.E [R12.64], R132 ;  /* 0x000000840c002986 */ /* 0x0003e2000c101904 */
[----:B------:R-:W-:Y:S02]  /*c4a60*/  IADD3 R17, R3, c[0x0][0x198], RZ ;  /* 0x0000660003117a10 */ /* 0x000fe40007ffe0ff */
[----:B------:R-:W-:Y:S01]  /*c4a70*/  ISETP.LT.AND P2, PT, R214, c[0x0][0x178], !P1 ;  /* 0x00005e00d6007a0c */ /* 0x000fe20004f41270 */
[----:B------:R3:W-:Y:S01]  /*c4a80*/  @P0 STG.E [R14.64], R164 ;  /* 0x000000a40e000986 */ /* 0x0007e2000c101904 */
[----:B------:R-:W-:-:S03]  /*c4a90*/  ISETP.LT.AND P1, PT, R215, c[0x0][0x178], !P1 ;  /* 0x00005e00d7007a0c */ /* 0x000fc60004f21270 */
[----:B------:R3:W-:Y:S01]  /*c4aa0*/  @P4 STG.E [R6.64], R133 ;  /* 0x0000008506004986 */ /* 0x0007e2000c101904 */
[----:B------:R-:W-:Y:S01]  /*c4ab0*/  ISETP.LT.AND P4, PT, R214, c[0x0][0x178], !P6 ;  /* 0x00005e00d6007a0c */ /* 0x000fe20007781270 */
[----:B----4-:R-:W-:Y:S01]  /*c4ac0*/  IMAD.WIDE R10, R17, 0x4, R168 ;  /* 0x00000004110a7825 */ /* 0x010fe200078e02a8 */
[----:B------:R-:W-:-:S03]  /*c4ad0*/  ISETP.LT.AND P6, PT, R215, c[0x0][0x178], !P6 ;  /* 0x00005e00d7007a0c */ /* 0x000fc600077c1270 */
[C---:B-1----:R-:W-:Y:S01]  /*c4ae0*/  IMAD.WIDE R12, R17.reuse, 0x4, R4 ;  /* 0x00000004110c7825 */ /* 0x042fe200078e0204 */
[----:B------:R-:W-:-:S03]  /*c4af0*/  IADD3 R17, R17, c[0x0][0x198], RZ ;  /* 0x0000660011117a10 */ /* 0x000fc60007ffe0ff */
[----:B------:R-:W-:-:S04]  /*c4b00*/  IMAD.WIDE R8, R3, 0x4, R4 ;  /* 0x0000000403087825 */ /* 0x000fc800078e0204 */
[C---:B---3--:R-:W-:Y:S01]  /*c4b10*/  IMAD.WIDE R14, R17.reuse, 0x4, R168 ;  /* 0x00000004110e7825 */ /* 0x048fe200078e02a8 */
[----:B------:R1:W-:Y:S03]  /*c4b20*/  @P5 STG.E [R8.64], R165 ;  /* 0x000000a508005986 */ /* 0x0003e6000c101904 */
[----:B------:R-:W-:Y:S01]  /*c4b30*/  IMAD.WIDE R6, R17, 0x4, R4 ;  /* 0x0000000411067825 */ /* 0x000fe200078e0204 */
[----:B------:R3:W-:Y:S04]  /*c4b40*/  @P2 STG.E [R10.64], R106 ;  /* 0x0000006a0a002986 */ /* 0x0007e8000c101904 */
[----:B------:R4:W-:Y:S04]  /*c4b50*/  @P1 STG.E [R12.64], R138 ;  /* 0x0000008a0c001986 */ /* 0x0009e8000c101904 */
[----:B------:R1:W-:Y:S01]  /*c4b60*/  @P4 STG.E [R14.64], R107 ;  /* 0x0000006b0e004986 */ /* 0x0003e2000c101904 */
[----:B------:R-:W-:-:S03]  /*c4b70*/  ISETP.GE.AND P0, PT, R19, c[0x0][0x17c], PT ;  /* 0x00005f0013007a0c */ /* 0x000fc60003f06270 */
[----:B------:R1:W-:Y:S04]  /*c4b80*/  @P6 STG.E [R6.64], R139 ;  /* 0x0000008b06006986 */ /* 0x0003e8000c101904 */
[----:B------:R-:W4:Y:S01]  /*c4b90*/  LDL.LU R19, [R1+0x3060] ;  /* 0x0030600001137983 */ /* 0x000f220000300800 */
[----:B------:R-:W-:-:S03]  /*c4ba0*/  ISETP.GE.AND P5, PT, R18, c[0x0][0x17c], PT ;  /* 0x00005f0012007a0c */ /* 0x000fc60003fa6270 */
[----:B------:R-:W4:Y:S01]  /*c4bb0*/  LDL.LU R18, [R1+0x3054] ;  /* 0x0030540001127983 */ /* 0x000f220000300800 */
[----:B------:R-:W-:-:S03]  /*c4bc0*/  ISETP.GE.AND P1, PT, R16, c[0x0][0x17c], PT ;  /* 0x00005f0010007a0c */ /* 0x000fc60003f26270 */
[----:B------:R-:W4:Y:S01]  /*c4bd0*/  LDL.LU R16, [R1+0x3048] ;  /* 0x0030480001107983 */ /* 0x000f220000300800 */
[----:B--2---:R-:W-:-:S03]  /*c4be0*/  ISETP.GE.AND P6, PT, R0, c[0x0][0x17c], PT ;  /* 0x00005f0000007a0c */ /* 0x004fc60003fc6270 */
[----:B------:R-:W2:Y:S01]  /*c4bf0*/  LDL.LU R0, [R1+0x3040] ;  /* 0x0030400001007983 */ /* 0x000ea20000300800 */
[C---:B------:R-:W-:Y:S02]  /*c4c00*/  ISETP.LT.AND P2, PT, R214.reuse, c[0x0][0x178], !P3 ;  /* 0x00005e00d6007a0c */ /* 0x040fe40005f41270 */
[----:B------:R-:W-:Y:S01]  /*c4c10*/  IADD3 R3, R17, c[0x0][0x198], RZ ;  /* 0x0000660011037a10 */ /* 0x000fe20007ffe0ff */
[----:B------:R-:W2:Y:S01]  /*c4c20*/  LDL.LU R20, [R1+0x3038] ;  /* 0x0030380001147983 */ /* 0x000ea20000300800 */
[----:B------:R-:W-:Y:S02]  /*c4c30*/  ISETP.LT.AND P3, PT, R215, c[0x0][0x178], !P3 ;  /* 0x00005e00d7007a0c */ /* 0x000fe40005f61270 */
[----:B------:R-:W-:Y:S01]  /*c4c40*/  ISETP.LT.AND P4, PT, R214, c[0x0][0x178], !P0 ;  /* 0x00005e00d6007a0c */ /* 0x000fe20004781270 */
[----:B-1----:R-:W-:-:S04]  /*c4c50*/  IMAD.WIDE R8, R3, 0x4, R168 ;  /* 0x0000000403087825 */ /* 0x002fc800078e02a8 */
[C---:B---3--:R-:W-:Y:S01]  /*c4c60*/  IMAD.WIDE R10, R3.reuse, 0x4, R4 ;  /* 0x00000004030a7825 */ /* 0x048fe200078e0204 */
[----:B------:R-:W-:Y:S01]  /*c4c70*/  IADD3 R3, R3, c[0x0][0x198], RZ ;  /* 0x0000660003037a10 */ /* 0x000fe20007ffe0ff */
[----:B------:R1:W-:Y:S01]  /*c4c80*/  @P2 STG.E [R8.64], R114 ;  /* 0x0000007208002986 */ /* 0x0003e2000c101904 */
[----:B------:R-:W-:-:S03]  /*c4c90*/  ISETP.LT.AND P0, PT, R215, c[0x0][0x178], !P0 ;  /* 0x00005e00d7007a0c */ /* 0x000fc60004701270 */
[C---:B----4-:R-:W-:Y:S01]  /*c4ca0*/  IMAD.WIDE R12, R3.reuse, 0x4, R168 ;  /* 0x00000004030c7825 */ /* 0x050fe200078e02a8 */
[----:B------:R3:W-:Y:S01]  /*c4cb0*/  @P3 STG.E [R10.64], R146 ;  /* 0x000000920a003986 */ /* 0x0007e2000c101904 */
[C---:B------:R-:W-:Y:S02]  /*c4cc0*/  ISETP.LT.AND P3, PT, R214.reuse, c[0x0][0x178], !P5 ;  /* 0x00005e00d6007a0c */ /* 0x040fe40006f61270 */
[----:B------:R-:W-:Y:S01]  /*c4cd0*/  IMAD.WIDE R14, R3, 0x4, R4 ;  /* 0x00000004030e7825 */ /* 0x000fe200078e0204 */
[----:B------:R-:W-:Y:S01]  /*c4ce0*/  ISETP.LT.AND P5, PT, R215, c[0x0][0x178], !P5 ;  /* 0x00005e00d7007a0c */ /* 0x000fe20006fa1270 */
[----:B------:R4:W-:Y:S01]  /*c4cf0*/  @P4 STG.E [R12.64], R115 ;  /* 0x000000730c004986 */ /* 0x0009e2000c101904 */
[----:B------:R-:W-:Y:S02]  /*c4d00*/  IADD3 R3, R3, c[0x0][0x198], RZ ;  /* 0x0000660003037a10 */ /* 0x000fe40007ffe0ff */
[----:B------:R-:W-:Y:S02]  /*c4d10*/  ISETP.LT.AND P4, PT, R214, c[0x0][0x178], !P1 ;  /* 0x00005e00d6007a0c */ /* 0x000fe40004f81270 */
[----:B------:R-:W-:-:S02]  /*c4d20*/  ISETP.LT.AND P1, PT, R215, c[0x0][0x178], !P1 ;  /* 0x00005e00d7007a0c */ /* 0x000fc40004f21270 */
[C---:B------:R-:W-:Y:S01]  /*c4d30*/  IADD3 R17, R3.reuse, c[0x0][0x198], RZ ;  /* 0x0000660003117a10 */ /* 0x040fe20007ffe0ff */
[C---:B------:R-:W-:Y:S01]  /*c4d40*/  IMAD.WIDE R6, R3.reuse, 0x4, R168 ;  /* 0x0000000403067825 */ /* 0x040fe200078e02a8 */
[----:B------:R2:W-:Y:S03]  /*c4d50*/  @P0 STG.E [R14.64], R147 ;  /* 0x000000930e000986 */ /* 0x0005e6000c101904 */
[----:B-1----:R-:W-:Y:S01]  /*c4d60*/  IMAD.WIDE R8, R3, 0x4, R4 ;  /* 0x0000000403087825 */ /* 0x002fe200078e0204 */
[----:B------:R-:W-:Y:S03]  /*c4d70*/  @P3 STG.E [R6.64], R122 ;  /* 0x0000007a06003986 */ /* 0x000fe6000c101904 */
[C---:B---3--:R-:W-:Y:S01]  /*c4d80*/  IMAD.WIDE R10, R17.reuse, 0x4, R168 ;  /* 0x00000004110a7825 */ /* 0x048fe200078e02a8 */
[----:B------:R1:W-:Y:S03]  /*c4d90*/  @P5 STG.E [R8.64], R154 ;  /* 0x0000009a08005986 */ /* 0x0003e6000c101904 */
[----:B----4-:R-:W-:Y:S01]  /*c4da0*/  IMAD.WIDE R12, R17, 0x4, R4 ;  /* 0x00000004110c7825 */ /* 0x010fe200078e0204 */
[----:B------:R3:W-:Y:S04]  /*c4db0*/  @P4 STG.E [R10.64], R123 ;  /* 0x0000007b0a004986 */ /* 0x0007e8000c101904 */
        /* <DEDUP_REMOVED lines=9> */
[----:B------:R-:W-:Y:S02]  /*c4e50*/  ISETP.LT.AND P3, PT, R214, c[0x0][0x178], !P6 ;  /* 0x00005e00d6007a0c */ /* 0x000fe40007761270 */
[----:B------:R-:W-:Y:S02]  /*c4e60*/  IADD3 R17, R17, c[0x0][0x198], RZ ;  /* 0x0000660011117a10 */ /* 0x000fe40007ffe0ff */
[----:B------:R-:W-:-:S03]  /*c4e70*/  ISETP.LT.AND P6, PT, R215, c[0x0][0x178], !P6 ;  /* 0x00005e00d7007a0c */ /* 0x000fc600077c1270 */
[C-C-:B------:R-:W-:Y:S01]  /*c4e80*/  IMAD.WIDE R14, R17.reuse, 0x4, R168.reuse ;  /* 0x00000004110e7825 */ /* 0x140fe200078e02a8 */
[----:B------:R-:W-:Y:S02]  /*c4e90*/  IADD3 R3, R17, c[0x0][0x198], RZ ;  /* 0x0000660011037a10 */ /* 0x000fe40007ffe0ff */
[C---:B------:R-:W-:Y:S02]  /*c4ea0*/  ISETP.LT.AND P4, PT, R214.reuse, c[0x0][0x178], !P2 ;  /* 0x00005e00d6007a0c */ /* 0x040fe40005781270 */
[----:B------:R-:W-:Y:S01]  /*c4eb0*/  ISETP.LT.AND P2, PT, R215, c[0x0][0x178], !P2 ;  /* 0x00005e00d7007a0c */ /* 0x000fe20005741270 */
[----:B------:R4:W-:Y:S01]  /*c4ec0*/  @P3 STG.E [R14.64], R130 ;  /* 0x000000820e003986 */ /* 0x0009e2000c101904 */
[----:B------:R-:W-:Y:S01]  /*c4ed0*/  ISETP.LT.AND P3, PT, R214, c[0x0][0x178], !P0 ;  /* 0x00005e00d6007a0c */ /* 0x000fe20004761270 */
[----:B-1----:R-:W-:Y:S01]  /*c4ee0*/  IMAD.WIDE R8, R3, 0x4, R168 ;  /* 0x0000000403087825 */ /* 0x002fe200078e02a8 */
[----:B------:R-:W-:-:S03]  /*c4ef0*/  ISETP.LT.AND P0, PT, R215, c[0x0][0x178], !P0 ;  /* 0x00005e00d7007a0c */ /* 0x000fc60004701270 */
[C---:B---3--:R-:W-:Y:S01]  /*c4f00*/  IMAD.WIDE R10, R3.reuse, 0x4, R4 ;  /* 0x00000004030a7825 */ /* 0x048fe200078e0204 */
[----:B------:R-:W-:-:S03]  /*c4f10*/  IADD3 R3, R3, c[0x0][0x198], RZ ;  /* 0x0000660003037a10 */ /* 0x000fc60007ffe0ff */
[----:B------:R-:W-:-:S04]  /*c4f20*/  IMAD.WIDE R6, R17, 0x4, R4 ;  /* 0x0000000411067825 */ /* 0x000fc800078e0204 */
[C---:B----4-:R-:W-:Y:S01]  /*c4f30*/  IMAD.WIDE R12, R3.reuse, 0x4, R168 ;  /* 0x00000004030c7825 */ /* 0x050fe200078e02a8 */
[----:B------:R1:W-:Y:S03]  /*c4f40*/  @P6 STG.E [R6.64], R162 ;  /* 0x000000a206006986 */ /* 0x0003e6000c101904 */
[----:B------:R-:W-:Y:S01]  /*c4f50*/  IMAD.WIDE R14, R3, 0x4, R4 ;  /* 0x00000004030e7825 */ /* 0x000fe200078e0204 */
[----:B------:R3:W-:Y:S01]  /*c4f60*/  @P4 STG.E [R8.64], R131 ;  /* 0x0000008308004986 */ /* 0x0007e2000c101904 */
[----:B------:R-:W-:-:S03]  /*c4f70*/  ISETP.LT.AND P4, PT, R214, c[0x0][0x178], !P5 ;  /* 0x00005e00d6007a0c */ /* 0x000fc60006f81270 */
[----:B------:R4:W-:Y:S01]  /*c4f80*/  @P2 STG.E [R10.64], R163 ;  /* 0x000000a30a002986 */ /* 0x0009e2000c101904 */
[----:B------:R-:W-:Y:S02]  /*c4f90*/  ISETP.LT.AND P5, PT, R215, c[0x0][0x178], !P5 ;  /* 0x00005e00d7007a0c */ /* 0x000fe40006fa1270 */
[----:B------:R-:W-:Y:S01]  /*c4fa0*/  IADD3 R3, R3, c[0x0][0x198], RZ ;  /* 0x0000660003037a10 */ /* 0x000fe20007ffe0ff */
[----:B------:R3:W-:Y:S01]  /*c4fb0*/  @P3 STG.E [R12.64], R110 ;  /* 0x0000006e0c003986 */ /* 0x0007e2000c101904 */
[----:B------:R-:W-:-:S03]  /*c4fc0*/  ISETP.GE.AND P6, PT, R20, c[0x0][0x17c], PT ;  /* 0x00005f0014007a0c */ /* 0x000fc60003fc6270 */
[----:B------:R2:W-:Y:S01]  /*c4fd0*/  @P0 STG.E [R14.64], R142 ;  /* 0x0000008e0e000986 */ /* 0x0005e2000c101904 */
[----:B------:R-:W-:Y:S02]  /*c4fe0*/  ISETP.LT.AND P0, PT, R214, c[0x0][0x178], !P1 ;  /* 0x00005e00d6007a0c */ /* 0x000fe40004f01270 */
[C---:B------:R-:W-:Y:S01]  /*c4ff0*/  IADD3 R17, R3.reuse, c[0x0][0x198], RZ ;  /* 0x0000660003117a10 */ /* 0x040fe20007ffe0ff */
[----:B------:R-:W2:Y:S01]  /*c5000*/  LDL.LU R20, [R1+0x3004] ;  /* 0x0030040001147983 */ /* 0x000ea20000300800 */
[----:B-1----:R-:W-:-:S03]  /*c5010*/  IMAD.WIDE R6, R3, 0x4, R168 ;  /* 0x0000000403067825 */ /* 0x002fc600078e02a8 */
[----:B------:R-:W2:Y:S01]  /*c5020*/  LDL.LU R25, [R1+0x2ffc] ;  /* 0x002ffc0001197983 */ /* 0x000ea20000300800 */
[----:B---3--:R-:W-:-:S04]  /*c5030*/  IMAD.WIDE R8, R3, 0x4, R4 ;  /* 0x0000000403087825 */ /* 0x008fc800078e0204 */
[----:B----4-:R-:W-:Y:S01]  /*c5040*/  IMAD.WIDE R10, R17, 0x4, R168 ;  /* 0x00000004110a7825 */ /* 0x010fe200078e02a8 */
[----:B------:R1:W-:Y:S04]  /*c5050*/  @P4 STG.E [R6.64], R111 ;  /* 0x0000006f06004986 */ /* 0x0003e8000c101904 */
[----:B------:R-:W-:Y:S04]  /*c5060*/  @P5 STG.E [R8.64], R143 ;  /* 0x0000008f08005986 */ /* 0x000fe8000c101904 */
[----:B------:R-:W-:Y:S04]  /*c5070*/  @P0 STG.E [R10.64], R118 ;  /* 0x000000760a000986 */ /* 0x000fe8000c101904 */
[----:B------:R-:W3:Y:S01]  /*c5080*/  LDL.LU R24, [R1+0x2ff0] ;  /* 0x002ff00001187983 */ /* 0x000ee20000300800 */
[----:B------:R-:W-:Y:S01]  /*c5090*/  ISETP.LT.AND P1, PT, R215, c[0x0][0x178], !P1 ;  /* 0x00005e00d7007a0c */ /* 0x000fe20004f21270 */
[----:B------:R-:W-:Y:S01]  /*c50a0*/  IMAD.WIDE R12, R17, 0x4, R4 ;  /* 0x00000004110c7825 */ /* 0x000fe200078e0204 */
[----:B------:R-:W-:Y:S01]  /*c50b0*/  ISETP.GE.AND P2, PT, R19, c[0x0][0x17c], PT ;  /* 0x00005f0013007a0c */ /* 0x000fe20003f46270 */
[----:B------:R-:W4:Y:S01]  /*c50c0*/  LDS.128 R8, [R2] ;  /* 0x0000000002087984 */ /* 0x000f220000000c00 */
[----:B--2---:R-:W-:-:S03]  /*c50d0*/  ISETP.GE.AND P0, PT, R0, c[0x0][0x17c], PT ;  /* 0x00005f0000007a0c */ /* 0x004fc60003f06270 */
[----:B------:R-:W2:Y:S01]  /*c50e0*/  LDL.LU R0, [R1+0x2fe4] ;  /* 0x002fe40001007983 */ /* 0x000ea20000300800 */
[----:B------:R-:W-:Y:S02]  /*c50f0*/  ISETP.LT.AND P4, PT, R214, c[0x0][0x178], !P6 ;  /* 0x00005e00d6007a0c */ /* 0x000fe40007781270 */
[----:B------:R-:W-:-:S03]  /*c5100*/  IADD3 R3, R17, c[0x0][0x198], RZ ;  /* 0x0000660011037a10 */ /* 0x000fc60007ffe0ff */
[----:B------:R-:W-:Y:S01]  /*c5110*/  @P1 STG.E [R12.64], R150 ;  /* 0x000000960c001986 */ /* 0x000fe2000c101904 */
[C---:B------:R-:W-:Y:S02]  /*c5120*/  ISETP.LT.AND P6, PT, R215.reuse, c[0x0][0x178], !P6 ;  /* 0x00005e00d7007a0c */ /* 0x040fe400077c1270 */
[----:B------:R-:W-:Y:S01]  /*c5130*/  ISETP.LT.AND P1, PT, R214, c[0x0][0x178], !P2 ;  /* 0x00005e00d6007a0c */ /* 0x000fe20005721270 */
[----:B------:R-:W4:Y:S01]  /*c5140*/  LDL.LU R30, [R1+0x2fdc] ;  /* 0x002fdc00011e7983 */ /* 0x000f220000300800 */
[----:B------:R-:W-:Y:S02]  /*c5150*/  ISETP.LT.AND P2, PT, R215, c[0x0][0x178], !P2 ;  /* 0x00005e00d7007a0c */ /* 0x000fe40005741270 */
[C---:B------:R-:W-:Y:S01]  /*c5160*/  IADD3 R21, R3.reuse, c[0x0][0x198], RZ ;  /* 0x0000660003157a10 */ /* 0x040fe20007ffe0ff */
[C---:B------:R-:W-:Y:S01]  /*c5170*/  IMAD.WIDE R14, R3.reuse, 0x4, R168 ;  /* 0x00000004030e7825 */ /* 0x040fe200078e02a8 */
[----:B------:R-:W-:Y:S01]  /*c5180*/  ISETP.GE.AND P5, PT, R16, c[0x0][0x17c], PT ;  /* 0x00005f0010007a0c */ /* 0x000fe20003fa6270 */
[----:B------:R-:W4:Y:S01]  /*c5190*/  LDL.LU R29, [R1+0x2fd4] ;  /* 0x002fd400011d7983 */ /* 0x000f220000300800 */
[----:B------:R-:W-:Y:S01]  /*c51a0*/  ISETP.GE.AND P3, PT, R18, c[0x0][0x17c], PT ;  /* 0x00005f0012007a0c */ /* 0x000fe20003f66270 */
[----:B-1----:R-:W-:-:S04]  /*c51b0*/  IMAD.WIDE R6, R3, 0x4, R4 ;  /* 0x0000000403067825 */ /* 0x002fc800078e0204 */
[C---:B------:R-:W-:Y:S01]  /*c51c0*/  IMAD.WIDE R16, R21.reuse, 0x4, R168 ;  /* 0x0000000415107825 */ /* 0x040fe200078e02a8 */
[----:B------:R-:W-:Y:S03]  /*c51d0*/  @P4 STG.E [R14.64], R119 ;  /* 0x000000770e004986 */ /* 0x000fe6000c101904 */
[C---:B------:R-:W-:Y:S01]  /*c51e0*/  IMAD.WIDE R18, R21.reuse, 0x4, R4 ;  /* 0x0000000415127825 */ /* 0x040fe200078e0204 */
[----:B------:R1:W-:Y:S01]  /*c51f0*/  @P6 STG.E [R6.64], R151 ;  /* 0x0000009706006986 */ /* 0x0003e2000c101904 */
[----:B------:R-:W-:Y:S02]  /*c5200*/  IADD3 R3, R21, c[0x0][0x198], RZ ;  /* 0x0000660015037a10 */ /* 0x000fe40007ffe0ff */
[----:B------:R-:W-:Y:S01]  /*c5210*/  ISETP.LT.AND P4, PT, R214, c[0x0][0x178], !P3 ;  /* 0x00005e00d6007a0c */ /* 0x000fe20005f81270 */
[----:B------:R1:W-:Y:S01]  /*c5220*/  @P1 STG.E [R16.64], R126 ;  /* 0x0000007e10001986 */ /* 0x0003e2000c101904 */
[----:B------:R-:W-:-:S03]  /*c5230*/  ISETP.LT.AND P3, PT, R215, c[0x0][0x178], !P3 ;  /* 0x00005e00d7007a0c */ /* 0x000fc60005f61270 */
[----:B------:R-:W-:Y:S01]  /*c5240*/  @P2 STG.E [R18.64], R158 ;  /* 0x0000009e12002986 */ /* 0x000fe2000c101904 */
[----:B------:R-:W-:Y:S01]  /*c5250*/  ISETP.LT.AND P2, PT, R214, c[0x0][0x178], !P5 ;  /* 0x00005e00d6007a0c */ /* 0x000fe20006f41270 */
[C---:B------:R-:W-:Y:S02]  /*c5260*/  IMAD.WIDE R22, R3.reuse, 0x4, R4 ;  /* 0x0000000403167825 */ /* 0x040fe400078e0204 */
[----:B------:R-:W4:Y:S01]  /*c5270*/  LDL.LU R28, [R1+0x2fc4] ;  /* 0x002fc400011c7983 */ /* 0x000f220000300800 */
[----:B------:R-:W-:Y:S01]  /*c5280*/  ISETP.GE.AND P6, PT, R20, c[0x0][0x17c], PT ;  /* 0x00005f0014007a0c */ /* 0x000fe20003fc6270 */
[C---:B------:R-:W-:Y:S01]  /*c5290*/  IMAD.WIDE R20, R3.reuse, 0x4, R168 ;  /* 0x0000000403147825 */ /* 0x040fe200078e02a8 */
[----:B------:R-:W-:-:S05]  /*c52a0*/  IADD3 R3, R3, c[0x0][0x198], RZ ;  /* 0x0000660003037a10 */ /* 0x000fca0007ffe0ff */
[----:B-1----:R-:W-:Y:S01]  /*c52b0*/  IMAD.WIDE R6, R3, 0x4, R168 ;  /* 0x0000000403067825 */ /* 0x002fe200078e02a8 */
[----:B------:R1:W-:Y:S04]  /*c52c0*/  @P4 STG.E [R20.64], R127 ;  /* 0x0000007f14004986 */ /* 0x0003e8000c101904 */
[----:B------:R-:W-:Y:S04]  /*c52d0*/  @P3 STG.E [R22.64], R159 ;  /* 0x0000009f16003986 */ /* 0x000fe8000c101904 */
[----:B------:R1:W-:Y:S01]  /*c52e0*/  @P2 STG.E [R6.64], R134 ;  /* 0x0000008606002986 */ /* 0x0003e2000c101904 */
[----:B--2---:R-:W-:-:S03]  /*c52f0*/  ISETP.GE.AND P2, PT, R0, c[0x0][0x17c], PT ;  /* 0x00005f0000007a0c */ /* 0x004fc60003f46270 */
[----:B------:R-:W2:Y:S01]  /*c5300*/  LDL.LU R0, [R1+0x2fc0] ;  /* 0x002fc00001007983 */ /* 0x000ea20000300800 */
[----:B------:R-:W-:Y:S02]  /*c5310*/  ISETP.LT.AND P5, PT, R215, c[0x0][0x178], !P5 ;  /* 0x00005e00d7007a0c */ /* 0x000fe40006fa1270 */
[----:B------:R-:W-:Y:S01]  /*c5320*/  ISETP.GE.AND P1, PT, R25, c[0x0][0x17c], PT ;  /* 0x00005f0019007a0c */ /* 0x000fe20003f26270 */
[----:B------:R-:W2:Y:S01]  /*c5330*/  LDL.LU R34, [R1+0x2fb4] ;  /* 0x002fb40001227983 */ /* 0x000ea20000300800 */
[----:B---3--:R-:W-:Y:S01]  /*c5340*/  ISETP.GE.AND P3, PT, R24, c[0x0][0x17c], PT ;  /* 0x00005f0018007a0c */ /* 0x008fe20003f66270 */
[C---:B------:R-:W-:Y:S01]  /*c5350*/  IMAD.WIDE R24, R3.reuse, 0x4, R4 ;  /* 0x0000000403187825 */ /* 0x040fe200078e0204 */
[C---:B------:R-:W-:Y:S01]  /*c5360*/  ISETP.LT.AND P4, PT, R214.reuse, c[0x0][0x178], !P0 ;  /* 0x00005e00d6007a0c */ /* 0x040fe20004781270 */
[----:B------:R-:W3:Y:S01]  /*c5370*/  LDL.LU R38, [R1+0x2fa8] ;  /* 0x002fa80001267983 */ /* 0x000ee20000300800 */
[----:B------:R-:W-:Y:S02]  /*c5380*/  IADD3 R17, R3, c[0x0][0x198], RZ ;  /* 0x0000660003117a10 */ /* 0x000fe40007ffe0ff */
[----:B------:R-:W-:Y:S01]  /*c5390*/  ISETP.LT.AND P0, PT, R215, c[0x0][0x178], !P0 ;  /* 0x00005e00d7007a0c */ /* 0x000fe20004701270 */
[----:B------:R-:W3:Y:S04]  /*c53a0*/  LDL.LU R41, [R1+0x2fa0] ;  /* 0x002fa00001297983 */ /* 0x000ee80000300800 */
[----:B------:R4:W-:Y:S01]  /*c53b0*/  @P5 STG.E [R24.64], R166 ;  /* 0x000000a618005986 */ /* 0x0009e2000c101904 */
[----:B------:R-:W-:-:S02]  /*c53c0*/  ISETP.LT.AND P5, PT, R214, c[0x0][0x178], !P6 ;  /* 0x00005e00d6007a0c */ /* 0x000fc400077a1270 */
[----:B------:R-:W-:Y:S02]  /*c53d0*/  ISETP.LT.AND P6, PT, R215, c[0x0][0x178], !P6 ;  /* 0x00005e00d7007a0c */ /* 0x000fe400077c1270 */
[C---:B------:R-:W-:Y:S01]  /*c53e0*/  IADD3 R3, R17.reuse, c[0x0][0x198], RZ ;  /* 0x0000660011037a10 */ /* 0x040fe20007ffe0ff */
[----:B------:R-:W-:-:S04]  /*c53f0*/  IMAD.WIDE R26, R17, 0x4, R168 ;  /* 0x00000004111a7825 */ /* 0x000fc800078e02a8 */
[----:B-1----:R-:W-:Y:S01]  /*c5400*/  IMAD.WIDE R20, R17, 0x4, R4 ;  /* 0x0000000411147825 */ /* 0x002fe200078e0204 */
[----:B------:R1:W-:Y:S03]  /*c5410*/  @P4 STG.E [R26.64], R135 ;  /* 0x000000871a004986 */ /* 0x0003e6000c101904 */
[C---:B------:R-:W-:Y:S01]  /*c5420*/  IMAD.WIDE R6, R3.reuse, 0x4, R168 ;  /* 0x0000000403067825 */ /* 0x040fe200078e02a8 */
[----:B------:R-:W-:Y:S03]  /*c5430*/  @P0 STG.E [R20.64], R167 ;  /* 0x000000a714000986 */ /* 0x000fe6000c101904 */
[C---:B------:R-:W-:Y:S01]  /*c5440*/  IMAD.WIDE R22, R3.reuse, 0x4, R4 ;  /* 0x0000000403167825 */ /* 0x040fe200078e0204 */
[----:B------:R-:W-:Y:S01]  /*c5450*/  IADD3 R3, R3, c[0x0][0x198], RZ ;  /* 0x0000660003037a10 */ /* 0x000fe20007ffe0ff */
[----:B------:R1:W-:Y:S01]  /*c5460*/  @P5 STG.E [R6.64], R172 ;  /* 0x000000ac06005986 */ /* 0x0003e2000c101904 */
[----:B------:R-:W-:-:S02]  /*c5470*/  ISETP.LT.AND P4, PT, R214, c[0x0][0x178], !P1 ;  /* 0x00005e00d6007a0c */ /* 0x000fc40004f81270 */
[----:B------:R-:W-:Y:S01]  /*c5480*/  ISETP.LT.AND P1, PT, R215, c[0x0][0x178], !P1 ;  /* 0x00005e00d7007a0c */ /* 0x000fe20004f21270 */
[----:B----4-:R-:W-:Y:S01]  /*c5490*/  @P6 STG.E [R22.64], R8 ;  /* 0x0000000816006986 */ /* 0x010fe2000c101904 */
[----:B------:R-:W-:Y:S01]  /*c54a0*/  ISETP.LT.AND P6, PT, R214, c[0x0][0x178], !P3 ;  /* 0x00005e00d6007a0c */ /* 0x000fe20005fc1270 */
[C---:B------:R-:W-:Y:S01]  /*c54b0*/  IMAD.WIDE R24, R3.reuse, 0x4, R168 ;  /* 0x0000000403187825 */ /* 0x040fe200078e02a8 */
[C---:B------:R-:W-:Y:S01]  /*c54c0*/  LOP3.LUT R218, R2.reuse, 0x20, RZ, 0x3c, !PT ;  /* 0x0000002002da7812 */ /* 0x040fe200078e3cff */
[----:B------:R-:W-:Y:S02]  /*c54d0*/  LDS.128 R20, [R252] ;  /* 0x00000000fc147984 */ /* 0x000fe40000000c00 */
[C---:B-1----:R-:W-:Y:S01]  /*c54e0*/  IMAD.WIDE R26, R3.reuse, 0x4, R4 ;  /* 0x00000004031a7825 */ /* 0x042fe200078e0204 */
[----:B------:R-:W-:Y:S01]  /*c54f0*/  IADD3 R3, R3, c[0x0][0x198], RZ ;  /* 0x0000660003037a10 */ /* 0x000fe20007ffe0ff */
[----:B------:R-:W1:Y:S04]  /*c5500*/  LDS.128 R12, [R218] ;  /* 0x00000000da0c7984 */ /* 0x000e680000000c00 */
[----:B------:R-:W-:Y:S01]  /*c5510*/  IMAD.WIDE R6, R3, 0x4, R168 ;  /* 0x0000000403067825 */ /* 0x000fe200078e02a8 */
[----:B------:R-:W-:Y:S04]  /*c5520*/  @P4 STG.E [R24.64], R173 ;  /* 0x000000ad18004986 */ /* 0x000fe8000c101904 */
[----:B------:R4:W-:Y:S04]  /*c5530*/  @P1 STG.E [R26.64], R9 ;  /* 0x000000091a001986 */ /* 0x0009e8000c101904 */
[----:B------:R1:W-:Y:S01]  /*c5540*/  @P6 STG.E [R6.64], R184 ;  /* 0x000000b806006986 */ /* 0x0003e2000c101904 */
[----:B------:R-:W-:-:S02]  /*c5550*/  LOP3.LUT R219, R2, 0x40, RZ, 0x3c, !PT ;  /* 0x0000004002db7812 */ /* 0x000fc400078e3cff */
[----:B------:R-:W-:Y:S01]  /*c5560*/  ISETP.LT.AND P3, PT, R215, c[0x0][0x178], !P3 ;  /* 0x00005e00d7007a0c */ /* 0x000fe20005f61270 */
[----:B------:R-:W-:Y:S04]  /*c5570*/  LDS.128 R24, [R2+0x400] ;  /* 0x0004000002187984 */ /* 0x000fe80000000c00 */
[----:B------:R-:W1:Y:S01]  /*c5580*/  LDS.128 R16, [R219] ;  /* 0x00000000db107984 */ /* 0x000e620000000c00 */
[----:B--2---:R-:W-:-:S03]  /*c5590*/  ISETP.GE.AND P6, PT, R0, c[0x0][0x17c], PT ;  /* 0x00005f0000007a0c */ /* 0x004fc60003fc6270 */
[----:B------:R-:W2:Y:S01]  /*c55a0*/  LDL.LU R0, [R1+0x2f98] ;  /* 0x002f980001007983 */ /* 0x000ea20000300800 */
[----:B------:R-:W-:Y:S02]  /*c55b0*/  ISETP.GE.AND P5, PT, R29, c[0x0][0x17c], PT ;  /* 0x00005f001d007a0c */ /* 0x000fe40003fa6270 */
[----:B------:R-:W-:Y:S01]  /*c55c0*/  ISETP.GE.AND P1, PT, R28, c[0x0][0x17c], PT ;  /* 0x00005f001c007a0c */ /* 0x000fe20003f26270 */
[C---:B------:R-:W-:Y:S01]  /*c55d0*/  IMAD.WIDE R28, R3.reuse, 0x4, R4 ;  /* 0x00000004031c7825 */ /* 0x040fe200078e0204 */
[----:B------:R-:W-:Y:S01]  /*c55e0*/  ISETP.GE.AND P0, PT, R30, c[0x0][0x17c], PT ;  /* 0x00005f001e007a0c */ /* 0x000fe20003f06270 */
[----:B------:R-:W2:Y:S01]  /*c55f0*/  LDL.LU R40, [R1+0x2f8c] ;  /* 0x002f8c0001287983 */ /* 0x000ea20000300800 */
[----:B------:R-:W-:Y:S02]  /*c5600*/  ISETP.LT.AND P4, PT, R214, c[0x0][0x178], !P2 ;  /* 0x00005e00d6007a0c */ /* 0x000fe40005781270 */
[----:B------:R-:W-:Y:S01]  /*c5610*/  IADD3 R33, R3, c[0x0][0x198], RZ ;  /* 0x0000660003217a10 */ /* 0x000fe20007ffe0ff */
[----:B-1----:R-:W-:Y:S01]  /*c5620*/  @P3 STG.E [R28.64], R12 ;  /* 0x0000000c1c003986 */ /* 0x002fe2000c101904 */
[----:B------:R-:W-:-:S02]  /*c5630*/  ISETP.LT.AND P2, PT, R215, c[0x0][0x178], !P2 ;  /* 0x00005e00d7007a0c */ /* 0x000fc40005741270 */
[----:B------:R-:W-:Y:S02]  /*c5640*/  ISETP.LT.AND P3, PT, R214, c[0x0][0x178], !P0 ;  /* 0x00005e00d6007a0c */ /* 0x000fe40004761270 */
[C---:B------:R-:W-:Y:S01]  /*c5650*/  IADD3 R3, R33.reuse, c[0x0][0x198], RZ ;  /* 0x0000660021037a10 */ /* 0x040fe20007ffe0ff */
[----:B------:R-:W-:-:S04]  /*c5660*/  IMAD.WIDE R30, R33, 0x4, R168 ;  /* 0x00000004211e7825 */ /* 0x000fc800078e02a8 */
[----:B----4-:R-:W-:Y:S01]  /*c5670*/  IMAD.WIDE R8, R33, 0x4, R4 ;  /* 0x0000000421087825 */ /* 0x010fe200078e0204 */
[----:B------:R-:W-:-:S03]  /*c5680*/  ISETP.LT.AND P0, PT, R215, c[0x0][0x178], !P0 ;  /* 0x00005e00d7007a0c */ /* 0x000fc60004701270 */
[C---:B------:R-:W-:Y:S01]  /*c5690*/  IMAD.WIDE R6, R3.reuse, 0x4, R168 ;  /* 0x0000000403067825 */ /* 0x040fe200078e02a8 */
[----:B------:R-:W-:Y:S01]  /*c56a0*/  @P4 STG.E [R30.64], R185 ;  /* 0x000000b91e004986 */ /* 0x000fe2000c101904 */
[C---:B------:R-:W-:Y:S02]  /*c56b0*/  ISETP.LT.AND P4, PT, R214.reuse, c[0x0][0x178], !P5 ;  /* 0x00005e00d6007a0c */ /* 0x040fe40006f81270 */
[----:B------:R-:W-:Y:S01]  /*c56c0*/  IMAD.WIDE R32, R3, 0x4, R4 ;  /* 0x0000000403207825 */ /* 0x000fe200078e0204 */
[----:B------:R-:W-:Y:S01]  /*c56d0*/  @P2 STG.E [R8.64], R13 ;  /* 0x0000000d08002986 */ /* 0x000fe2000c101904 */
[----:B------:R-:W-:Y:S02]  /*c56e0*/  ISETP.LT.AND P5, PT, R215, c[0x0][0x178], !P5 ;  /* 0x00005e00d7007a0c */ /* 0x000fe40006fa1270 */
[----:B------:R-:W-:Y:S01]  /*c56f0*/  IADD3 R3, R3, c[0x0][0x198], RZ ;  /* 0x0000660003037a10 */ /* 0x000fe20007ffe0ff */
[----:B------:R1:W-:Y:S01]  /*c5700*/  @P3 STG.E [R6.64], R192 ;  /* 0x000000c006003986 */ /* 0x0003e2000c101904 */
[----:B------:R-:W-:-:S02]  /*c5710*/  ISETP.LT.AND P3, PT, R214, c[0x0][0x178], !P1 ;  /* 0x00005e00d6007a0c */ /* 0x000fc40004f61270 */
[----:B------:R-:W-:Y:S01]  /*c5720*/  ISETP.LT.AND P1, PT, R215, c[0x0][0x178], !P1 ;  /* 0x00005e00d7007a0c */ /* 0x000fe20004f21270 */
[----:B------:R-:W4:Y:S01]  /*c5730*/  LDS.128 R28, [R218+0x400] ;  /* 0x00040000da1c7984 */ /* 0x000f220000000c00 */
[C---:B------:R-:W-:Y:S02]  /*c5740*/  IADD3 R39, R3.reuse, c[0x0][0x198], RZ ;  /* 0x0000660003277a10 */ /* 0x040fe40007ffe0ff */
[----:B------:R-:W-:Y:S01]  /*c5750*/  ISETP.GE.AND P2, PT, R34, c[0x0][0x17c], PT ;  /* 0x00005f0022007a0c */ /* 0x000fe20003f46270 */
[C---:B------:R-:W-:Y:S01]  /*c5760*/  IMAD.WIDE R34, R3.reuse, 0x4, R168 ;  /* 0x0000000403227825 */ /* 0x040fe200078e02a8 */
[----:B------:R3:W-:Y:S03]  /*c5770*/  @P0 STG.E [R32.64], R16 ;  /* 0x0000001020000986 */ /* 0x0007e6000c101904 */
[----:B------:R-:W-:Y:S01]  /*c5780*/  IMAD.WIDE R36, R3, 0x4, R4 ;  /* 0x0000000403247825 */ /* 0x000fe200078e0204 */
[----:B------:R-:W-:Y:S03]  /*c5790*/  @P4 STG.E [R34.64], R193 ;  /* 0x000000c122004986 */ /* 0x000fe6000c101904 */
[C---:B------:R-:W-:Y:S01]  /*c57a0*/  IMAD.WIDE R2, R39.reuse, 0x4, R168 ;  /* 0x0000000427027825 */ /* 0x040fe200078e02a8 */
[----:B------:R-:W-:Y:S03]  /*c57b0*/  @P5 STG.E [R36.64], R17 ;  /* 0x0000001124005986 */ /* 0x000fe6000c101904 */
[----:B-1----:R-:W-:Y:S01]  /*c57c0*/  IMAD.WIDE R6, R39, 0x4, R4 ;  /* 0x0000000427067825 */ /* 0x002fe200078e0204 */
[----:B---3--:R-:W-:Y:S01]  /*c57d0*/  ISETP.GE.AND P0, PT, R38, c[0x0][0x17c], PT ;  /* 0x00005f0026007a0c */ /* 0x008fe20003f06270 */
[----:B------:R-:W-:Y:S04]  /*c57e0*/  @P3 STG.E [R2.64], R200 ;  /* 0x000000c802003986 */ /* 0x000fe8000c101904 */
[----:B------:R-:W3:Y:S04]  /*c57f0*/  LDL.LU R38, [R1+0x2f80] ;  /* 0x002f800001267983 */ /* 0x000ee80000300800 */
[----:B------:R1:W-:Y:S04]  /*c5800*/  @P1 STG.E [R6.64], R20 ;  /* 0x0000001406001986 */ /* 0x0003e8000c101904 */
[----:B------:R-:W3:Y:S04]  /*c5810*/  LDL.LU R16, [R1+0x2f78] ;  /* 0x002f780001107983 */ /* 0x000ee80000300800 */
[----:B------:R-:W1:Y:S01]  /*c5820*/  LDS.128 R32, [R219+0x400] ;  /* 0x00040000db207984 */ /* 0x000e620000000c00 */
[----:B--2---:R-:W-:-:S03]  /*c5830*/  ISETP.GE.AND P1, PT, R0, c[0x0][0x17c], PT ;  /* 0x00005f0000007a0c */ /* 0x004fc60003f26270 */
[----:B------:R-:W2:Y:S01]  /*c5840*/  LDL.LU R0, [R1+0x2f70] ;  /* 0x002f700001007983 */ /* 0x000ea20000300800 */
[----:B------:R-:W-:Y:S02]  /*c5850*/  IADD3 R39, R39, c[0x0][0x198], RZ ;  /* 0x0000660027277a10 */ /* 0x000fe40007ffe0ff */
[C---:B------:R-:W-:Y:S01]  /*c5860*/  ISETP.LT.AND P5, PT, R214.reuse, c[0x0][0x178], !P6 ;  /* 0x00005e00d6007a0c */ /* 0x040fe200077a1270 */
[----:B-1----:R-:W3:Y:S01]  /*c5870*/  LDL.LU R20, [R1+0x2f60] ;  /* 0x002f600001147983 */ /* 0x002ee20000300800 */
[----:B------:R-:W-:Y:S02]  /*c5880*/  ISETP.LT.AND P6, PT, R215, c[0x0][0x178], !P6 ;  /* 0x00005e00d7007a0c */ /* 0x000fe400077c1270 */
[----:B------:R-:W-:Y:S01]  /*c5890*/  ISETP.LT.AND P3, PT, R214, c[0x0][0x178], !P2 ;  /* 0x00005e00d6007a0c */ /* 0x000fe20005761270 */
[----:B------:R-:W-:-:S04]  /*c58a0*/  IMAD.WIDE R8, R39, 0x4, R168 ;  /* 0x0000000427087825 */ /* 0x000fc800078e02a8 */
[C---:B------:R-:W-:Y:S01]  /*c58b0*/  IMAD.WIDE R12, R39.reuse, 0x4, R4 ;  /* 0x00000004270c7825 */ /* 0x040fe200078e0204 */
[----:B------:R-:W-:Y:S02]  /*c58c0*/  IADD3 R39, R39, c[0x0][0x198], RZ ;  /* 0x0000660027277a10 */ /* 0x000fe40007ffe0ff */
[----:B------:R-:W-:-:S03]  /*c58d0*/  ISETP.LT.AND P2, PT, R215, c[0x0][0x178], !P2 ;  /* 0x00005e00d7007a0c */ /* 0x000fc60005741270 */
[----:B------:R-:W-:Y:S01]  /*c58e0*/  IMAD.WIDE R2, R39, 0x4, R168 ;  /* 0x0000000427027825 */ /* 0x000fe200078e02a8 */
[----:B------:R-:W-:Y:S01]  /*c58f0*/  ISETP.GE.AND P4, PT, R41, c[0x0][0x17c], PT ;  /* 0x00005f0029007a0c */ /* 0x000fe20003f86270 */
[----:B------:R1:W-:Y:S01]  /*c5900*/  @P5 STG.E [R8.64], R201 ;  /* 0x000000c908005986 */ /* 0x0003e2000c101904 */
[----:B------:R-:W-:Y:S01]  /*c5910*/  ISETP.LT.AND P5, PT, R214, c[0x0][0x178], !P0 ;  /* 0x00005e00d6007a0c */ /* 0x000fe200047a1270 */
[C---:B------:R-:W-:Y:S01]  /*c5920*/  IMAD.WIDE R6, R39.reuse, 0x4, R4 ;  /* 0x0000000427067825 */ /* 0x040fe200078e0204 */
[----:B------:R-:W-:Y:S01]  /*c5930*/  IADD3 R39, R39, c[0x0][0x198], RZ ;  /* 0x0000660027277a10 */ /* 0x000fe20007ffe0ff */
[----:B------:R4:W-:Y:S01]  /*c5940*/  @P6 STG.E [R12.64], R21 ;  /* 0x000000150c006986 */ /* 0x0009e2000c101904 */
[----:B------:R-:W-:-:S03]  /*c5950*/  ISETP.LT.AND P6, PT, R215, c[0x0][0x178], !P0 ;  /* 0x00005e00d7007a0c */ /* 0x000fc600047c1270 */
[----:B------:R4:W-:Y:S01]  /*c5960*/  @P3 STG.E [R2.64], R180 ;  /* 0x000000b402003986 */ /* 0x0009e2000c101904 */
[----:B------:R-:W-:Y:S02]  /*c5970*/  ISETP.LT.AND P3, PT, R214, c[0x0][0x178], !P4 ;  /* 0x00005e00d6007a0c */ /* 0x000fe40006761270 */
[----:B------:R-:W-:Y:S02]  /*c5980*/  ISETP.LT.AND P4, PT, R215, c[0x0][0x178], !P4 ;  /* 0x00005e00d7007a0c */ /* 0x000fe40006781270 */
[C---:B------:R-:W-:Y:S01]  /*c5990*/  IADD3 R17, R39.reuse, c[0x0][0x198], RZ ;  /* 0x0000660027117a10 */ /* 0x040fe20007ffe0ff */
[C---:B-1----:R-:W-:Y:S01]  /*c59a0*/  IMAD.WIDE R8, R39.reuse, 0x4, R168 ;  /* 0x0000000427087825 */ /* 0x042fe200078e02a8 */
[----:B------:R1:W-:Y:S03]  /*c59b0*/  @P2 STG.E [R6.64], R24 ;  /* 0x0000001806002986 */ /* 0x0003e6000c101904 */
[----:B----4-:R-:W-:Y:S01]  /*c59c0*/  IMAD.WIDE R12, R39, 0x4, R4 ;  /* 0x00000004270c7825 */ /* 0x010fe200078e0204 */
[----:B------:R4:W-:Y:S03]  /*c59d0*/  @P5 STG.E [R8.64], R181 ;  /* 0x000000b508005986 */ /* 0x0009e6000c101904 */
[C---:B------:R-:W-:Y:S01]  /*c59e0*/  IMAD.WIDE R2, R17.reuse, 0x4, R168 ;  /* 0x0000000411027825 */ /* 0x040fe200078e02a8 */
[----:B------:R2:W-:Y:S03]  /*c59f0*/  @P6 STG.E [R12.64], R25 ;  /* 0x000000190c006986 */ /* 0x0005e6000c101904 */
[----:B-1----:R-:W-:Y:S01]  /*c5a00*/  IMAD.WIDE R6, R17, 0x4, R4 ;  /* 0x0000000411067825 */ /* 0x002fe200078e0204 */
[----:B------:R-:W-:Y:S01]  /*c5a10*/  @P3 STG.E [R2.64], R188 ;  /* 0x000000bc02003986 */ /* 0x000fe2000c101904 */
[----:B------:R-:W-:-:S03]  /*c5a20*/  ISETP.GE.AND P0, PT, R40, c[0x0][0x17c], PT ;  /* 0x00005f0028007a0c */ /* 0x000fc60003f06270 */
[----:B------:R-:W3:Y:S04]  /*c5a30*/  LDL.LU R24, [R1+0x2f5c] ;  /* 0x002f5c0001187983 */ /* 0x000ee80000300800 */
[----:B------:R1:W-:Y:S04]  /*c5a40*/  @P4 STG.E [R6.64], R28 ;  /* 0x0000001c06004986 */ /* 0x0003e8000c101904 */
[----:B------:R-:W3:Y:S01]  /*c5a50*/  LDL.LU R40, [R1+0x2f50] ;  /* 0x002f500001287983 */ /* 0x000ee20000300800 */
[----:B--2---:R-:W-:-:S03]  /*c5a60*/  ISETP.GE.AND P4, PT, R0, c[0x0][0x17c], PT ;  /* 0x00005f0000007a0c */ /* 0x004fc60003f86270 */
[----:B------:R-:W2:Y:S01]  /*c5a70*/  LDL.LU R0, [R1+0x2f44] ;  /* 0x002f440001007983 */ /* 0x000ea20000300800 */
[C---:B------:R-:W-:Y:S02]  /*c5a80*/  ISETP.LT.AND P5, PT, R214.reuse, c[0x0][0x178], !P1 ;  /* 0x00005e00d6007a0c */ /* 0x040fe40004fa1270 */
[----:B------:R-:W-:Y:S02]  /*c5a90*/  ISETP.LT.AND P1, PT, R215, c[0x0][0x178], !P1 ;  /* 0x00005e00d7007a0c */ /* 0x000fe40004f21270 */
[----:B------:R-:W-:Y:S02]  /*c5aa0*/  IADD3 R21, R17, c[0x0][0x198], RZ ;  /* 0x0000660011157a10 */ /* 0x000fe40007ffe0ff */
[----:B------:R-:W-:-:S03]  /*c5ab0*/  ISETP.LT.AND P3, PT, R214, c[0x0][0x178], !P0 ;  /* 0x00005e00d6007a0c */ /* 0x000fc60004761270 */
[----:B----4-:R-:W-:-:S04]  /*c5ac0*/  IMAD.WIDE R8, R21, 0x4, R168 ;  /* 0x0000000415087825 */ /* 0x010fc800078e02a8 */
[C---:B------:R-:W-:Y:S01]  /*c5ad0*/  IMAD.WIDE R12, R21.reuse, 0x4, R4 ;  /* 0x00000004150c7825 */ /* 0x040fe200078e0204 */
[----:B------:R-:W-:Y:S01]  /*c5ae0*/  IADD3 R21, R21, c[0x0][0x198], RZ ;  /* 0x0000660015157a10 */ /* 0x000fe20007ffe0ff */
[----:B------:R4:W-:Y:S01]  /*c5af0*/  @P5 STG.E [R8.64], R189 ;  /* 0x000000bd08005986 */ /* 0x0009e2000c101904 */
[----:B---3--:R-:W-:Y:S02]  /*c5b00*/  ISETP.GE.AND P6, PT, R16, c[0x0][0x17c], PT ;  /* 0x00005f0010007a0c */ /* 0x008fe40003fc6270 */
[----:B------:R-:W-:Y:S01]  /*c5b10*/  ISETP.GE.AND P2, PT, R38, c[0x0][0x17c], PT ;  /* 0x00005f0026007a0c */ /* 0x000fe20003f46270 */
[----:B------:R-:W-:Y:S01]  /*c5b20*/  IMAD.WIDE R16, R21, 0x4, R168 ;  /* 0x0000000415107825 */ /* 0x000fe200078e02a8 */
[----:B------:R3:W-:Y:S01]  /*c5b30*/  @P1 STG.E [R12.64], R29 ;  /* 0x0000001d0c001986 */ /* 0x0007e2000c101904 */
[----:B------:R-:W-:Y:S02]  /*c5b40*/  ISETP.GE.AND P1, PT, R20, c[0x0][0x17c], PT ;  /* 0x00005f0014007a0c */ /* 0x000fe40003f26270 */
[----:B------:R-:W-:Y:S01]  /*c5b50*/  ISETP.LT.AND P0, PT, R215, c[0x0][0x178], !P0 ;  /* 0x00005e00d7007a0c */ /* 0x000fe20004701270 */
[----:B------:R-:W2:Y:S01]  /*c5b60*/  LDL.LU R20, [R1+0x2f3c] ;  /* 0x002f3c0001147983 */ /* 0x000ea20000300800 */
[----:B------:R-:W-:-:S02]  /*c5b70*/  IADD3 R25, R21, c[0x0][0x198], RZ ;  /* 0x0000660015197a10 */ /* 0x000fc40007ffe0ff */
[C---:B------:R-:W-:Y:S01]  /*c5b80*/  ISETP.LT.AND P5, PT, R214.reuse, c[0x0][0x178], !P2 ;  /* 0x00005e00d6007a0c */ /* 0x040fe200057a1270 */
[----:B------:R2:W-:Y:S01]  /*c5b90*/  @P3 STG.E [R16.64], R196 ;  /* 0x000000c410003986 */ /* 0x0005e2000c101904 */
[----:B------:R-:W-:Y:S02]  /*c5ba0*/  ISETP.LT.AND P2, PT, R215, c[0x0][0x178], !P2 ;  /* 0x00005e00d7007a0c */ /* 0x000fe40005741270 */
[----:B------:R-:W-:Y:S01]  /*c5bb0*/  ISETP.LT.AND P3, PT, R214, c[0x0][0x178], !P6 ;  /* 0x00005e00d6007a0c */ /* 0x000fe20007761270 */
[C---:B-1----:R-:W-:Y:S01]  /*c5bc0*/  IMAD.WIDE R6, R25.reuse, 0x4, R168 ;  /* 0x0000000419067825 */ /* 0x042fe200078e02a8 */
[----:B------:R-:W1:Y:S03]  /*c5bd0*/  LDS.128 R36, [R252+0x400] ;  /* 0x00040000fc247984 */ /* 0x000e660000000c00 */
[C---:B----4-:R-:W-:Y:S01]  /*c5be0*/  IMAD.WIDE R8, R25.reuse, 0x4, R4 ;  /* 0x0000000419087825 */ /* 0x050fe200078e0204 */
[----:B------:R-:W-:-:S03]  /*c5bf0*/  IADD3 R25, R25, c[0x0][0x198], RZ ;  /* 0x0000660019197a10 */ /* 0x000fc60007ffe0ff */
[----:B------:R-:W-:-:S04]  /*c5c00*/  IMAD.WIDE R2, R21, 0x4, R4 ;  /* 0x0000000415027825 */ /* 0x000fc800078e0204 */
[----:B---3--:R-:W-:Y:S01]  /*c5c10*/  IMAD.WIDE R12, R25, 0x4, R168 ;  /* 0x00000004190c7825 */ /* 0x008fe200078e02a8 */
[----:B------:R3:W-:Y:S04]  /*c5c20*/  @P0 STG.E [R2.64], R32 ;  /* 0x0000002002000986 */ /* 0x0007e8000c101904 */
[----:B------:R4:W-:Y:S01]  /*c5c30*/  @P5 STG.E [R6.64], R197 ;  /* 0x000000c506005986 */ /* 0x0009e2000c101904 */
[----:B------:R-:W-:-:S03]  /*c5c40*/  ISETP.GE.AND P0, PT, R24, c[0x0][0x17c], PT ;  /* 0x00005f0018007a0c */ /* 0x000fc60003f06270 */
[----:B------:R1:W-:Y:S04]  /*c5c50*/  @P2 STG.E [R8.64], R33 ;  /* 0x0000002108002986 */ /* 0x0003e8000c101904 */
[----:B------:R-:W-:Y:S04]  /*c5c60*/  @P3 STG.E [R12.64], R204 ;  /* 0x000000cc0c003986 */ /* 0x000fe8000c101904 */
[----:B------:R-:W2:Y:S02]  /*c5c70*/  LDL.LU R24, [R1+0x2f38] ;  /* 0x002f380001187983 */ /* 0x000ea40000300800 */
[----:B--2---:R-:W-:-:S02]  /*c5c80*/  ISETP.GE.AND P3, PT, R0, c[0x0][0x17c], PT ;  /* 0x00005f0000007a0c */ /* 0x004fc40003f66270 */
[----:B------:R-:W2:Y:S01]  /*c5c90*/  LDL.LU R0, [R1+0x2f2c] ;  /* 0x002f2c0001007983 */ /* 0x000ea20000300800 */
[----:B------:R-:W-:Y:S01]  /*c5ca0*/  ISETP.LT.AND P6, PT, R215, c[0x0][0x178], !P6 ;  /* 0x00005e00d7007a0c */ /* 0x000fe200077c1270 */
[----:B------:R-:W-:Y:S01]  /*c5cb0*/  IMAD.WIDE R16, R25, 0x4, R4 ;  /* 0x0000000419107825 */ /* 0x000fe200078e0204 */
[----:B------:R-:W-:Y:S01]  /*c5cc0*/  ISETP.LT.AND P5, PT, R214, c[0x0][0x178], !P4 ;  /* 0x00005e00d6007a0c */ /* 0x000fe200067a1270 */
[----:B------:R-:W2:Y:S01]  /*c5cd0*/  LDL.LU R28, [R1+0x2f20] ;  /* 0x002f2000011c7983 */ /* 0x000ea20000300800 */
[----:B------:R-:W-:Y:S02]  /*c5ce0*/  ISETP.LT.AND P4, PT, R215, c[0x0][0x178], !P4 ;  /* 0x00005e00d7007a0c */ /* 0x000fe40006781270 */
[----:B------:R-:W-:-:S07]  /*c5cf0*/  IADD3 R25, R25, c[0x0][0x198], RZ ;  /* 0x0000660019197a10 */ /* 0x000fce0007ffe0ff */
[----:B-1----:R1:W-:Y:S01]  /*c5d00*/  @P6 STG.E [R16.64], R36 ;  /* 0x0000002410006986 */ /* 0x0023e2000c101904 */
[----:B------:R-:W-:Y:S01]  /*c5d10*/  ISETP.LT.AND P6, PT, R214, c[0x0][0x178], !P1 ;  /* 0x00005e00d6007a0c */ /* 0x000fe20004fc1270 */
[C---:B---3--:R-:W-:Y:S01]  /*c5d20*/  IMAD.WIDE R2, R25.reuse, 0x4, R168 ;  /* 0x0000000419027825 */ /* 0x048fe200078e02a8 */
[----:B------:R-:W-:-:S03]  /*c5d30*/  IADD3 R21, R25, c[0x0][0x198], RZ ;  /* 0x0000660019157a10 */ /* 0x000fc60007ffe0ff */
[----:B----4-:R-:W-:Y:S01]  /*c5d40*/  IMAD.WIDE R6, R25, 0x4, R4 ;  /* 0x0000000419067825 */ /* 0x010fe200078e0204 */
[----:B------:R3:W-:Y:S01]  /*c5d50*/  @P5 STG.E [R2.64], R205 ;  /* 0x000000cd02005986 */ /* 0x0007e2000c101904 */
[----:B------:R-:W-:Y:S02]  /*c5d60*/  ISETP.GE.AND P2, PT, R40, c[0x0][0x17c], PT ;  /* 0x00005f0028007a0c */ /* 0x000fe40003f46270 */
        /* <DEDUP_REMOVED lines=10> */
[----:B-1----:R-:W-:-:S04]  /*c5e10*/  IMAD.WIDE R16, R25, 0x4, R168 ;  /* 0x0000000419107825 */ /* 0x002fc800078e02a8 */
[C---:B---3--:R-:W-:Y:S01]  /*c5e20*/  IMAD.WIDE R2, R25.reuse, 0x4, R4 ;  /* 0x0000000419027825 */ /* 0x048fe200078e0204 */
[----:B------:R-:W-:-:S03]  /*c5e30*/  IADD3 R25, R25, c[0x0][0x198], RZ ;  /* 0x0000660019197a10 */ /* 0x000fc60007ffe0ff */
[----:B------:R-:W-:-:S04]  /*c5e40*/  IMAD.WIDE R12, R21, 0x4, R4 ;  /* 0x00000004150c7825 */ /* 0x000fc800078e0204 */
[----:B----4-:R-:W-:Y:S01]  /*c5e50*/  IMAD.WIDE R6, R25, 0x4, R168 ;  /* 0x0000000419067825 */ /* 0x010fe200078e02a8 */
[----:B------:R-:W-:Y:S04]  /*c5e60*/  @P1 STG.E [R12.64], R10 ;  /* 0x0000000a0c001986 */ /* 0x000fe8000c101904 */
[----:B------:R-:W-:Y:S04]  /*c5e70*/  @P5 STG.E [R16.64], R175 ;  /* 0x000000af10005986 */ /* 0x000fe8000c101904 */
[----:B------:R1:W-:Y:S01]  /*c5e80*/  @P0 STG.E [R2.64], R11 ;  /* 0x0000000b02000986 */ /* 0x0003e2000c101904 */
[----:B------:R-:W-:-:S03]  /*c5e90*/  ISETP.GE.AND P1, PT, R24, c[0x0][0x17c], PT ;  /* 0x00005f0018007a0c */ /* 0x000fc60003f26270 */
[----:B------:R3:W-:Y:S04]  /*c5ea0*/  @P6 STG.E [R6.64], R186 ;  /* 0x000000ba06006986 */ /* 0x0007e8000c101904 */
[----:B------:R-:W4:Y:S01]  /*c5eb0*/  LDL.LU R24, [R1+0x2f0c] ;  /* 0x002f0c0001187983 */ /* 0x000f220000300800 */
[----:B--2---:R-:W-:-:S03]  /*c5ec0*/  ISETP.GE.AND P6, PT, R0, c[0x0][0x17c], PT ;  /* 0x00005f0000007a0c */ /* 0x004fc60003fc6270 */
[----:B------:R-:W2:Y:S01]  /*c5ed0*/  LDL.LU R0, [R1+0x2efc] ;  /* 0x002efc0001007983 */ /* 0x000ea20000300800 */
[C---:B------:R-:W-:Y:S02]  /*c5ee0*/  ISETP.LT.AND P2, PT, R215.reuse, c[0x0][0x178], !P2 ;  /* 0x00005e00d7007a0c */ /* 0x040fe40005741270 */
[----:B------:R-:W-:Y:S02]  /*c5ef0*/  ISETP.LT.AND P0, PT, R214, c[0x0][0x178], !P3 ;  /* 0x00005e00d6007a0c */ /* 0x000fe40005f01270 */
[----:B------:R-:W-:Y:S02]  /*c5f00*/  ISETP.LT.AND P3, PT, R215, c[0x0][0x178], !P3 ;  /* 0x00005e00d7007a0c */ /* 0x000fe40005f61270 */
[C---:B------:R-:W-:Y:S01]  /*c5f10*/  IADD3 R21, R25.reuse, c[0x0][0x198], RZ ;  /* 0x0000660019157a10 */ /* 0x040fe20007ffe0ff */
[----:B------:R-:W-:-:S04]  /*c5f20*/  IMAD.WIDE R8, R25, 0x4, R4 ;  /* 0x0000000419087825 */ /* 0x000fc800078e0204 */
[C---:B-1----:R-:W-:Y:S01]  /*c5f30*/  IMAD.WIDE R2, R21.reuse, 0x4, R168 ;  /* 0x0000000415027825 */ /* 0x042fe200078e02a8 */
[C---:B------:R-:W-:Y:S01]  /*c5f40*/  IADD3 R29, R21.reuse, c[0x0][0x198], RZ ;  /* 0x00006600151d7a10 */ /* 0x040fe20007ffe0ff */
[----:B------:R-:W-:Y:S02]  /*c5f50*/  @P2 STG.E [R8.64], R14 ;  /* 0x0000000e08002986 */ /* 0x000fe4000c101904 */
[----:B------:R-:W-:Y:S02]  /*c5f60*/  IMAD.WIDE R10, R21, 0x4, R4 ;  /* 0x00000004150a7825 */ /* 0x000fe400078e0204 */
[----:B------:R-:W4:Y:S01]  /*c5f70*/  LDL.LU R21, [R1+0x2ef8] ;  /* 0x002ef80001157983 */ /* 0x000f220000300800 */
[----:B------:R-:W-:-:S03]  /*c5f80*/  ISETP.LT.AND P5, PT, R214, c[0x0][0x178], !P4 ;  /* 0x00005e00d6007a0c */ /* 0x000fc600067a1270 */
[----:B------:R1:W-:Y:S01]  /*c5f90*/  @P0 STG.E [R2.64], R187 ;  /* 0x000000bb02000986 */ /* 0x0003e2000c101904 */
[----:B------:R-:W-:Y:S02]  /*c5fa0*/  ISETP.LT.AND P4, PT, R215, c[0x0][0x178], !P4 ;  /* 0x00005e00d7007a0c */ /* 0x000fe40006781270 */
[----:B------:R-:W-:Y:S01]  /*c5fb0*/  ISETP.GE.AND P0, PT, R20, c[0x0][0x17c], PT ;  /* 0x00005f0014007a0c */ /* 0x000fe20003f06270 */
[----:B------:R1:W-:Y:S01]  /*c5fc0*/  @P3 STG.E [R10.64], R15 ;  /* 0x0000000f0a003986 */ /* 0x0003e2000c101904 */
[----:B------:R-:W-:-:S03]  /*c5fd0*/  ISETP.LT.AND P3, PT, R214, c[0x0][0x178], !P1 ;  /* 0x00005e00d6007a0c */ /* 0x000fc60004f61270 */
[----:B------:R-:W4:Y:S01]  /*c5fe0*/  LDL.LU R20, [R1+0x2ef0] ;  /* 0x002ef00001147983 */ /* 0x000f220000300800 */
[----:B------:R-:W-:Y:S01]  /*c5ff0*/  ISETP.LT.AND P1, PT, R215, c[0x0][0x178], !P1 ;  /* 0x00005e00d7007a0c */ /* 0x000fe20004f21270 */
[C---:B------:R-:W-:Y:S02]  /*c6000*/  IMAD.WIDE R12, R29.reuse, 0x4, R168 ;  /* 0x000000041d0c7825 */ /* 0x040fe400078e02a8 */
[----:B------:R-:W4:Y:S02]  /*c6010*/  LDL.LU R16, [R1+0x2edc] ;  /* 0x002edc0001107983 */ /* 0x000f240000300800 */
[C---:B---3--:R-:W-:Y:S01]  /*c6020*/  IMAD.WIDE R6, R29.reuse, 0x4, R4 ;  /* 0x000000041d067825 */ /* 0x048fe200078e0204 */
[----:B------:R-:W-:Y:S01]  /*c6030*/  IADD3 R29, R29, c[0x0][0x198], RZ ;  /* 0x000066001d1d7a10 */ /* 0x000fe20007ffe0ff */
[----:B------:R-:W-:Y:S04]  /*c6040*/  @P5 STG.E [R12.64], R194 ;  /* 0x000000c20c005986 */ /* 0x000fe8000c101904 */
[C---:B-1----:R-:W-:Y:S01]  /*c6050*/  IMAD.WIDE R2, R29.reuse, 0x4, R168 ;  /* 0x000000041d027825 */ /* 0x042fe200078e02a8 */
[----:B------:R1:W-:Y:S03]  /*c6060*/  @P4 STG.E [R6.64], R18 ;  /* 0x0000001206004986 */ /* 0x0003e6000c101904 */
[----:B------:R-:W-:Y:S01]  /*c6070*/  IMAD.WIDE R8, R29, 0x4, R4 ;  /* 0x000000041d087825 */ /* 0x000fe200078e0204 */
[----:B------:R3:W-:Y:S04]  /*c6080*/  @P3 STG.E [R2.64], R195 ;  /* 0x000000c302003986 */ /* 0x0007e8000c101904 */
[----:B------:R1:W-:Y:S04]  /*c6090*/  @P1 STG.E [R8.64], R19 ;  /* 0x0000001308001986 */ /* 0x0003e8000c101904 */
[----:B------:R-:W4:Y:S01]  /*c60a0*/  LDL.LU R14, [R1+0x2ed8] ;  /* 0x002ed800010e7983 */ /* 0x000f220000300800 */
[----:B--2---:R-:W-:-:S03]  /*c60b0*/  ISETP.GE.AND P1, PT, R0, c[0x0][0x17c], PT ;  /* 0x00005f0000007a0c */ /* 0x004fc60003f26270 */
[----:B------:R-:W2:Y:S01]  /*c60c0*/  LDL.LU R0, [R1+0x3640] ;  /* 0x0036400001007983 */ /* 0x000ea20000300800 */
[----:B------:R-:W-:Y:S02]  /*c60d0*/  ISETP.GE.AND P2, PT, R28, c[0x0][0x17c], PT ;  /* 0x00005f001c007a0c */ /* 0x000fe40003f46270 */
[C---:B------:R-:W-:Y:S02]  /*c60e0*/  ISETP.LT.AND P5, PT, R214.reuse, c[0x0][0x178], !P6 ;  /* 0x00005e00d6007a0c */ /* 0x040fe400077a1270 */
[----:B------:R-:W-:Y:S02]  /*c60f0*/  IADD3 R17, R29, c[0x0][0x198], RZ ;  /* 0x000066001d117a10 */ /* 0x000fe40007ffe0ff */
[----:B------:R-:W-:Y:S02]  /*c6100*/  ISETP.LT.AND P6, PT, R215, c[0x0][0x178], !P6 ;  /* 0x00005e00d7007a0c */ /* 0x000fe400077c1270 */
[----:B------:R-:W-:Y:S02]  /*c6110*/  ISETP.LT.AND P4, PT, R214, c[0x0][0x178], !P2 ;  /* 0x00005e00d6007a0c */ /* 0x000fe40005781270 */
[C---:B------:R-:W-:Y:S01]  /*c6120*/  IADD3 R15, R17.reuse, c[0x0][0x198], RZ ;  /* 0x00006600110f7a10 */ /* 0x040fe20007ffe0ff */
[----:B------:R-:W-:Y:S01]  /*c6130*/  IMAD.WIDE R10, R17, 0x4, R168 ;  /* 0x00000004110a7825 */ /* 0x000fe200078e02a8 */
[----:B----4-:R-:W-:-:S03]  /*c6140*/  ISETP.GE.AND P3, PT, R24, c[0x0][0x17c], PT ;  /* 0x00005f0018007a0c */ /* 0x010fc60003f66270 */
[----:B-1----:R-:W-:Y:S01]  /*c6150*/  IMAD.WIDE R6, R17, 0x4, R4 ;  /* 0x0000000411067825 */ /* 0x002fe200078e0204 */
[----:B------:R-:W-:Y:S03]  /*c6160*/  @P5 STG.E [R10.64], R202 ;  /* 0x000000ca0a005986 */ /* 0x000fe6000c101904 */
[----:B------:R-:W-:Y:S01]  /*c6170*/  IMAD.WIDE R12, R15, 0x4, R168 ;  /* 0x000000040f0c7825 */ /* 0x000fe200078e02a8 */
[----:B------:R-:W-:Y:S01]  /*c6180*/  ISETP.LT.AND P2, PT, R215, c[0x0][0x178], !P2 ;  /* 0x00005e00d7007a0c */ /* 0x000fe20005741270 */
[----:B------:R1:W-:Y:S01]  /*c6190*/  @P6 STG.E [R6.64], R22 ;  /* 0x0000001606006986 */ /* 0x0003e2000c101904 */
[----:B------:R-:W-:Y:S02]  /*c61a0*/  ISETP.LT.AND P5, PT, R214, c[0x0][0x178], !P0 ;  /* 0x00005e00d6007a0c */ /* 0x000fe400047a1270 */
[----:B------:R-:W-:Y:S01]  /*c61b0*/  IADD3 R17, R15, c[0x0][0x198], RZ ;  /* 0x000066000f117a10 */ /* 0x000fe20007ffe0ff */
[----:B------:R4:W-:Y:S01]  /*c61c0*/  @P4 STG.E [R12.64], R203 ;  /* 0x000000cb0c004986 */ /* 0x0009e2000c101904 */
[----:B------:R-:W-:-:S02]  /*c61d0*/  ISETP.LT.AND P0, PT, R215, c[0x0][0x178], !P0 ;  /* 0x00005e00d7007a0c */ /* 0x000fc40004701270 */
[----:B------:R-:W-:Y:S01]  /*c61e0*/  ISETP.LT.AND P4, PT, R214, c[0x0][0x178], !P3 ;  /* 0x00005e00d6007a0c */ /* 0x000fe20005f81270 */
[----:B---3--:R-:W-:Y:S01]  /*c61f0*/  IMAD.WIDE R2, R15, 0x4, R4 ;  /* 0x000000040f027825 */ /* 0x008fe200078e0204 */
[----:B------:R-:W-:Y:S02]  /*c6200*/  ISETP.LT.AND P6, PT, R215, c[0x0][0x178], !P3 ;  /* 0x00005e00d7007a0c */ /* 0x000fe40005fc1270 */
[C---:B------:R-:W-:Y:S01]  /*c6210*/  IADD3 R15, R17.reuse, c[0x0][0x198], RZ ;  /* 0x00006600110f7a10 */ /* 0x040fe20007ffe0ff */
[----:B------:R-:W-:Y:S01]  /*c6220*/  IMAD.WIDE R8, R17, 0x4, R168 ;  /* 0x0000000411087825 */ /* 0x000fe200078e02a8 */
[----:B------:R-:W-:-:S03]  /*c6230*/  ISETP.GE.AND P3, PT, R21, c[0x0][0x17c], PT ;  /* 0x00005f0015007a0c */ /* 0x000fc60003f66270 */
[----:B-1----:R-:W-:Y:S01]  /*c6240*/  IMAD.WIDE R6, R17, 0x4, R4 ;  /* 0x0000000411067825 */ /* 0x002fe200078e0204 */
[----:B------:R1:W-:Y:S03]  /*c6250*/  @P2 STG.E [R2.64], R23 ;  /* 0x0000001702002986 */ /* 0x0003e6000c101904 */
[C---:B------:R-:W-:Y:S01]  /*c6260*/  IMAD.WIDE R10, R15.reuse, 0x4, R168 ;  /* 0x000000040f0a7825 */ /* 0x040fe200078e02a8 */
[----:B------:R-:W-:Y:S01]  /*c6270*/  @P5 STG.E [R8.64], R182 ;  /* 0x000000b608005986 */ /* 0x000fe2000c101904 */
[----:B------:R-:W-:Y:S02]  /*c6280*/  ISETP.LT.AND P5, PT, R214, c[0x0][0x178], !P1 ;  /* 0x00005e00d6007a0c */ /* 0x000fe40004fa1270 */
[C---:B----4-:R-:W-:Y:S01]  /*c6290*/  IMAD.WIDE R12, R15.reuse, 0x4, R4 ;  /* 0x000000040f0c7825 */ /* 0x050fe200078e0204 */
[----:B------:R-:W-:Y:S01]  /*c62a0*/  IADD3 R15, R15, c[0x0][0x198], RZ ;  /* 0x000066000f0f7a10 */ /* 0x000fe20007ffe0ff */
[----:B------:R3:W-:Y:S01]  /*c62b0*/  @P0 STG.E [R6.64], R26 ;  /* 0x0000001a06000986 */ /* 0x0007e2000c101904 */
[----:B------:R-:W-:-:S02]  /*c62c0*/  ISETP.GE.AND P2, PT, R20, c[0x0][0x17c], PT ;  /* 0x00005f0014007a0c */ /* 0x000fc40003f46270 */
[C---:B------:R-:W-:Y:S01]  /*c62d0*/  ISETP.LT.AND P1, PT, R215.reuse, c[0x0][0x178], !P1 ;  /* 0x00005e00d7007a0c */ /* 0x040fe20004f21270 */
[----:B------:R4:W-:Y:S01]  /*c62e0*/  @P4 STG.E [R10.64], R183 ;  /* 0x000000b70a004986 */ /* 0x0009e2000c101904 */
[C---:B------:R-:W-:Y:S02]  /*c62f0*/  ISETP.LT.AND P4, PT, R214.reuse, c[0x0][0x178], !P3 ;  /* 0x00005e00d6007a0c */ /* 0x040fe40005f81270 */
[----:B------:R-:W-:Y:S01]  /*c6300*/  ISETP.LT.AND P3, PT, R215, c[0x0][0x178], !P3 ;  /* 0x00005e00d7007a0c */ /* 0x000fe20005f61270 */
[----:B------:R4:W-:Y:S01]  /*c6310*/  @P6 STG.E [R12.64], R27 ;  /* 0x0000001b0c006986 */ /* 0x0009e2000c101904 */
[C---:B------:R-:W-:Y:S02]  /*c6320*/  IADD3 R17, R15.reuse, c[0x0][0x198], RZ ;  /* 0x000066000f117a10 */ /* 0x040fe40007ffe0ff */
[----:B------:R-:W-:Y:S01]  /*c6330*/  ISETP.LT.AND P6, PT, R214, c[0x0][0x178], !P2 ;  /* 0x00005e00d6007a0c */ /* 0x000fe200057c1270 */
[----:B-1----:R-:W-:Y:S01]  /*c6340*/  IMAD.WIDE R2, R15, 0x4, R168 ;  /* 0x000000040f027825 */ /* 0x002fe200078e02a8 */
[----:B------:R-:W-:-:S03]  /*c6350*/  IADD3 R19, R17, c[0x0][0x198], RZ ;  /* 0x0000660011137a10 */ /* 0x000fc60007ffe0ff */
[----:B---3--:R-:W-:Y:S01]  /*c6360*/  IMAD.WIDE R6, R15, 0x4, R4 ;  /* 0x000000040f067825 */ /* 0x008fe200078e0204 */
[----:B------:R1:W-:Y:S03]  /*c6370*/  @P5 STG.E [R2.64], R190 ;  /* 0x000000be02005986 */ /* 0x0003e6000c101904 */
[----:B------:R-:W-:Y:S01]  /*c6380*/  IMAD.WIDE R8, R17, 0x4, R168 ;  /* 0x0000000411087825 */ /* 0x000fe200078e02a8 */
[----:B------:R-:W-:-:S03]  /*c6390*/  ISETP.GE.AND P0, PT, R16, c[0x0][0x17c], PT ;  /* 0x00005f0010007a0c */ /* 0x000fc60003f06270 */
[----:B----4-:R-:W-:Y:S01]  /*c63a0*/  IMAD.WIDE R10, R17, 0x4, R4 ;  /* 0x00000004110a7825 */ /* 0x010fe200078e0204 */
[----:B------:R3:W-:Y:S03]  /*c63b0*/  @P1 STG.E [R6.64], R30 ;  /* 0x0000001e06001986 */ /* 0x0007e6000c101904 */
[C---:B------:R-:W-:Y:S01]  /*c63c0*/  IMAD.WIDE R12, R19.reuse, 0x4, R168 ;  /* 0x00000004130c7825 */ /* 0x040fe200078e02a8 */
[----:B------:R4:W-:Y:S01]  /*c63d0*/  @P4 STG.E [R8.64], R191 ;  /* 0x000000bf08004986 */ /* 0x0009e2000c101904 */
[----:B------:R-:W-:Y:S02]  /*c63e0*/  ISETP.GE.AND P5, PT, R14, c[0x0][0x17c], PT ;  /* 0x00005f000e007a0c */ /* 0x000fe40003fa6270 */
[----:B------:R-:W-:Y:S01]  /*c63f0*/  IADD3 R15, R19, c[0x0][0x198], RZ ;  /* 0x00006600130f7a10 */ /* 0x000fe20007ffe0ff */
[----:B------:R1:W-:Y:S01]  /*c6400*/  @P3 STG.E [R10.64], R31 ;  /* 0x0000001f0a003986 */ /* 0x0003e2000c101904 */
[----:B------:R-:W-:-:S03]  /*c6410*/  ISETP.LT.AND P2, PT, R215, c[0x0][0x178], !P2 ;  /* 0x00005e00d7007a0c */ /* 0x000fc60005741270 */
[----:B------:R3:W-:Y:S01]  /*c6420*/  @P6 STG.E [R12.64], R198 ;  /* 0x000000c60c006986 */ /* 0x0007e2000c101904 */
[C---:B------:R-:W-:Y:S02]  /*c6430*/  ISETP.LT.AND P6, PT, R214.reuse, c[0x0][0x178], !P0 ;  /* 0x00005e00d6007a0c */ /* 0x040fe400047c1270 */
[----:B------:R-:W-:Y:S02]  /*c6440*/  ISETP.LT.AND P0, PT, R215, c[0x0][0x178], !P0 ;  /* 0x00005e00d7007a0c */ /* 0x000fe40004701270 */
[----:B------:R-:W-:Y:S02]  /*c6450*/  ISETP.LT.AND P4, PT, R214, c[0x0][0x178], !P5 ;  /* 0x00005e00d6007a0c */ /* 0x000fe40006f81270 */
[----:B------:R-:W-:Y:S02]  /*c6460*/  IADD3 R17, R15, c[0x0][0x198], RZ ;  /* 0x000066000f117a10 */ /* 0x000fe40007ffe0ff */
[----:B------:R-:W-:Y:S01]  /*c6470*/  ISETP.LT.AND P5, PT, R215, c[0x0][0x178], !P5 ;  /* 0x00005e00d7007a0c */ /* 0x000fe20006fa1270 */
[----:B-1----:R-:W-:Y:S01]  /*c6480*/  IMAD.WIDE R2, R19, 0x4, R4 ;  /* 0x0000000413027825 */ /* 0x002fe200078e0204 */
[----:B------:R-:W-:-:S03]  /*c6490*/  IADD3 R19, R17, c[0x0][0x198], RZ ;  /* 0x0000660011137a10 */ /* 0x000fc60007ffe0ff */
[C---:B---3--:R-:W-:Y:S01]  /*c64a0*/  IMAD.WIDE R6, R15.reuse, 0x4, R168 ;  /* 0x000000040f067825 */ /* 0x048fe200078e02a8 */
[----:B------:R1:W-:Y:S03]  /*c64b0*/  @P2 STG.E [R2.64], R34 ;  /* 0x0000002202002986 */ /* 0x0003e6000c101904 */
[----:B----4-:R-:W-:Y:S01]  /*c64c0*/  IMAD.WIDE R8, R15, 0x4, R4 ;  /* 0x000000040f087825 */ /* 0x010fe200078e0204 */
[----:B------:R1:W-:Y:S03]  /*c64d0*/  @P6 STG.E [R6.64], R199 ;  /* 0x000000c706006986 */ /* 0x0003e6000c101904 */
[C---:B------:R-:W-:Y:S01]  /*c64e0*/  IMAD.WIDE R10, R17.reuse, 0x4, R168 ;  /* 0x00000004110a7825 */ /* 0x040fe200078e02a8 */
[----:B------:R1:W-:Y:S03]  /*c64f0*/  @P0 STG.E [R8.64], R35 ;  /* 0x0000002308000986 */ /* 0x0003e6000c101904 */
[----:B------:R-:W-:Y:S01]  /*c6500*/  IMAD.WIDE R12, R17, 0x4, R4 ;  /* 0x00000004110c7825 */ /* 0x000fe200078e0204 */
[----:B------:R1:W-:Y:S03]  /*c6510*/  @P4 STG.E [R10.64], R206 ;  /* 0x000000ce0a004986 */ /* 0x0003e6000c101904 */
[C---:B------:R-:W-:Y:S01]  /*c6520*/  IMAD.WIDE R168, R19.reuse, 0x4, R168 ;  /* 0x0000000413a87825 */ /* 0x040fe200078e02a8 */
[----:B------:R1:W-:Y:S03]  /*c6530*/  @P5 STG.E [R12.64], R38 ;  /* 0x000000260c005986 */ /* 0x0003e6000c101904 */
[----:B------:R-:W-:Y:S01]  /*c6540*/  IMAD.WIDE R4, R19, 0x4, R4 ;  /* 0x0000000413047825 */ /* 0x000fe200078e0204 */
[----:B--2---:R-:W-:-:S04]  /*c6550*/  ISETP.GE.AND P1, PT, R0, c[0x0][0x17c], PT ;  /* 0x00005f0000007a0c */ /* 0x004fc80003f26270 */
[----:B------:R-:W-:Y:S02]  /*c6560*/  ISETP.LT.AND P3, PT, R214, c[0x0][0x178], !P1 ;  /* 0x00005e00d6007a0c */ /* 0x000fe40004f61270 */
[----:B------:R-:W-:-:S11]  /*c6570*/  ISETP.LT.AND P1, PT, R215, c[0x0][0x178], !P1 ;  /* 0x00005e00d7007a0c */ /* 0x000fd60004f21270 */
[----:B------:R1:W-:Y:S02]  /*c6580*/  @P3 STG.E [R168.64], R207 ;  /* 0x000000cfa8003986 */ /* 0x0003e4000c101904 */
[----:B------:R-:W-:Y:S05]  /*c6590*/  @!P1 EXIT ;  /* 0x000000000000994d */ /* 0x000fea0003800000 */
[----:B------:R-:W-:Y:S01]  /*c65a0*/  STG.E [R4.64], R39 ;  /* 0x0000002704007986 */ /* 0x000fe2000c101904 */
[----:B------:R-:W-:Y:S05]  /*c65b0*/  EXIT ;  /* 0x000000000000794d */ /* 0x000fea0003800000 */
.L_x_2:
[----:B------:R-:W-:-:S00]  /*c65c0*/  BRA `(.L_x_2) ;  /* 0xfffffff000007947 */ /* 0x000fc0000383ffff */
[----:B------:R-:W-:-:S00]  /*c65d0*/  NOP ;  /* 0x0000000000007918 */ /* 0x000fc00000000000 */
        /* <DEDUP_REMOVED lines=10> */
.L_x_3:


//--------------------- .nv.shared.matmul_kernel  --------------------------
	.section	.nv.shared.matmul_kernel,"aw",@nobits
	.sectionflags	@""
	.align	16
